def matmul_kernel(
    a_ptr,
    b_ptr,
    c_ptr,
    M,
    N,
    K,
    stride_am,
    stride_ak,
    stride_bk,
    stride_bn,
    stride_cm,
    stride_cn,
    BLOCK_M: tl.constexpr,
    BLOCK_N: tl.constexpr,
    BLOCK_K: tl.constexpr,
    GROUP_M: tl.constexpr,
):
    pid = tl.program_id(axis=0)
    num_pid_m = tl.cdiv(M, BLOCK_M)
    num_pid_n = tl.cdiv(N, BLOCK_N)
    num_pid_in_group = GROUP_M * num_pid_n
    group_id = pid // num_pid_in_group
    first_pid_m = group_id * GROUP_M
    group_size_m = min(num_pid_m - first_pid_m, GROUP_M)
    pid_m = first_pid_m + ((pid % num_pid_in_group) % group_size_m)
    pid_n = (pid % num_pid_in_group) // group_size_m

    offs_am = (pid_m * BLOCK_M + tl.arange(0, BLOCK_M)) % M
    offs_bn = (pid_n * BLOCK_N + tl.arange(0, BLOCK_N)) % N
    offs_k = tl.arange(0, BLOCK_K)
    a_ptrs = a_ptr + offs_am[:, None] * stride_am + offs_k[None, :] * stride_ak
    b_ptrs = b_ptr + offs_k[:, None] * stride_bk + offs_bn[None, :] * stride_bn

    acc = tl.zeros((BLOCK_M, BLOCK_N), dtype=tl.float32)
    for kk in range(0, tl.cdiv(K, BLOCK_K)):
        a = tl.load(a_ptrs, mask=offs_k[None, :] < K - kk * BLOCK_K, other=0.0)
        b = tl.load(b_ptrs, mask=offs_k[:, None] < K - kk * BLOCK_K, other=0.0)
        acc = tl.dot(a, b, acc)
        a_ptrs += BLOCK_K * stride_ak
        b_ptrs += BLOCK_K * stride_bk

    c = acc.to(c_ptr.dtype.element_ty)
    offs_cm = pid_m * BLOCK_M + tl.arange(0, BLOCK_M)
    offs_cn = pid_n * BLOCK_N + tl.arange(0, BLOCK_N)
    c_ptrs = c_ptr + offs_cm[:, None] * stride_cm + offs_cn[None, :] * stride_cn
    mask = (offs_cm[:, None] < M) & (offs_cn[None, :] < N)
    tl.store(c_ptrs, c, mask=mask)

# config = {"BLOCK_K": 128, "BLOCK_M": 128, "BLOCK_N": 256, "GROUP_M": 1, "arch": "sm_100", "dtype": "bf16", "num_ctas": 1, "num_stages": 3, "num_warps": 4}
# arch = sm_100


// ===== COMPILED SASS (sm_100a) =====

	.target	sm_100a

	.elftype	@"ET_EXEC"


//--------------------- .note.nv.tkinfo           --------------------------
	.section	.note.nv.tkinfo,"",@"SHT_NOTE"
	.sectionflags	@"SHF_NOTE_NV_TKINFO"
	.tkinfo
        /*0018*/ 	.word	0x00000081
        /*0030*/ 	.string	""
        /*0030*/ 	.string	"ptxas-blackwell"
        /*0030*/ 	.string	"Cuda compilation tools, release 12.9, V12.9.86"
        /*0030*/ 	.string	"Build cuda_12.9.r12.9/compiler.36037853_0"
        /*0030*/ 	.string	"-v  -suppress-debug-info  -lineinfo  -arch sm_100a "



//--------------------- .note.nv.cuver            --------------------------
	.section	.note.nv.cuver,"",@"SHT_NOTE"
	.sectionflags	@"SHF_NOTE_NV_CUVER"
        /*0018*/ 	.short	0x0001
        /*001a*/ 	.short	0x0064
        /*001c*/ 	.short	0x0001
        /*001e*/ 	.short	0x0000
        /*0020*/ 	.short	0x0001
        /*0022*/ 	.short	0x0000


//--------------------- .nv.info                  --------------------------
	.section	.nv.info,"",@"SHT_CUDA_INFO"
	.align	4


	//----- nvinfo : EIATTR_REGCOUNT
	.align		4
        /*0000*/ 	.byte	0x04, 0x2f
        /*0002*/ 	.short	(.L_4 - .L_3)
	.align		4
.L_3:
        /*0004*/ 	.word	index@(matmul_kernel)
        /*0008*/ 	.word	0x00000060


	//----- nvinfo : EIATTR_FRAME_SIZE
	.align		4
.L_4:
        /*000c*/ 	.byte	0x04, 0x11
        /*000e*/ 	.short	(.L_6 - .L_5)
	.align		4
.L_5:
        /*0010*/ 	.word	index@($__internal_2_$__cuda_sm10x_tcgen05_guardrail_trap_unallocated_columns_being_dealloced)
        /*0014*/ 	.word	0x00001598


	//----- nvinfo : EIATTR_FRAME_SIZE
	.align		4
.L_6:
        /*0018*/ 	.byte	0x04, 0x11
        /*001a*/ 	.short	(.L_8 - .L_7)
	.align		4
.L_7:
        /*001c*/ 	.word	index@($__internal_1_$__cuda_sm10x_tcgen05_guardrail_trap_phase_invalid_during_alloc)
        /*0020*/ 	.word	0x00001598


	//----- nvinfo : EIATTR_FRAME_SIZE
	.align		4
.L_8:
        /*0024*/ 	.byte	0x04, 0x11
        /*0026*/ 	.short	(.L_10 - .L_9)
	.align		4
.L_9:
        /*0028*/ 	.word	index@($__internal_0_$__cuda_sm10x_tcgen05_guardrail_trap_col_being_dealloced_not_returned_by_alloc)
        /*002c*/ 	.word	0x00001598


	//----- nvinfo : EIATTR_FRAME_SIZE
	.align		4
.L_10:
        /*0030*/ 	.byte	0x04, 0x11
        /*0032*/ 	.short	(.L_12 - .L_11)
	.align		4
.L_11:
        /*0034*/ 	.word	index@(matmul_kernel)
        /*0038*/ 	.word	0x00001598


	//----- nvinfo : EIATTR_MIN_STACK_SIZE
	.align		4
.L_12:
        /*003c*/ 	.byte	0x04, 0x12
        /*003e*/ 	.short	(.L_14 - .L_13)
	.align		4
.L_13:
        /*0040*/ 	.word	index@(matmul_kernel)
        /*0044*/ 	.word	0x00001598
.L_14:


//--------------------- .nv.info.matmul_kernel    --------------------------
	.section	.nv.info.matmul_kernel,"",@"SHT_CUDA_INFO"
	.sectionflags	@""
	.align	4


	//----- nvinfo : EIATTR_CUDA_API_VERSION
	.align		4
        /*0000*/ 	.byte	0x04, 0x37
        /*0002*/ 	.short	(.L_16 - .L_15)
.L_15:
        /*0004*/ 	.word	0x00000081


	//----- nvinfo : EIATTR_KPARAM_INFO
	.align		4
.L_16:
        /*0008*/ 	.byte	0x04, 0x17
        /*000a*/ 	.short	(.L_18 - .L_17)
.L_17:
        /*000c*/ 	.word	0x00000000
        /*0010*/ 	.short	0x000d
        /*0012*/ 	.short	0x0048
        /*0014*/ 	.byte	0x00, 0xf4, 0x21, 0x00


	//----- nvinfo : EIATTR_KPARAM_INFO
	.align		4
.L_18:
        /*0018*/ 	.byte	0x04, 0x17
        /*001a*/ 	.short	(.L_20 - .L_19)
.L_19:
        /*001c*/ 	.word	0x00000000
        /*0020*/ 	.short	0x000c
        /*0022*/ 	.short	0x0040
        /*0024*/ 	.byte	0x00, 0xf4, 0x21, 0x00


	//----- nvinfo : EIATTR_KPARAM_INFO
	.align		4
.L_20:
        /*0028*/ 	.byte	0x04, 0x17
        /*002a*/ 	.short	(.L_22 - .L_21)
.L_21:
        /*002c*/ 	.word	0x00000000
        /*0030*/ 	.short	0x000b
        /*0032*/ 	.short	0x0038
        /*0034*/ 	.byte	0x00, 0xf0, 0x11, 0x00


	//----- nvinfo : EIATTR_KPARAM_INFO
	.align		4
.L_22:
        /*0038*/ 	.byte	0x04, 0x17
        /*003a*/ 	.short	(.L_24 - .L_23)
.L_23:
        /*003c*/ 	.word	0x00000000
        /*0040*/ 	.short	0x000a
        /*0042*/ 	.short	0x0034
        /*0044*/ 	.byte	0x00, 0xf0, 0x11, 0x00


	//----- nvinfo : EIATTR_KPARAM_INFO
	.align		4
.L_24:
        /*0048*/ 	.byte	0x04, 0x17
        /*004a*/ 	.short	(.L_26 - .L_25)
.L_25:
        /*004c*/ 	.word	0x00000000
        /*0050*/ 	.short	0x0009
        /*0052*/ 	.short	0x0030
        /*0054*/ 	.byte	0x00, 0xf0, 0x11, 0x00


	//----- nvinfo : EIATTR_KPARAM_INFO
	.align		4
.L_26:
        /*0058*/ 	.byte	0x04, 0x17
        /*005a*/ 	.short	(.L_28 - .L_27)
.L_27:
        /*005c*/ 	.word	0x00000000
        /*0060*/ 	.short	0x0008
        /*0062*/ 	.short	0x002c
        /*0064*/ 	.byte	0x00, 0xf0, 0x11, 0x00


	//----- nvinfo : EIATTR_KPARAM_INFO
	.align		4
.L_28:
        /*0068*/ 	.byte	0x04, 0x17
        /*006a*/ 	.short	(.L_30 - .L_29)
.L_29:
        /*006c*/ 	.word	0x00000000
        /*0070*/ 	.short	0x0007
        /*0072*/ 	.short	0x0028
        /*0074*/ 	.byte	0x00, 0xf0, 0x11, 0x00


	//----- nvinfo : EIATTR_KPARAM_INFO
	.align		4
.L_30:
        /*0078*/ 	.byte	0x04, 0x17
        /*007a*/ 	.short	(.L_32 - .L_31)
.L_31:
        /*007c*/ 	.word	0x00000000
        /*0080*/ 	.short	0x0006
        /*0082*/ 	.short	0x0024
        /*0084*/ 	.byte	0x00, 0xf0, 0x11, 0x00


	//----- nvinfo : EIATTR_KPARAM_INFO
	.align		4
.L_32:
        /*0088*/ 	.byte	0x04, 0x17
        /*008a*/ 	.short	(.L_34 - .L_33)
.L_33:
        /*008c*/ 	.word	0x00000000
        /*0090*/ 	.short	0x0005
        /*0092*/ 	.short	0x0020
        /*0094*/ 	.byte	0x00, 0xf0, 0x11, 0x00


	//----- nvinfo : EIATTR_KPARAM_INFO
	.align		4
.L_34:
        /*0098*/ 	.byte	0x04, 0x17
        /*009a*/ 	.short	(.L_36 - .L_35)
.L_35:
        /*009c*/ 	.word	0x00000000
        /*00a0*/ 	.short	0x0004
        /*00a2*/ 	.short	0x001c
        /*00a4*/ 	.byte	0x00, 0xf0, 0x11, 0x00


	//----- nvinfo : EIATTR_KPARAM_INFO
	.align		4
.L_36:
        /*00a8*/ 	.byte	0x04, 0x17
        /*00aa*/ 	.short	(.L_38 - .L_37)
.L_37:
        /*00ac*/ 	.word	0x00000000
        /*00b0*/ 	.short	0x0003
        /*00b2*/ 	.short	0x0018
        /*00b4*/ 	.byte	0x00, 0xf0, 0x11, 0x00


	//----- nvinfo : EIATTR_KPARAM_INFO
	.align		4
.L_38:
        /*00b8*/ 	.byte	0x04, 0x17
        /*00ba*/ 	.short	(.L_40 - .L_39)
.L_39:
        /*00bc*/ 	.word	0x00000000
        /*00c0*/ 	.short	0x0002
        /*00c2*/ 	.short	0x0010
        /*00c4*/ 	.byte	0x00, 0xf4, 0x21, 0x00


	//----- nvinfo : EIATTR_KPARAM_INFO
	.align		4
.L_40:
        /*00c8*/ 	.byte	0x04, 0x17
        /*00ca*/ 	.short	(.L_42 - .L_41)
.L_41:
        /*00cc*/ 	.word	0x00000000
        /*00d0*/ 	.short	0x0001
        /*00d2*/ 	.short	0x0008
        /*00d4*/ 	.byte	0x00, 0xf4, 0x21, 0x00


	//----- nvinfo : EIATTR_KPARAM_INFO
	.align		4
.L_42:
        /*00d8*/ 	.byte	0x04, 0x17
        /*00da*/ 	.short	(.L_44 - .L_43)
.L_43:
        /*00dc*/ 	.word	0x00000000
        /*00e0*/ 	.short	0x0000
        /*00e2*/ 	.short	0x0000
        /*00e4*/ 	.byte	0x00, 0xf4, 0x21, 0x00


	//----- nvinfo : EIATTR_AT_ENTRY_FRAGMENTS
	.align		4
.L_44:
        /*00e8*/ 	.byte	0x04, 0x4f
        /*00ea*/ 	.short	(.L_46 - .L_45)


	//   ....[0]....
.L_45:
        /*00ec*/ 	.word	0x00000004


	//----- nvinfo : EIATTR_RESERVED_SMEM_USED
	.align		4
.L_46:
        /*00f0*/ 	.byte	0x01, 0x41
	.zero		2


	//----- nvinfo : EIATTR_SPARSE_MMA_MASK
	.align		4
        /*00f4*/ 	.byte	0x03, 0x50
        /*00f6*/ 	.short	0x0000


	//----- nvinfo : EIATTR_TCGEN05_1CTA_USED
	.align		4
        /*00f8*/ 	.byte	0x01, 0x51
	.zero		2


	//----- nvinfo : EIATTR_MAXREG_COUNT
	.align		4
        /*00fc*/ 	.byte	0x03, 0x1b
        /*00fe*/ 	.short	0x00ff


	//----- nvinfo : EIATTR_NUM_BARRIERS
	.align		4
        /*0100*/ 	.byte	0x02, 0x4c
        /*0102*/ 	.byte	0x01
	.zero		1


	//----- nvinfo : EIATTR_ANNOTATIONS
	.align		4
        /*0104*/ 	.byte	0x04, 0x55
        /*0106*/ 	.short	(.L_48 - .L_47)


	//   ....[0]....
.L_47:
        /*0108*/ 	.word	0x00000001
        /*010c*/ 	.byte	0xc0, 0x09, 0x00, 0x00, 0x01, 0x00, 0x00, 0x00, 0x30, 0x0a, 0x00, 0x00, 0x01, 0x00, 0x00, 0x00
        /* <DEDUP_REMOVED lines=2914> */
        /*b73c*/ 	.byte	0xe0, 0x68, 0x04, 0x00, 0x01, 0x00, 0x00, 0x00, 0xf0, 0x68, 0x04, 0x00


	//----- nvinfo : EIATTR_INT_WARP_WIDE_INSTR_OFFSETS
	.align		4
.L_48:
        /*b748*/ 	.byte	0x04, 0x31
        /*b74a*/ 	.short	(.L_50 - .L_49)


	//   ....[0]....
.L_49:
        /*b74c*/ 	.word	0x00006ad0


	//   ....[1]....
        /*b750*/ 	.word	0x00006b00


	//   ....[2]....
        /*b754*/ 	.word	0x0000d2a0


	//   ....[3]....
        /*b758*/ 	.word	0x00046e10


	//   ....[4]....
        /*b75c*/ 	.word	0x00046e60


	//----- nvinfo : EIATTR_COOP_GROUP_MASK_REGIDS
	.align		4
.L_50:
        /*b760*/ 	.byte	0x04, 0x29
        /*b762*/ 	.short	(.L_52 - .L_51)


	//   ....[0]....
.L_51:
        /*b764*/ 	.word	0xffffffff


	//   ....[1]....
        /*b768*/ 	.word	0xffffffff


	//   ....[2]....
        /*b76c*/ 	.word	0xffffffff


	//   ....[3]....
        /*b770*/ 	.word	0xffffffff


	//----- nvinfo : EIATTR_COOP_GROUP_INSTR_OFFSETS
	.align		4
.L_52:
        /*b774*/ 	.byte	0x04, 0x28
        /*b776*/ 	.short	(.L_54 - .L_53)


	//   ....[0]....
.L_53:
        /*b778*/ 	.word	0x00000070


	//   ....[1]....
        /*b77c*/ 	.word	0x00000330


	//   ....[2]....
        /*b780*/ 	.word	0x00046ca0


	//   ....[3]....
        /*b784*/ 	.word	0x00046f10


	//----- nvinfo : EIATTR_VRC_CTA_INIT_COUNT
	.align		4
.L_54:
        /*b788*/ 	.byte	0x02, 0x4a
        /*b78a*/ 	.byte	0x80
	.zero		1


	//----- nvinfo : EIATTR_MBARRIER_INSTR_OFFSETS
	.align		4
        /*b78c*/ 	.byte	0x04, 0x39
        /*b78e*/ 	.short	(.L_56 - .L_55)


	//   ....[0]....
.L_55:
        /*b790*/ 	.word	0x00006c70
        /*b794*/ 	.word	0x000000ff
        /*b798*/ 	.word	0x00000000
        /*b79c*/ 	.short	0x0100
        /*b79e*/ 	.byte	0x06
	.zero		1


	//   ....[1]....
        /*b7a0*/ 	.word	0x0000d2d0
        /*b7a4*/ 	.word	0x000000ff
        /*b7a8*/ 	.word	0x00020008
        /*b7ac*/ 	.short	0x0100
        /*b7ae*/ 	.byte	0x09
	.zero		1


	//   ....[2]....
        /*b7b0*/ 	.word	0x0002ced0
        /*b7b4*/ 	.word	0x000000ff
        /*b7b8*/ 	.word	0x00000000
        /*b7bc*/ 	.short	0x010a
        /*b7be*/ 	.byte	0x06
	.zero		1


	//   ....[3]....
        /*b7c0*/ 	.word	0x0003c2c0
        /*b7c4*/ 	.word	0x000000ff
        /*b7c8*/ 	.word	0x00000000
        /*b7cc*/ 	.short	0x010a
        /*b7ce*/ 	.byte	0x06
	.zero		1


	//   ....[4]....
        /*b7d0*/ 	.word	0x0003c450
        /*b7d4*/ 	.word	0x000000ff
        /*b7d8*/ 	.word	0x00020000
        /*b7dc*/ 	.short	0x0108
        /*b7de*/ 	.byte	0x09
	.zero		1


	//   ....[5]....
        /*b7e0*/ 	.word	0x0003c530
        /*b7e4*/ 	.word	0x000000ff
        /*b7e8*/ 	.word	0x00020008
        /*b7ec*/ 	.short	0x0108
        /*b7ee*/ 	.byte	0x09
	.zero		1


	//   ....[6]....
        /*b7f0*/ 	.word	0x00046f30
        /*b7f4*/ 	.word	0x000000ff
        /*b7f8*/ 	.word	0x00000000
        /*b7fc*/ 	.short	0x010a
        /*b7fe*/ 	.byte	0x06
	.zero		1


	//   ....[7]....
        /*b800*/ 	.word	0x00046f60
        /*b804*/ 	.word	0x000000ff
        /*b808*/ 	.word	0x00000000
        /*b80c*/ 	.short	0x010a
        /*b80e*/ 	.byte	0x06
	.zero		1


	//----- nvinfo : EIATTR_NUM_MBARRIERS
	.align		4
.L_56:
        /*b810*/ 	.byte	0x03, 0x38
        /*b812*/ 	.short	0x0002


	//----- nvinfo : EIATTR_EXIT_INSTR_OFFSETS
	.align		4
        /*b814*/ 	.byte	0x04, 0x1c
        /*b816*/ 	.short	(.L_58 - .L_57)


	//   ....[0]....
.L_57:
        /*b818*/ 	.word	0x00046f20


	//----- nvinfo : EIATTR_REQNTID
	.align		4
.L_58:
        /*b81c*/ 	.byte	0x04, 0x10
        /*b81e*/ 	.short	(.L_60 - .L_59)
.L_59:
        /*b820*/ 	.word	0x00000080
        /*b824*/ 	.word	0x00000001
        /*b828*/ 	.word	0x00000001


	//----- nvinfo : EIATTR_CRS_STACK_SIZE
	.align		4
.L_60:
        /*b82c*/ 	.byte	0x04, 0x1e
        /*b82e*/ 	.short	(.L_62 - .L_61)
.L_61:
        /*b830*/ 	.word	0x00000000


	//----- nvinfo : EIATTR_CBANK_PARAM_SIZE
	.align		4
.L_62:
        /*b834*/ 	.byte	0x03, 0x19
        /*b836*/ 	.short	0x0050


	//----- nvinfo : EIATTR_PARAM_CBANK
	.align		4
        /*b838*/ 	.byte	0x04, 0x0a
        /*b83a*/ 	.short	(.L_64 - .L_63)
	.align		4
.L_63:
        /*b83c*/ 	.word	index@(.nv.constant0.matmul_kernel)
        /*b840*/ 	.short	0x0380
        /*b842*/ 	.short	0x0050


	//----- nvinfo : EIATTR_SW_WAR
	.align		4
.L_64:
        /*b844*/ 	.byte	0x04, 0x36
        /*b846*/ 	.short	(.L_66 - .L_65)
.L_65:
        /*b848*/ 	.word	0x00000008
.L_66:


//--------------------- .nv.compat                --------------------------
	.section	.nv.compat,"",@"SHT_CUDA_COMPAT_INFO"
	.align	4
        /*0000*/ 	.byte	0x02, 0x02, 0x02, 0x00, 0x02, 0x05, 0x05, 0x00, 0x02, 0x03, 0x00, 0x00, 0x02, 0x06, 0x01, 0x00


//--------------------- .nv.callgraph             --------------------------
	.section	.nv.callgraph,"",@"SHT_CUDA_CALLGRAPH"
	.align	4
	.sectionentsize	8
	.align		4
        /*0000*/ 	.word	0x00000000
	.align		4
        /*0004*/ 	.word	0xffffffff
	.align		4
        /*0008*/ 	.word	0x00000000
	.align		4
        /*000c*/ 	.word	0xfffffffe
	.align		4
        /*0010*/ 	.word	0x00000000
	.align		4
        /*0014*/ 	.word	0xfffffffd
	.align		4
        /*0018*/ 	.word	0x00000000
	.align		4
        /*001c*/ 	.word	0xfffffffc


//--------------------- .text.matmul_kernel       --------------------------
	.section	.text.matmul_kernel,"ax",@progbits
	.align	128
        .global         matmul_kernel
        .type           matmul_kernel,@function
        .size           matmul_kernel,(.L_x_21 - matmul_kernel)
        .other          matmul_kernel,@"STO_CUDA_ENTRY STV_DEFAULT"
matmul_kernel:
.text.matmul_kernel:
[----:B------:R-:W0:Y:S01]  /*0000*/  LDC R1, c[0x0][0x37c] ;  /* 0x0000df00ff017b82 */ /* 0x000e220000000800 */
[----:B------:R-:W1:Y:S01]  /*0010*/  S2R R0, SR_TID.X ;  /* 0x0000000000007919 */ /* 0x000e620000002100 */
[----:B0-----:R-:W-:Y:S01]  /*0020*/  VIADD R1, R1, 0xffffea68 ;  /* 0xffffea6801017836 */ /* 0x001fe20000000000 */
[----:B-1----:R-:W-:-:S13]  /*0030*/  ISETP.GE.U32.AND P0, PT, R0, 0x20, PT ;  /* 0x000000200000780c */ /* 0x002fda0003f06070 */
[----:B------:R-:W-:Y:S02]  /*0040*/  VOTEU.ANY UP0, P0 ;  /* 0x0000000000ff7886 */ /* 0x000fe40000000100 */
[----:B------:R-:W-:Y:S05]  /*0050*/  BRA.U UP0, `(.L_x_0) ;  /* 0x0000000100b87547 */ /* 0x000fea000b800000 */
[----:B------:R-:W0:Y:S01]  /*0060*/  S2UR UR6, SR_CgaCtaId ;  /* 0x00000000000679c3 */ /* 0x000e220000008800 */
[----:B------:R-:W-:Y:S01]  /*0070*/  NOP ;  /* 0x0000000000007918 */ /* 0x000fe20000000000 */
[----:B------:R-:W-:Y:S02]  /*0080*/  UMOV UR4, 0x40 ;  /* 0x0000004000047882 */ /* 0x000fe40000000000 */
[----:B0-----:R-:W-:-:S09]  /*0090*/  ULEA UR4, UR6, UR4, 0x18 ;  /* 0x0000000406047291 */ /* 0x001fd2000f8ec0ff */
[----:B------:R-:W0:Y:S01]  /*00a0*/  LDS.U8 R0, [UR4] ;  /* 0x00000004ff007984 */ /* 0x000e220008000000 */
[----:B------:R-:W-:Y:S02]  /*00b0*/  UMOV UR4, 0x400 ;  /* 0x0000040000047882 */ /* 0x000fe40000000000 */
[----:B------:R-:W-:Y:S01]  /*00c0*/  ULEA UR4, UR6, UR4, 0x18 ;  /* 0x0000000406047291 */ /* 0x000fe2000f8ec0ff */
[----:B0-----:R-:W-:-:S13]  /*00d0*/  ISETP.NE.AND P0, PT, R0, RZ, PT ;  /* 0x000000ff0000720c */ /* 0x001fda0003f05270 */
[----:B------:R-:W-:Y:S05]  /*00e0*/  @P0 BRA `(.L_x_1) ;  /* 0x00000000007c0947 */ /* 0x000fea0003800000 */
[----:B------:R-:W-:-:S13]  /*00f0*/  ELECT P0, URZ, PT ;  /* 0x0000000000ff782f */ /* 0x000fda0003800000 */
[----:B------:R-:W-:Y:S05]  /*0100*/  @!P0 BRA `(.L_x_2) ;  /* 0x0000000000848947 */ /* 0x000fea0003800000 */
[----:B------:R-:W-:Y:S01]  /*0110*/  UMOV UR5, 0x10 ;  /* 0x0000001000057882 */ /* 0x000fe20000000000 */
[----:B------:R-:W-:Y:S02]  /*0120*/  IMAD.MOV.U32 R4, RZ, RZ, 0x1 ;  /* 0x00000001ff047424 */ /* 0x000fe400078e00ff */
[----:B------:R-:W-:Y:S02]  /*0130*/  IMAD.MOV.U32 R5, RZ, RZ, 0xffff ;  /* 0x0000ffffff057424 */ /* 0x000fe400078e00ff */
[----:B------:R-:W-:Y:S04]  /*0140*/  DEPBAR.LE SB0, 0x36 ;  /* 0x00008d800000791a */ /* 0x000fe80000000000 */
[----:B------:R-:W0:Y:S02]  /*0150*/  UTCATOMSWS.FIND_AND_SET.ALIGN UP1, UR5, UR5 ;  /* 0x00000005000575e3 */ /* 0x000e240008020800 */
[----:B0-----:R-:W-:-:S04]  /*0160*/  PLOP3.LUT P0, PT, PT, PT, UP1, 0x80, 0x8 ;  /* 0x000000000008781c */ /* 0x001fc80003f0f018 */
[----:B------:R-:W-:-:S04]  /*0170*/  SEL R0, RZ, 0xffffffff, !P0 ;  /* 0xffffffffff007807 */ /* 0x000fc80004000000 */
[----:B------:R-:W-:Y:S01]  /*0180*/  ISETP.NE.AND P0, PT, R0, RZ, PT ;  /* 0x000000ff0000720c */ /* 0x000fe20003f05270 */
[----:B------:R-:W-:-:S12]  /*0190*/  IMAD.U32 R0, RZ, RZ, UR5 ;  /* 0x00000005ff007e24 */ /* 0x000fd8000f8e00ff */
[----:B------:R-:W-:Y:S05]  /*01a0*/  @P0 BRA `(.L_x_3) ;  /* 0x0000000000240947 */ /* 0x000fea0003800000 */
.L_x_4:
[----:B------:R-:W-:Y:S05]  /*01b0*/  NANOSLEEP 0x64 ;  /* 0x000000640000795d */ /* 0x000fea0003800000 */
[----:B------:R-:W-:-:S05]  /*01c0*/  UMOV UR5, 0x10 ;  /* 0x0000001000057882 */ /* 0x000fca0000000000 */
[----:B------:R-:W-:Y:S04]  /*01d0*/  DEPBAR.LE SB0, 0x36 ;  /* 0x00008d800000791a */ /* 0x000fe80000000000 */
[----:B------:R-:W0:Y:S02]  /*01e0*/  UTCATOMSWS.FIND_AND_SET.ALIGN UP1, UR5, UR5 ;  /* 0x00000005000575e3 */ /* 0x000e240008020800 */
[----:B0-----:R-:W-:-:S04]  /*01f0*/  PLOP3.LUT P0, PT, PT, PT, UP1, 0x80, 0x8 ;  /* 0x000000000008781c */ /* 0x001fc80003f0f018 */
[----:B------:R-:W-:-:S04]  /*0200*/  SEL R0, RZ, 0xffffffff, !P0 ;  /* 0xffffffffff007807 */ /* 0x000fc80004000000 */
[----:B------:R-:W-:Y:S01]  /*0210*/  ISETP.NE.AND P0, PT, R0, RZ, PT ;  /* 0x000000ff0000720c */ /* 0x000fe20003f05270 */
[----:B------:R-:W-:-:S12]  /*0220*/  IMAD.U32 R0, RZ, RZ, UR5 ;  /* 0x00000005ff007e24 */ /* 0x000fd8000f8e00ff */
[----:B------:R-:W-:Y:S05]  /*0230*/  @!P0 BRA `(.L_x_4) ;  /* 0xfffffffc00dc8947 */ /* 0x000fea000383ffff */
.L_x_3:
[C---:B------:R-:W-:Y:S01]  /*0240*/  VIADD R3, R0.reuse, 0x10 ;  /* 0x0000001000037836 */ /* 0x040fe20000000000 */
[----:B------:R-:W-:Y:S01]  /*0250*/  UMOV UR5, 0x50 ;  /* 0x0000005000057882 */ /* 0x000fe20000000000 */
[----:B------:R-:W-:Y:S01]  /*0260*/  SHF.L.U32 R2, R5, R0, RZ ;  /* 0x0000000005027219 */ /* 0x000fe200000006ff */
[----:B------:R-:W-:Y:S01]  /*0270*/  ULEA UR5, UR6, UR5, 0x18 ;  /* 0x0000000506057291 */ /* 0x000fe2000f8ec0ff */
[----:B------:R-:W-:Y:S01]  /*0280*/  IMAD.SHL.U32 R0, R0, 0x20, RZ ;  /* 0x0000002000007824 */ /* 0x000fe200078e00ff */
[----:B------:R-:W-:-:S04]  /*0290*/  SHF.L.U32 R3, R4, R3, RZ ;  /* 0x0000000304037219 */ /* 0x000fc800000006ff */
[----:B------:R-:W-:-:S05]  /*02a0*/  LOP3.LUT R2, R3, R2, RZ, 0xfc, !PT ;  /* 0x0000000203027212 */ /* 0x000fca00078efcff */
[----:B------:R0:W-:Y:S04]  /*02b0*/  ATOMS.OR RZ, [UR5], R2 ;  /* 0x00000002ffff798c */ /* 0x0001e8000b000005 */
[----:B------:R0:W-:Y:S01]  /*02c0*/  STS [UR4], R0 ;  /* 0x00000000ff007988 */ /* 0x0001e20008000804 */
[----:B------:R-:W-:Y:S05]  /*02d0*/  BRA `(.L_x_2) ;  /* 0x0000000000107947 */ /* 0x000fea0003800000 */
.L_x_1:
[----:B------:R-:W-:Y:S01]  /*02e0*/  IMAD.MOV.U32 R0, RZ, RZ, -0x1 ;  /* 0xffffffffff007424 */ /* 0x000fe200078e00ff */
[----:B------:R-:W-:-:S04]  /*02f0*/  MOV R2, 0x320 ;  /* 0x0000032000027802 */ /* 0x000fc80000000f00 */
[----:B------:R0:W-:Y:S03]  /*0300*/  STS [UR4], R0 ;  /* 0x00000000ff007988 */ /* 0x0001e60008000804 */
[----:B0-----:R-:W-:Y:S05]  /*0310*/  CALL.REL.NOINC `($__internal_1_$__cuda_sm10x_tcgen05_guardrail_trap_phase_invalid_during_alloc) ;  /* 0x0000046c00287944 */ /* 0x001fea0003c00000 */
.L_x_2:
[----:B------:R-:W-:Y:S05]  /*0320*/  WARPSYNC.ALL ;  /* 0x0000000000007948 */ /* 0x000fea0003800000 */
[----:B------:R-:W-:Y:S01]  /*0330*/  NOP ;  /* 0x0000000000007918 */ /* 0x000fe20000000000 */
.L_x_0:
[----:B------:R-:W1:Y:S01]  /*0340*/  LDC.64 R72, c[0x0][0x398] ;  /* 0x0000e600ff487b82 */ /* 0x000e620000000a00 */
[----:B------:R-:W2:Y:S01]  /*0350*/  S2R R5, SR_CTAID.X ;  /* 0x0000000000057919 */ /* 0x000ea20000002500 */
[----:B------:R-:W-:Y:S01]  /*0360*/  UMOV UR9, 0x400 ;  /* 0x0000040000097882 */ /* 0x000fe20000000000 */
[----:B------:R-:W3:Y:S01]  /*0370*/  LDCU UR5, c[0x0][0x3a4] ;  /* 0x00007480ff0577ac */ /* 0x000ee20008000800 */
[----:B------:R-:W4:Y:S01]  /*0380*/  S2R R14, SR_TID.X ;  /* 0x00000000000e7919 */ /* 0x000f220000002100 */
[----:B------:R-:W5:Y:S03]  /*0390*/  LDCU.128 UR12, c[0x0][0x380] ;  /* 0x00007000ff0c77ac */ /* 0x000f660008000c00 */
[----:B------:R-:W0:Y:S01]  /*03a0*/  S2UR UR4, SR_CgaCtaId ;  /* 0x00000000000479c3 */ /* 0x000e220000008800 */
[----:B------:R-:W0:Y:S01]  /*03b0*/  LDCU.64 UR20, c[0x0][0x358] ;  /* 0x00006b00ff1477ac */ /* 0x000e220008000a00 */
[----:B------:R-:W-:-:S06]  /*03c0*/  UMOV UR7, 0x1 ;  /* 0x0000000100077882 */ /* 0x000fcc0000000000 */
[----:B------:R-:W3:Y:S01]  /*03d0*/  LDC.64 R70, c[0x0][0x3a8] ;  /* 0x0000ea00ff467b82 */ /* 0x000ee20000000a00 */
[----:B01----:R-:W-:Y:S01]  /*03e0*/  VIADD R0, R73, 0xff ;  /* 0x000000ff49007836 */ /* 0x003fe20000000000 */
[----:B------:R-:W-:-:S04]  /*03f0*/  IABS R68, R73 ;  /* 0x0000004900447213 */ /* 0x000fc80000000000 */
[----:B------:R-:W-:Y:S01]  /*0400*/  SHF.R.S32.HI R3, RZ, 0x1f, R0 ;  /* 0x0000001fff037819 */ /* 0x000fe20000011400 */
[----:B------:R-:W-:-:S03]  /*0410*/  ULEA UR9, UR4, UR9, 0x18 ;  /* 0x0000000904097291 */ /* 0x000fc6000f8ec0ff */
[----:B------:R-:W-:Y:S02]  /*0420*/  LEA.HI R3, R3, R0, RZ, 0x8 ;  /* 0x0000000003037211 */ /* 0x000fe400078f40ff */
[----:B--2---:R-:W-:Y:S02]  /*0430*/  IABS R8, R5 ;  /* 0x0000000500087213 */ /* 0x004fe40000000000 */
[----:B------:R-:W-:Y:S02]  /*0440*/  SHF.R.S32.HI R4, RZ, 0x8, R3 ;  /* 0x00000008ff047819 */ /* 0x000fe40000011403 */
[----:B----4-:R-:W-:Y:S02]  /*0450*/  SHF.R.U32.HI R11, RZ, 0x5, R14 ;  /* 0x00000005ff0b7819 */ /* 0x010fe4000001160e */
[-C--:B------:R-:W-:Y:S02]  /*0460*/  IABS R7, R4.reuse ;  /* 0x0000000400077213 */ /* 0x080fe40000000000 */
[----:B------:R-:W-:-:S02]  /*0470*/  IABS R10, R4 ;  /* 0x00000004000a7213 */ /* 0x000fc40000000000 */
[----:B------:R-:W0:Y:S01]  /*0480*/  I2F.RP R0, R7 ;  /* 0x0000000700007306 */ /* 0x000e220000209400 */
[----:B------:R-:W-:-:S05]  /*0490*/  LOP3.LUT R14, R14, 0x7f, RZ, 0xc0, !PT ;  /* 0x0000007f0e0e7812 */ /* 0x000fca00078ec0ff */
[----:B---3--:R-:W-:Y:S02]  /*04a0*/  IMAD R69, R14, R71, RZ ;  /* 0x000000470e457224 */ /* 0x008fe400078e02ff */
[----:B0-----:R-:W0:Y:S02]  /*04b0*/  MUFU.RCP R0, R0 ;  /* 0x0000000000007308 */ /* 0x001e240000001000 */
[----:B0-----:R-:W-:Y:S02]  /*04c0*/  VIADD R2, R0, 0xffffffe ;  /* 0x0ffffffe00027836 */ /* 0x001fe40000000000 */
[----:B------:R-:W-:-:S04]  /*04d0*/  IMAD.MOV R0, RZ, RZ, -R10 ;  /* 0x000000ffff007224 */ /* 0x000fc800078e0a0a */
[----:B------:R0:W1:Y:S02]  /*04e0*/  F2I.FTZ.U32.TRUNC.NTZ R3, R2 ;  /* 0x0000000200037305 */ /* 0x000064000021f000 */
[----:B0-----:R-:W-:Y:S02]  /*04f0*/  IMAD.MOV.U32 R2, RZ, RZ, RZ ;  /* 0x000000ffff027224 */ /* 0x001fe400078e00ff */
[----:B-1----:R-:W-:-:S04]  /*0500*/  IMAD.MOV R6, RZ, RZ, -R3 ;  /* 0x000000ffff067224 */ /* 0x002fc800078e0a03 */
[----:B------:R-:W-:Y:S02]  /*0510*/  IMAD R9, R6, R7, RZ ;  /* 0x0000000706097224 */ /* 0x000fe400078e02ff */
[----:B------:R-:W-:Y:S02]  /*0520*/  IMAD.MOV.U32 R6, RZ, RZ, R8 ;  /* 0x000000ffff067224 */ /* 0x000fe400078e0008 */
[----:B------:R-:W-:-:S06]  /*0530*/  IMAD.HI.U32 R3, R3, R9, R2 ;  /* 0x0000000903037227 */ /* 0x000fcc00078e0002 */
[----:B------:R-:W-:-:S04]  /*0540*/  IMAD.HI.U32 R3, R3, R6, RZ ;  /* 0x0000000603037227 */ /* 0x000fc800078e00ff */
[----:B------:R-:W-:Y:S01]  /*0550*/  IMAD R0, R3, R0, R6 ;  /* 0x0000000003007224 */ /* 0x000fe200078e0206 */
[----:B------:R-:W-:Y:S04]  /*0560*/  BAR.SYNC.DEFER_BLOCKING 0x0 ;  /* 0x0000000000007b1d */ /* 0x000fe80000010000 */
[----:B------:R-:W-:-:S13]  /*0570*/  ISETP.GT.U32.AND P1, PT, R7, R0, PT ;  /* 0x000000000700720c */ /* 0x000fda0003f24070 */
[----:B------:R-:W-:Y:S02]  /*0580*/  @!P1 IMAD.IADD R0, R0, 0x1, -R7 ;  /* 0x0000000100009824 */ /* 0x000fe400078e0a07 */
[----:B------:R-:W-:Y:S01]  /*0590*/  @!P1 VIADD R3, R3, 0x1 ;  /* 0x0000000103039836 */ /* 0x000fe20000000000 */
[----:B------:R-:W-:Y:S02]  /*05a0*/  ISETP.NE.AND P1, PT, R4, RZ, PT ;  /* 0x000000ff0400720c */ /* 0x000fe40003f25270 */
[----:B------:R-:W-:Y:S02]  /*05b0*/  ISETP.GE.U32.AND P0, PT, R0, R7, PT ;  /* 0x000000070000720c */ /* 0x000fe40003f06070 */
[----:B------:R-:W-:-:S04]  /*05c0*/  LOP3.LUT R0, R5, R4, RZ, 0x3c, !PT ;  /* 0x0000000405007212 */ /* 0x000fc800078e3cff */
[----:B------:R-:W-:Y:S01]  /*05d0*/  ISETP.GE.AND P2, PT, R0, RZ, PT ;  /* 0x000000ff0000720c */ /* 0x000fe20003f46270 */
[----:B------:R-:W-:-:S06]  /*05e0*/  VIADD R0, R72, 0x7f ;  /* 0x0000007f48007836 */ /* 0x000fcc0000000000 */
[----:B------:R-:W-:-:S04]  /*05f0*/  @P0 VIADD R3, R3, 0x1 ;  /* 0x0000000103030836 */ /* 0x000fc80000000000 */
[----:B------:R-:W-:Y:S01]  /*0600*/  IMAD.MOV.U32 R10, RZ, RZ, R3 ;  /* 0x000000ffff0a7224 */ /* 0x000fe200078e0003 */
[----:B------:R-:W-:-:S03]  /*0610*/  SHF.R.S32.HI R3, RZ, 0x1f, R0 ;  /* 0x0000001fff037819 */ /* 0x000fc60000011400 */
[----:B------:R-:W-:Y:S01]  /*0620*/  @!P2 IMAD.MOV R10, RZ, RZ, -R10 ;  /* 0x000000ffff0aa224 */ /* 0x000fe200078e0a0a */
[----:B------:R-:W-:Y:S02]  /*0630*/  LEA.HI R3, R3, R0, RZ, 0x7 ;  /* 0x0000000003037211 */ /* 0x000fe400078f38ff */
[----:B------:R-:W-:-:S04]  /*0640*/  @!P1 LOP3.LUT R10, RZ, R4, RZ, 0x33, !PT ;  /* 0x00000004ff0a9212 */ /* 0x000fc800078e33ff */
[----:B------:R-:W-:Y:S01]  /*0650*/  LEA.HI.SX32 R3, R3, -R10, 0x19 ;  /* 0x8000000a03037211 */ /* 0x000fe200078fcaff */
[----:B------:R-:W-:-:S03]  /*0660*/  IMAD.MOV R6, RZ, RZ, -R10 ;  /* 0x000000ffff067224 */ /* 0x000fc600078e0a0a */
[----:B------:R-:W-:Y:S01]  /*0670*/  VIMNMX R9, PT, PT, R3, 0x1, PT ;  /* 0x0000000103097848 */ /* 0x000fe20003fe0100 */
[----:B------:R-:W-:Y:S02]  /*0680*/  IMAD R6, R4, R6, R5 ;  /* 0x0000000604067224 */ /* 0x000fe400078e0205 */
[----:B------:R-:W0:Y:S01]  /*0690*/  I2F.RP R4, R68 ;  /* 0x0000004400047306 */ /* 0x000e220000209400 */
[----:B------:R-:W-:-:S07]  /*06a0*/  IABS R7, R9 ;  /* 0x0000000900077213 */ /* 0x000fce0000000000 */
[----:B------:R-:W1:Y:S08]  /*06b0*/  I2F.RP R0, R7 ;  /* 0x0000000700007306 */ /* 0x000e700000209400 */
[----:B0-----:R-:W0:Y:S08]  /*06c0*/  MUFU.RCP R4, R4 ;  /* 0x0000000400047308 */ /* 0x001e300000001000 */
[----:B-1----:R-:W1:Y:S01]  /*06d0*/  MUFU.RCP R0, R0 ;  /* 0x0000000000007308 */ /* 0x002e620000001000 */
[----:B0-----:R-:W-:-:S07]  /*06e0*/  VIADD R74, R4, 0xffffffe ;  /* 0x0ffffffe044a7836 */ /* 0x001fce0000000000 */
[----:B------:R0:W-:Y:S01]  /*06f0*/  F2I.FTZ.U32.TRUNC.NTZ R75, R74 ;  /* 0x0000004a004b7305 */ /* 0x0001e2000021f000 */
[----:B-1----:R-:W-:Y:S01]  /*0700*/  VIADD R2, R0, 0xffffffe ;  /* 0x0ffffffe00027836 */ /* 0x002fe20000000000 */
[----:B------:R-:W-:-:S06]  /*0710*/  IABS R0, R6 ;  /* 0x0000000600007213 */ /* 0x000fcc0000000000 */
[----:B------:R1:W2:Y:S01]  /*0720*/  F2I.FTZ.U32.TRUNC.NTZ R3, R2 ;  /* 0x0000000200037305 */ /* 0x0002a2000021f000 */
[----:B0-----:R-:W-:Y:S02]  /*0730*/  IMAD.MOV.U32 R74, RZ, RZ, RZ ;  /* 0x000000ffff4a7224 */ /* 0x001fe400078e00ff */
[----:B-1----:R-:W-:Y:S02]  /*0740*/  IMAD.MOV.U32 R2, RZ, RZ, RZ ;  /* 0x000000ffff027224 */ /* 0x002fe400078e00ff */
[----:B--2---:R-:W-:-:S04]  /*0750*/  IMAD.MOV R8, RZ, RZ, -R3 ;  /* 0x000000ffff087224 */ /* 0x004fc800078e0a03 */
[----:B------:R-:W-:Y:S01]  /*0760*/  IMAD R5, R8, R7, RZ ;  /* 0x0000000708057224 */ /* 0x000fe200078e02ff */
[----:B------:R-:W-:-:S03]  /*0770*/  IABS R8, R72 ;  /* 0x0000004800087213 */ /* 0x000fc60000000000 */
[----:B------:R-:W-:Y:S01]  /*0780*/  IMAD.HI.U32 R3, R3, R5, R2 ;  /* 0x0000000503037227 */ /* 0x000fe200078e0002 */
[----:B------:R-:W-:-:S05]  /*0790*/  IABS R2, R9 ;  /* 0x0000000900027213 */ /* 0x000fca0000000000 */
[----:B------:R-:W-:Y:S02]  /*07a0*/  IMAD.MOV R5, RZ, RZ, -R2 ;  /* 0x000000ffff057224 */ /* 0x000fe400078e0a02 */
[----:B------:R-:W-:Y:S01]  /*07b0*/  IMAD.HI.U32 R3, R3, R0, RZ ;  /* 0x0000000003037227 */ /* 0x000fe200078e00ff */
[----:B------:R-:W0:Y:S03]  /*07c0*/  I2F.RP R2, R8 ;  /* 0x0000000800027306 */ /* 0x000e260000209400 */
[----:B------:R-:W-:Y:S02]  /*07d0*/  IMAD R0, R3, R5, R0 ;  /* 0x0000000503007224 */ /* 0x000fe400078e0200 */
[----:B------:R-:W1:Y:S01]  /*07e0*/  LDS R5, [UR9] ;  /* 0x00000009ff057984 */ /* 0x000e620008000800 */
[----:B------:R-:W-:Y:S02]  /*07f0*/  BAR.SYNC.DEFER_BLOCKING 0x0 ;  /* 0x0000000000007b1d */ /* 0x000fe40000010000 */
[----:B------:R-:W-:-:S04]  /*0800*/  ISETP.GT.U32.AND P1, PT, R7, R0, PT ;  /* 0x000000000700720c */ /* 0x000fc80003f24070 */
[----:B0-----:R-:W0:Y:S09]  /*0810*/  MUFU.RCP R2, R2 ;  /* 0x0000000200027308 */ /* 0x001e320000001000 */
[----:B------:R-:W-:Y:S02]  /*0820*/  @!P1 IMAD.IADD R0, R0, 0x1, -R7 ;  /* 0x0000000100009824 */ /* 0x000fe400078e0a07 */
[----:B------:R-:W-:Y:S01]  /*0830*/  @!P1 VIADD R3, R3, 0x1 ;  /* 0x0000000103039836 */ /* 0x000fe20000000000 */
[----:B------:R-:W-:-:S02]  /*0840*/  ISETP.NE.AND P1, PT, R9, RZ, PT ;  /* 0x000000ff0900720c */ /* 0x000fc40003f25270 */
[----:B------:R-:W-:Y:S01]  /*0850*/  ISETP.GE.U32.AND P0, PT, R0, R7, PT ;  /* 0x000000070000720c */ /* 0x000fe20003f06070 */
[----:B------:R-:W-:Y:S01]  /*0860*/  IMAD.MOV R7, RZ, RZ, -R75 ;  /* 0x000000ffff077224 */ /* 0x000fe200078e0a4b */
[----:B------:R-:W-:Y:S01]  /*0870*/  LOP3.LUT R0, R6, R9, RZ, 0x3c, !PT ;  /* 0x0000000906007212 */ /* 0x000fe200078e3cff */
[----:B0-----:R-:W-:-:S03]  /*0880*/  VIADD R4, R2, 0xffffffe ;  /* 0x0ffffffe02047836 */ /* 0x001fc60000000000 */
[----:B------:R-:W-:Y:S01]  /*0890*/  ISETP.GE.AND P2, PT, R0, RZ, PT ;  /* 0x000000ff0000720c */ /* 0x000fe20003f46270 */
[----:B------:R-:W-:-:S05]  /*08a0*/  IMAD.SHL.U32 R0, R11, 0x200000, RZ ;  /* 0x002000000b007824 */ /* 0x000fca00078e00ff */
[----:B------:R-:W-:Y:S01]  /*08b0*/  LOP3.LUT R0, R0, 0x600000, RZ, 0xc0, !PT ;  /* 0x0060000000007812 */ /* 0x000fe200078ec0ff */
[----:B------:R-:W-:-:S03]  /*08c0*/  @P0 VIADD R3, R3, 0x1 ;  /* 0x0000000103030836 */ /* 0x000fc60000000000 */
[----:B------:R-:W-:Y:S01]  /*08d0*/  R2UR UR10, R0 ;  /* 0x00000000000a72ca */ /* 0x000fe200000e0000 */
[----:B------:R-:W-:Y:S01]  /*08e0*/  IMAD.MOV.U32 R12, RZ, RZ, R3 ;  /* 0x000000ffff0c7224 */ /* 0x000fe200078e0003 */
[----:B-1----:R-:W-:Y:S01]  /*08f0*/  R2UR UR8, R5 ;  /* 0x00000000050872ca */ /* 0x002fe200000e0000 */
[----:B------:R-:W0:Y:S01]  /*0900*/  F2I.FTZ.U32.TRUNC.NTZ R3, R4 ;  /* 0x0000000400037305 */ /* 0x000e22000021f000 */
[----:B------:R-:W-:Y:S02]  /*0910*/  IMAD R5, R7, R68, RZ ;  /* 0x0000004407057224 */ /* 0x000fe400078e02ff */
[----:B------:R-:W-:Y:S01]  /*0920*/  @!P2 IMAD.MOV R12, RZ, RZ, -R12 ;  /* 0x000000ffff0ca224 */ /* 0x000fe200078e0a0c */
[----:B------:R-:W-:Y:S01]  /*0930*/  @!P1 LOP3.LUT R12, RZ, R9, RZ, 0x33, !PT ;  /* 0x00000009ff0c9212 */ /* 0x000fe200078e33ff */
[----:B------:R-:W-:Y:S01]  /*0940*/  IMAD.HI.U32 R74, R75, R5, R74 ;  /* 0x000000054b4a7227 */ /* 0x000fe200078e004a */
[----:B------:R-:W-:-:S03]  /*0950*/  ISETP.NE.U32.AND P2, PT, R14, RZ, PT ;  /* 0x000000ff0e00720c */ /* 0x000fc60003f45070 */
[----:B------:R-:W-:Y:S02]  /*0960*/  IMAD.SHL.U32 R0, R12, 0x100, RZ ;  /* 0x000001000c007824 */ /* 0x000fe400078e00ff */
[----:B------:R-:W-:Y:S02]  /*0970*/  IMAD.MOV R12, RZ, RZ, -R12 ;  /* 0x000000ffff0c7224 */ /* 0x000fe400078e0a0c */
[C---:B------:R-:W-:Y:S01]  /*0980*/  VIADD R15, R0.reuse, 0xff ;  /* 0x000000ff000f7836 */ /* 0x040fe20000000000 */
[----:B------:R-:W-:Y:S01]  /*0990*/  IABS R2, R0 ;  /* 0x0000000000027213 */ /* 0x000fe20000000000 */
[----:B0-----:R-:W-:Y:S02]  /*09a0*/  IMAD.MOV R13, RZ, RZ, -R3 ;  /* 0x000000ffff0d7224 */ /* 0x001fe400078e0a03 */
[----:B------:R-:W-:Y:S01]  /*09b0*/  VIADD R11, R0, 0x1 ;  /* 0x00000001000b7836 */ /* 0x000fe20000000000 */
[----:B------:R0:W-:Y:S01]  /*09c0*/  STL [R1+0xf74], R15 ;  /* 0x000f740f01007387 */ /* 0x0001e20000100800 */
[----:B------:R-:W-:-:S02]  /*09d0*/  IMAD.MOV.U32 R5, RZ, RZ, R2 ;  /* 0x000000ffff057224 */ /* 0x000fc400078e0002 */
[----:B------:R-:W-:Y:S01]  /*09e0*/  IMAD R12, R9, R12, R6 ;  /* 0x0000000c090c7224 */ /* 0x000fe200078e0206 */
[----:B------:R-:W-:Y:S01]  /*09f0*/  IABS R9, R15 ;  /* 0x0000000f00097213 */ /* 0x000fe20000000000 */
[----:B------:R-:W-:Y:S01]  /*0a00*/  IMAD.MOV.U32 R2, RZ, RZ, RZ ;  /* 0x000000ffff027224 */ /* 0x000fe200078e00ff */
[----:B------:R-:W-:Y:S01]  /*0a10*/  IABS R7, R11 ;  /* 0x0000000b00077213 */ /* 0x000fe20000000000 */
[----:B------:R-:W-:Y:S01]  /*0a20*/  IMAD R13, R13, R8, RZ ;  /* 0x000000080d0d7224 */ /* 0x000fe200078e02ff */
[----:B------:R1:W-:Y:S01]  /*0a30*/  STL [R1+0xf78], R11 ;  /* 0x000f780b01007387 */ /* 0x0003e20000100800 */
[----:B------:R-:W-:-:S04]  /*0a40*/  IMAD.HI.U32 R4, R74, R5, RZ ;  /* 0x000000054a047227 */ /* 0x000fc800078e00ff */
[----:B------:R-:W-:-:S04]  /*0a50*/  IMAD.HI.U32 R13, R3, R13, R2 ;  /* 0x0000000d030d7227 */ /* 0x000fc800078e0002 */
[----:B------:R-:W-:-:S04]  /*0a60*/  IMAD.HI.U32 R3, R74, R9, RZ ;  /* 0x000000094a037227 */ /* 0x000fc800078e00ff */
[----:B------:R-:W-:Y:S02]  /*0a70*/  IMAD.MOV R4, RZ, RZ, -R4 ;  /* 0x000000ffff047224 */ /* 0x000fe400078e0a04 */
[----:B0-----:R-:W-:Y:S02]  /*0a80*/  VIADD R15, R0, 0x2 ;  /* 0x00000002000f7836 */ /* 0x001fe40000000000 */
[----:B------:R-:W-:-:S03]  /*0a90*/  IMAD.HI.U32 R2, R74, R7, RZ ;  /* 0x000000074a027227 */ /* 0x000fc600078e00ff */
[----:B------:R-:W-:Y:S01]  /*0aa0*/  STL [R1+0xf90], R15 ;  /* 0x000f900f01007387 */ /* 0x000fe20000100800 */
[----:B------:R-:W-:Y:S02]  /*0ab0*/  IMAD.MOV R3, RZ, RZ, -R3 ;  /* 0x000000ffff037224 */ /* 0x000fe400078e0a03 */
[----:B------:R-:W-:Y:S01]  /*0ac0*/  IMAD R4, R68, R4, R5 ;  /* 0x0000000444047224 */ /* 0x000fe200078e0205 */
[----:B------:R-:W-:Y:S01]  /*0ad0*/  IABS R5, R15 ;  /* 0x0000000f00057213 */ /* 0x000fe20000000000 */
[C---:B-1----:R-:W-:Y:S02]  /*0ae0*/  VIADD R11, R0.reuse, 0x3 ;  /* 0x00000003000b7836 */ /* 0x042fe40000000000 */
[----:B------:R-:W-:Y:S02]  /*0af0*/  VIADD R6, R0, 0x4 ;  /* 0x0000000400067836 */ /* 0x000fe40000000000 */
[----:B------:R-:W-:Y:S01]  /*0b00*/  IMAD.MOV R2, RZ, RZ, -R2 ;  /* 0x000000ffff027224 */ /* 0x000fe200078e0a02 */
[----:B------:R0:W-:Y:S01]  /*0b10*/  STL [R1+0xf8c], R11 ;  /* 0x000f8c0b01007387 */ /* 0x0001e20000100800 */
[----:B------:R-:W-:-:S02]  /*0b20*/  IMAD.IADD R12, R10, 0x1, R12 ;  /* 0x000000010a0c7824 */ /* 0x000fc400078e020c */
[C---:B------:R-:W-:Y:S01]  /*0b30*/  IMAD R10, R68.reuse, R3, R9 ;  /* 0x00000003440a7224 */ /* 0x040fe200078e0209 */
[----:B------:R-:W-:Y:S01]  /*0b40*/  IABS R3, R6 ;  /* 0x0000000600037213 */ /* 0x000fe20000000000 */
[----:B------:R-:W-:Y:S01]  /*0b50*/  IMAD R2, R68, R2, R7 ;  /* 0x0000000244027224 */ /* 0x000fe200078e0207 */
[----:B------:R1:W-:Y:S01]  /*0b60*/  STL [R1+0xf80], R6 ;  /* 0x000f800601007387 */ /* 0x0003e20000100800 */
[----:B------:R-:W-:Y:S02]  /*0b70*/  IMAD.MOV.U32 R9, RZ, RZ, R5 ;  /* 0x000000ffff097224 */ /* 0x000fe400078e0005 */
[----:B------:R-:W-:Y:S01]  /*0b80*/  IMAD.MOV.U32 R7, RZ, RZ, R3 ;  /* 0x000000ffff077224 */ /* 0x000fe200078e0003 */
[----:B0-----:R-:W-:Y:S01]  /*0b90*/  IABS R11, R11 ;  /* 0x0000000b000b7213 */ /* 0x001fe20000000000 */
[----:B------:R-:W-:Y:S01]  /*0ba0*/  STL [R1+0x3d8], R10 ;  /* 0x0003d80a01007387 */ /* 0x000fe20000100800 */
[C---:B------:R-:W-:Y:S02]  /*0bb0*/  VIADD R5, R0.reuse, 0x5 ;  /* 0x0000000500057836 */ /* 0x040fe40000000000 */
[----:B------:R-:W-:Y:S01]  /*0bc0*/  VIADD R36, R0, 0x8 ;  /* 0x0000000800247836 */ /* 0x000fe20000000000 */
[----:B------:R0:W-:Y:S01]  /*0bd0*/  STL [R1+0x34], R2 ;  /* 0x0000340201007387 */ /* 0x0001e20000100800 */
[----:B------:R-:W-:Y:S01]  /*0be0*/  IMAD.HI.U32 R3, R74, R11, RZ ;  /* 0x0000000b4a037227 */ /* 0x000fe200078e00ff */
[----:B------:R-:W-:-:S02]  /*0bf0*/  IABS R15, R5 ;  /* 0x00000005000f7213 */ /* 0x000fc40000000000 */
[----:B------:R2:W-:Y:S01]  /*0c00*/  STL [R1+0xf94], R5 ;  /* 0x000f940501007387 */ /* 0x0005e20000100800 */
[----:B------:R-:W-:Y:S01]  /*0c10*/  IMAD.MOV R3, RZ, RZ, -R3 ;  /* 0x000000ffff037224 */ /* 0x000fe200078e0a03 */
[----:B------:R-:W-:Y:S01]  /*0c20*/  IABS R75, R36 ;  /* 0x00000024004b7213 */ /* 0x000fe20000000000 */
[----:B-1----:R-:W-:Y:S02]  /*0c30*/  VIADD R6, R0, 0x6 ;  /* 0x0000000600067836 */ /* 0x002fe40000000000 */
[----:B------:R-:W-:Y:S02]  /*0c40*/  IMAD R3, R68, R3, R11 ;  /* 0x0000000344037224 */ /* 0x000fe400078e020b */
[----:B0-----:R-:W-:Y:S01]  /*0c50*/  IMAD.HI.U32 R2, R74, R9, RZ ;  /* 0x000000094a027227 */ /* 0x001fe200078e00ff */
[----:B------:R0:W-:Y:S03]  /*0c60*/  STL [R1+0xf98], R6 ;  /* 0x000f980601007387 */ /* 0x0001e60000100800 */
[----:B------:R-:W-:-:S02]  /*0c70*/  IMAD.MOV R2, RZ, RZ, -R2 ;  /* 0x000000ffff027224 */ /* 0x000fc400078e0a02 */
[----:B--2---:R-:W-:-:S04]  /*0c80*/  IMAD.HI.U32 R5, R74, R7, RZ ;  /* 0x000000074a057227 */ /* 0x004fc800078e00ff */
[----:B------:R-:W-:Y:S01]  /*0c90*/  IMAD R2, R68, R2, R9 ;  /* 0x0000000244027224 */ /* 0x000fe200078e0209 */
[----:B0-----:R-:W-:Y:S01]  /*0ca0*/  IABS R6, R6 ;  /* 0x0000000600067213 */ /* 0x001fe20000000000 */
[----:B------:R-:W-:Y:S02]  /*0cb0*/  IMAD.MOV R5, RZ, RZ, -R5 ;  /* 0x000000ffff057224 */ /* 0x000fe400078e0a05 */
[C---:B------:R-:W-:Y:S01]  /*0cc0*/  VIADD R10, R0.reuse, 0x7 ;  /* 0x00000007000a7836 */ /* 0x040fe20000000000 */
[----:B------:R0:W-:Y:S01]  /*0cd0*/  STL [R1+0xb0], R2 ;  /* 0x0000b00201007387 */ /* 0x0001e20000100800 */
[----:B------:R-:W-:Y:S02]  /*0ce0*/  IMAD.MOV.U32 R9, RZ, RZ, R6 ;  /* 0x000000ffff097224 */ /* 0x000fe400078e0006 */
[C---:B------:R-:W-:Y:S01]  /*0cf0*/  VIADD R6, R0.reuse, 0x9 ;  /* 0x0000000900067836 */ /* 0x040fe20000000000 */
[----:B------:R1:W-:Y:S01]  /*0d00*/  STL [R1+0x140], R3 ;  /* 0x0001400301007387 */ /* 0x0003e20000100800 */
[----:B------:R-:W-:-:S02]  /*0d10*/  VIADD R16, R0, 0x1b ;  /* 0x0000001b00107836 */ /* 0x000fc40000000000 */
[----:B0-----:R-:W-:-:S04]  /*0d20*/  IMAD.HI.U32 R2, R74, R15, RZ ;  /* 0x0000000f4a027227 */ /* 0x001fc800078e00ff */
[----:B-1----:R-:W-:Y:S01]  /*0d30*/  IMAD R3, R68, R5, R7 ;  /* 0x0000000544037224 */ /* 0x002fe200078e0207 */
[----:B------:R-:W-:Y:S01]  /*0d40*/  IABS R7, R10 ;  /* 0x0000000a00077213 */ /* 0x000fe20000000000 */
[----:B------:R-:W-:-:S03]  /*0d50*/  IMAD.MOV R2, RZ, RZ, -R2 ;  /* 0x000000ffff027224 */ /* 0x000fc600078e0a02 */
[----:B------:R0:W-:Y:S01]  /*0d60*/  STL [R1+0x238], R3 ;  /* 0x0002380301007387 */ /* 0x0001e20000100800 */
[----:B------:R-:W-:Y:S01]  /*0d70*/  IMAD R5, R68, R2, R15 ;  /* 0x0000000244057224 */ /* 0x000fe200078e020f */
[----:B------:R-:W-:Y:S01]  /*0d80*/  IABS R2, R6 ;  /* 0x0000000600027213 */ /* 0x000fe20000000000 */
[----:B------:R-:W-:Y:S01]  /*0d90*/  VIADD R15, R0, 0xc ;  /* 0x0000000c000f7836 */ /* 0x000fe20000000000 */
[----:B------:R1:W-:Y:S04]  /*0da0*/  STL [R1+0xf9c], R10 ;  /* 0x000f9c0a01007387 */ /* 0x0003e80000100800 */
[----:B------:R-:W-:Y:S01]  /*0db0*/  STL [R1+0x1178], R36 ;  /* 0x0011782401007387 */ /* 0x000fe20000100800 */
[----:B0-----:R-:W-:-:S03]  /*0dc0*/  IMAD.HI.U32 R3, R74, R9, RZ ;  /* 0x000000094a037227 */ /* 0x001fc600078e00ff */
[----:B------:R-:W-:Y:S01]  /*0dd0*/  STL [R1+0xfa0], R6 ;  /* 0x000fa00601007387 */ /* 0x000fe20000100800 */
[----:B------:R-:W-:-:S03]  /*0de0*/  IMAD.MOV R3, RZ, RZ, -R3 ;  /* 0x000000ffff037224 */ /* 0x000fc600078e0a03 */
[----:B------:R0:W-:Y:S01]  /*0df0*/  STL [R1+0x390], R5 ;  /* 0x0003900501007387 */ /* 0x0001e20000100800 */
[----:B-1----:R-:W-:Y:S02]  /*0e00*/  VIADD R10, R0, 0xd ;  /* 0x0000000d000a7836 */ /* 0x002fe40000000000 */
[----:B------:R-:W-:Y:S02]  /*0e10*/  IMAD R3, R68, R3, R9 ;  /* 0x0000000344037224 */ /* 0x000fe400078e0209 */
[----:B------:R-:W-:Y:S02]  /*0e20*/  IMAD.MOV.U32 R9, RZ, RZ, R2 ;  /* 0x000000ffff097224 */ /* 0x000fe400078e0002 */
[----:B------:R-:W-:Y:S01]  /*0e30*/  IMAD.HI.U32 R2, R74, R7, RZ ;  /* 0x000000074a027227 */ /* 0x000fe200078e00ff */
[----:B------:R1:W-:Y:S03]  /*0e40*/  STL [R1+0x3dc], R3 ;  /* 0x0003dc0301007387 */ /* 0x0003e60000100800 */
[----:B0-----:R-:W-:-:S02]  /*0e50*/  VIADD R5, R0, 0xa ;  /* 0x0000000a00057836 */ /* 0x001fc40000000000 */
[----:B------:R-:W-:Y:S02]  /*0e60*/  VIADD R6, R0, 0xb ;  /* 0x0000000b00067836 */ /* 0x000fe40000000000 */
[----:B------:R-:W-:Y:S01]  /*0e70*/  IMAD.MOV R2, RZ, RZ, -R2 ;  /* 0x000000ffff027224 */ /* 0x000fe200078e0a02 */
[----:B------:R0:W-:Y:S01]  /*0e80*/  STL [R1+0xfa4], R5 ;  /* 0x000fa40501007387 */ /* 0x0001e20000100800 */
[----:B------:R-:W-:Y:S01]  /*0e90*/  IABS R11, R5 ;  /* 0x00000005000b7213 */ /* 0x000fe20000000000 */
[----:B-1----:R-:W-:Y:S02]  /*0ea0*/  IMAD.HI.U32 R3, R74, R75, RZ ;  /* 0x0000004b4a037227 */ /* 0x002fe400078e00ff */
[----:B------:R1:W-:Y:S02]  /*0eb0*/  STL [R1+0xfa8], R6 ;  /* 0x000fa80601007387 */ /* 0x0003e40000100800 */
[----:B------:R-:W-:Y:S02]  /*0ec0*/  IMAD.MOV R3, RZ, RZ, -R3 ;  /* 0x000000ffff037224 */ /* 0x000fe400078e0a03 */
[----:B------:R-:W-:-:S02]  /*0ed0*/  IMAD R2, R68, R2, R7 ;  /* 0x0000000244027224 */ /* 0x000fc400078e0207 */
[----:B0-----:R-:W-:-:S03]  /*0ee0*/  IMAD.HI.U32 R5, R74, R9, RZ ;  /* 0x000000094a057227 */ /* 0x001fc600078e00ff */
[----:B------:R0:W-:Y:S01]  /*0ef0*/  STL [R1+0x3e0], R2 ;  /* 0x0003e00201007387 */ /* 0x0001e20000100800 */
[----:B------:R-:W-:Y:S01]  /*0f00*/  IMAD.MOV R5, RZ, RZ, -R5 ;  /* 0x000000ffff057224 */ /* 0x000fe200078e0a05 */
[----:B-1----:R-:W-:Y:S01]  /*0f10*/  IABS R6, R6 ;  /* 0x0000000600067213 */ /* 0x002fe20000000000 */
[C---:B------:R-:W-:Y:S02]  /*0f20*/  IMAD R75, R68.reuse, R3, R75 ;  /* 0x00000003444b7224 */ /* 0x040fe400078e024b */
[----:B------:R-:W-:Y:S01]  /*0f30*/  IMAD R3, R68, R5, R9 ;  /* 0x0000000544037224 */ /* 0x000fe200078e0209 */
[----:B------:R-:W-:Y:S01]  /*0f40*/  IABS R5, R10 ;  /* 0x0000000a00057213 */ /* 0x000fe20000000000 */
[----:B------:R-:W-:Y:S01]  /*0f50*/  IMAD.MOV.U32 R7, RZ, RZ, R6 ;  /* 0x000000ffff077224 */ /* 0x000fe200078e0006 */
[----:B------:R-:W-:Y:S01]  /*0f60*/  IABS R9, R15 ;  /* 0x0000000f00097213 */ /* 0x000fe20000000000 */
[----:B------:R-:W-:Y:S01]  /*0f70*/  VIADD R6, R0, 0xe ;  /* 0x0000000e00067836 */ /* 0x000fe20000000000 */
[----:B------:R1:W-:Y:S01]  /*0f80*/  STL [R1+0x30], R3 ;  /* 0x0000300301007387 */ /* 0x0003e20000100800 */
[----:B0-----:R-:W-:-:S03]  /*0f90*/  IMAD.HI.U32 R2, R74, R11, RZ ;  /* 0x0000000b4a027227 */ /* 0x001fc600078e00ff */
[----:B------:R-:W-:Y:S01]  /*0fa0*/  STL [R1+0xfac], R15 ;  /* 0x000fac0f01007387 */ /* 0x000fe20000100800 */
[----:B------:R-:W-:-:S03]  /*0fb0*/  IMAD.MOV R2, RZ, RZ, -R2 ;  /* 0x000000ffff027224 */ /* 0x000fc600078e0a02 */
[----:B------:R0:W-:Y:S01]  /*0fc0*/  STL [R1+0xfb0], R10 ;  /* 0x000fb00a01007387 */ /* 0x0001e20000100800 */
[----:B-1----:R-:W-:-:S03]  /*0fd0*/  IMAD.HI.U32 R3, R74, R7, RZ ;  /* 0x000000074a037227 */ /* 0x002fc600078e00ff */
[----:B------:R1:W-:Y:S01]  /*0fe0*/  STL [R1+0xfb4], R6 ;  /* 0x000fb40601007387 */ /* 0x0003e20000100800 */
[----:B------:R-:W-:Y:S02]  /*0ff0*/  IMAD.MOV R3, RZ, RZ, -R3 ;  /* 0x000000ffff037224 */ /* 0x000fe400078e0a03 */
[C---:B0-----:R-:W-:Y:S01]  /*1000*/  IMAD R10, R68.reuse, R2, R11 ;  /* 0x00000002440a7224 */ /* 0x041fe200078e020b */
[----:B------:R-:W-:Y:S01]  /*1010*/  IABS R2, R6 ;  /* 0x0000000600027213 */ /* 0x000fe20000000000 */
[----:B------:R-:W-:Y:S02]  /*1020*/  IMAD R3, R68, R3, R7 ;  /* 0x0000000344037224 */ /* 0x000fe400078e0207 */
[----:B------:R-:W-:Y:S01]  /*1030*/  IMAD.MOV.U32 R11, RZ, RZ, R5 ;  /* 0x000000ffff0b7224 */ /* 0x000fe200078e0005 */
[----:B------:R-:W-:Y:S01]  /*1040*/  STL [R1+0xb4], R10 ;  /* 0x0000b40a01007387 */ /* 0x000fe20000100800 */
[----:B------:R-:W-:Y:S02]  /*1050*/  IMAD.MOV.U32 R7, RZ, RZ, R2 ;  /* 0x000000ffff077224 */ /* 0x000fe400078e0002 */
[----:B------:R-:W-:Y:S01]  /*1060*/  IMAD.HI.U32 R2, R74, R9, RZ ;  /* 0x000000094a027227 */ /* 0x000fe200078e00ff */
[----:B------:R0:W-:Y:S03]  /*1070*/  STL [R1+0x148], R3 ;  /* 0x0001480301007387 */ /* 0x0001e60000100800 */
[----:B------:R-:W-:-:S02]  /*1080*/  VIADD R5, R0, 0xf ;  /* 0x0000000f00057836 */ /* 0x000fc40000000000 */
[----:B------:R-:W-:Y:S02]  /*1090*/  IMAD.MOV R2, RZ, RZ, -R2 ;  /* 0x000000ffff027224 */ /* 0x000fe400078e0a02 */
[----:B-1----:R-:W-:Y:S01]  /*10a0*/  VIADD R6, R0, 0x10 ;  /* 0x0000001000067836 */ /* 0x002fe20000000000 */
[----:B------:R1:W-:Y:S01]  /*10b0*/  STL [R1+0xfb8], R5 ;  /* 0x000fb80501007387 */ /* 0x0003e20000100800 */
[----:B------:R-:W-:Y:S01]  /*10c0*/  IABS R15, R5 ;  /* 0x00000005000f7213 */ /* 0x000fe20000000000 */
[----:B0-----:R-:W-:Y:S02]  /*10d0*/  IMAD.HI.U32 R3, R74, R11, RZ ;  /* 0x0000000b4a037227 */ /* 0x001fe400078e00ff */
[----:B------:R0:W-:Y:S02]  /*10e0*/  STL [R1+0xfbc], R6 ;  /* 0x000fbc0601007387 */ /* 0x0001e40000100800 */
[----:B------:R-:W-:Y:S02]  /*10f0*/  IMAD.MOV R3, RZ, RZ, -R3 ;  /* 0x000000ffff037224 */ /* 0x000fe400078e0a03 */
[----:B------:R-:W-:-:S02]  /*1100*/  IMAD R2, R68, R2, R9 ;  /* 0x0000000244027224 */ /* 0x000fc400078e0209 */
[----:B-1----:R-:W-:-:S03]  /*1110*/  IMAD.HI.U32 R5, R74, R7, RZ ;  /* 0x000000074a057227 */ /* 0x002fc600078e00ff */
[----:B------:R1:W-:Y:S01]  /*1120*/  STL [R1+0x240], R2 ;  /* 0x0002400201007387 */ /* 0x0003e20000100800 */
[----:B------:R-:W-:Y:S01]  /*1130*/  IMAD R3, R68, R3, R11 ;  /* 0x0000000344037224 */ /* 0x000fe200078e020b */
[----:B0-----:R-:W-:Y:S01]  /*1140*/  IABS R6, R6 ;  /* 0x0000000600067213 */ /* 0x001fe20000000000 */
[----:B------:R-:W-:Y:S02]  /*1150*/  IMAD.MOV R5, RZ, RZ, -R5 ;  /* 0x000000ffff057224 */ /* 0x000fe400078e0a05 */
[C---:B------:R-:W-:Y:S01]  /*1160*/  VIADD R11, R0.reuse, 0x11 ;  /* 0x00000011000b7836 */ /* 0x040fe20000000000 */
[----:B------:R0:W-:Y:S01]  /*1170*/  STL [R1+0x394], R3 ;  /* 0x0003940301007387 */ /* 0x0001e20000100800 */
[----:B------:R-:W-:Y:S02]  /*1180*/  IMAD.MOV.U32 R9, RZ, RZ, R6 ;  /* 0x000000ffff097224 */ /* 0x000fe400078e0006 */
[----:B------:R-:W-:Y:S02]  /*1190*/  VIADD R6, R0, 0x13 ;  /* 0x0000001300067836 */ /* 0x000fe40000000000 */
[----:B-1----:R-:W-:-:S04]  /*11a0*/  IMAD.HI.U32 R2, R74, R15, RZ ;  /* 0x0000000f4a027227 */ /* 0x002fc800078e00ff */
[----:B------:R-:W-:Y:S02]  /*11b0*/  IMAD.MOV R2, RZ, RZ, -R2 ;  /* 0x000000ffff027224 */ /* 0x000fe400078e0a02 */
[----:B0-----:R-:W-:Y:S01]  /*11c0*/  IMAD R3, R68, R5, R7 ;  /* 0x0000000544037224 */ /* 0x001fe200078e0207 */
[----:B------:R-:W-:Y:S01]  /*11d0*/  IABS R7, R11 ;  /* 0x0000000b00077213 */ /* 0x000fe20000000000 */
[----:B------:R-:W-:Y:S02]  /*11e0*/  VIADD R10, R0, 0x12 ;  /* 0x00000012000a7836 */ /* 0x000fe40000000000 */
[----:B------:R-:W-:Y:S01]  /*11f0*/  IMAD R5, R68, R2, R15 ;  /* 0x0000000244057224 */ /* 0x000fe200078e020f */
[----:B------:R0:W-:Y:S01]  /*1200*/  STL [R1+0x3e4], R3 ;  /* 0x0003e40301007387 */ /* 0x0001e20000100800 */
[----:B------:R-:W-:-:S03]  /*1210*/  IABS R2, R6 ;  /* 0x0000000600027213 */ /* 0x000fc60000000000 */
[----:B------:R1:W-:Y:S04]  /*1220*/  STL [R1+0xfc0], R11 ;  /* 0x000fc00b01007387 */ /* 0x0003e80000100800 */
[----:B------:R-:W-:Y:S01]  /*1230*/  STL [R1+0xfc4], R10 ;  /* 0x000fc40a01007387 */ /* 0x000fe20000100800 */
[----:B0-----:R-:W-:-:S03]  /*1240*/  IMAD.HI.U32 R3, R74, R9, RZ ;  /* 0x000000094a037227 */ /* 0x001fc600078e00ff */
[----:B------:R-:W-:Y:S01]  /*1250*/  STL [R1+0xfc8], R6 ;  /* 0x000fc80601007387 */ /* 0x000fe20000100800 */
[----:B------:R-:W-:Y:S01]  /*1260*/  IMAD.MOV R3, RZ, RZ, -R3 ;  /* 0x000000ffff037224 */ /* 0x000fe200078e0a03 */
[----:B-1----:R-:W-:Y:S02]  /*1270*/  IABS R11, R10 ;  /* 0x0000000a000b7213 */ /* 0x002fe40000000000 */
[----:B------:R0:W-:Y:S01]  /*1280*/  STL [R1+0x3e8], R5 ;  /* 0x0003e80501007387 */ /* 0x0001e20000100800 */
[----:B------:R-:W-:Y:S02]  /*1290*/  IMAD R76, R68, R3, R9 ;  /* 0x00000003444c7224 */ /* 0x000fe400078e0209 */
[----:B------:R-:W-:Y:S02]  /*12a0*/  IMAD.MOV.U32 R9, RZ, RZ, R2 ;  /* 0x000000ffff097224 */ /* 0x000fe400078e0002 */
[----:B------:R-:W-:-:S04]  /*12b0*/  IMAD.HI.U32 R2, R74, R7, RZ ;  /* 0x000000074a027227 */ /* 0x000fc800078e00ff */
[----:B0-----:R-:W-:Y:S02]  /*12c0*/  VIADD R5, R0, 0x14 ;  /* 0x0000001400057836 */ /* 0x001fe40000000000 */
[----:B------:R-:W-:-:S03]  /*12d0*/  IMAD.HI.U32 R3, R74, R11, RZ ;  /* 0x0000000b4a037227 */ /* 0x000fc600078e00ff */
[----:B------:R0:W-:Y:S01]  /*12e0*/  STL [R1+0xfcc], R5 ;  /* 0x000fcc0501007387 */ /* 0x0001e20000100800 */
[----:B------:R-:W-:Y:S01]  /*12f0*/  IMAD.MOV R2, RZ, RZ, -R2 ;  /* 0x000000ffff027224 */ /* 0x000fe200078e0a02 */
[----:B------:R-:W-:Y:S01]  /*1300*/  IABS R15, R5 ;  /* 0x00000005000f7213 */ /* 0x000fe20000000000 */
[----:B------:R-:W-:Y:S02]  /*1310*/  IMAD.MOV R3, RZ, RZ, -R3 ;  /* 0x000000ffff037224 */ /* 0x000fe400078e0a03 */
[----:B------:R-:W-:Y:S02]  /*1320*/  VIADD R6, R0, 0x15 ;  /* 0x0000001500067836 */ /* 0x000fe40000000000 */
[C---:B------:R-:W-:Y:S02]  /*1330*/  IMAD R2, R68.reuse, R2, R7 ;  /* 0x0000000244027224 */ /* 0x040fe400078e0207 */
[----:B------:R-:W-:Y:S01]  /*1340*/  IMAD R3, R68, R3, R11 ;  /* 0x0000000344037224 */ /* 0x000fe200078e020b */
[----:B------:R1:W-:Y:S01]  /*1350*/  STL [R1+0xfd0], R6 ;  /* 0x000fd00601007387 */ /* 0x0003e20000100800 */
[----:B0-----:R-:W-:-:S03]  /*1360*/  IMAD.HI.U32 R5, R74, R9, RZ ;  /* 0x000000094a057227 */ /* 0x001fc600078e00ff */
[----:B------:R0:W-:Y:S01]  /*1370*/  STL [R1+0x38], R2 ;  /* 0x0000380201007387 */ /* 0x0001e20000100800 */
[----:B------:R-:W-:Y:S02]  /*1380*/  IMAD.MOV R5, RZ, RZ, -R5 ;  /* 0x000000ffff057224 */ /* 0x000fe400078e0a05 */
[C---:B------:R-:W-:Y:S01]  /*1390*/  VIADD R11, R0.reuse, 0x16 ;  /* 0x00000016000b7836 */ /* 0x040fe20000000000 */
[----:B------:R2:W-:Y:S01]  /*13a0*/  STL [R1+0xb8], R3 ;  /* 0x0000b80301007387 */ /* 0x0005e20000100800 */
[----:B------:R-:W-:Y:S01]  /*13b0*/  VIADD R10, R0, 0x17 ;  /* 0x00000017000a7836 */ /* 0x000fe20000000000 */
[----:B-1----:R-:W-:Y:S01]  /*13c0*/  IABS R6, R6 ;  /* 0x0000000600067213 */ /* 0x002fe20000000000 */
[----:B0-----:R-:W-:-:S04]  /*13d0*/  IMAD.HI.U32 R2, R74, R15, RZ ;  /* 0x0000000f4a027227 */ /* 0x001fc800078e00ff */
[----:B--2---:R-:W-:Y:S01]  /*13e0*/  IMAD R3, R68, R5, R9 ;  /* 0x0000000544037224 */ /* 0x004fe200078e0209 */
[----:B------:R-:W-:Y:S01]  /*13f0*/  IABS R9, R11 ;  /* 0x0000000b00097213 */ /* 0x000fe20000000000 */
[----:B------:R-:W-:Y:S02]  /*1400*/  IMAD.MOV.U32 R7, RZ, RZ, R6 ;  /* 0x000000ffff077224 */ /* 0x000fe400078e0006 */
[----:B------:R-:W-:Y:S01]  /*1410*/  IMAD.MOV R2, RZ, RZ, -R2 ;  /* 0x000000ffff027224 */ /* 0x000fe200078e0a02 */
[----:B------:R0:W-:Y:S01]  /*1420*/  STL [R1+0x14c], R3 ;  /* 0x00014c0301007387 */ /* 0x0001e20000100800 */
[----:B------:R-:W-:Y:S02]  /*1430*/  VIADD R6, R0, 0x18 ;  /* 0x0000001800067836 */ /* 0x000fe40000000000 */
[----:B------:R-:W-:Y:S01]  /*1440*/  IMAD R2, R68, R2, R15 ;  /* 0x0000000244027224 */ /* 0x000fe200078e020f */
[----:B------:R1:W-:Y:S01]  /*1450*/  STL [R1+0xfd4], R11 ;  /* 0x000fd40b01007387 */ /* 0x0003e20000100800 */
[C---:B------:R-:W-:Y:S01]  /*1460*/  VIADD R5, R0.reuse, 0x19 ;  /* 0x0000001900057836 */ /* 0x040fe20000000000 */
[----:B------:R-:W-:Y:S01]  /*1470*/  IABS R77, R6 ;  /* 0x00000006004d7213 */ /* 0x000fe20000000000 */
[----:B------:R-:W-:Y:S01]  /*1480*/  VIADD R15, R0, 0x1c ;  /* 0x0000001c000f7836 */ /* 0x000fe20000000000 */
[----:B------:R2:W-:Y:S01]  /*1490*/  STL [R1+0xfd8], R10 ;  /* 0x000fd80a01007387 */ /* 0x0005e20000100800 */
[----:B0-----:R-:W-:-:S03]  /*14a0*/  IMAD.HI.U32 R3, R74, R7, RZ ;  /* 0x000000074a037227 */ /* 0x001fc600078e00ff */
[----:B------:R0:W-:Y:S01]  /*14b0*/  STL [R1+0xfdc], R6 ;  /* 0x000fdc0601007387 */ /* 0x0001e20000100800 */
[----:B------:R-:W-:Y:S01]  /*14c0*/  IMAD.MOV R3, RZ, RZ, -R3 ;  /* 0x000000ffff037224 */ /* 0x000fe200078e0a03 */
[----:B-1----:R-:W-:Y:S02]  /*14d0*/  IABS R11, R10 ;  /* 0x0000000a000b7213 */ /* 0x002fe40000000000 */
[----:B------:R1:W-:Y:S01]  /*14e0*/  STL [R1+0x250], R2 ;  /* 0x0002500201007387 */ /* 0x0003e20000100800 */
[C---:B--2---:R-:W-:Y:S02]  /*14f0*/  VIADD R10, R0.reuse, 0x1d ;  /* 0x0000001d000a7836 */ /* 0x044fe40000000000 */
[----:B0-----:R-:W-:Y:S02]  /*1500*/  VIADD R6, R0, 0x1a ;  /* 0x0000001a00067836 */ /* 0x001fe40000000000 */
[----:B-1----:R-:W-:Y:S01]  /*1510*/  IMAD R2, R68, R3, R7 ;  /* 0x0000000344027224 */ /* 0x002fe200078e0207 */
[----:B------:R-:W-:Y:S01]  /*1520*/  IABS R7, R5 ;  /* 0x0000000500077213 */ /* 0x000fe20000000000 */
[----:B------:R-:W-:-:S03]  /*1530*/  IMAD.HI.U32 R3, R74, R11, RZ ;  /* 0x0000000b4a037227 */ /* 0x000fc600078e00ff */
[----:B------:R0:W-:Y:S01]  /*1540*/  STL [R1+0x39c], R2 ;  /* 0x00039c0201007387 */ /* 0x0001e20000100800 */
[----:B------:R-:W-:-:S03]  /*1550*/  IMAD.MOV R3, RZ, RZ, -R3 ;  /* 0x000000ffff037224 */ /* 0x000fc600078e0a03 */
[----:B------:R1:W-:Y:S01]  /*1560*/  STL [R1+0xfe0], R5 ;  /* 0x000fe00501007387 */ /* 0x0003e20000100800 */
[----:B------:R-:W-:Y:S01]  /*1570*/  IMAD R3, R68, R3, R11 ;  /* 0x0000000344037224 */ /* 0x000fe200078e020b */
[----:B------:R-:W-:Y:S02]  /*1580*/  IABS R11, R15 ;  /* 0x0000000f000b7213 */ /* 0x000fe40000000000 */
[----:B------:R2:W-:Y:S01]  /*1590*/  STL [R1+0xfe4], R6 ;  /* 0x000fe40601007387 */ /* 0x0005e20000100800 */
[----:B0-----:R-:W-:-:S04]  /*15a0*/  IMAD.HI.U32 R2, R74, R9, RZ ;  /* 0x000000094a027227 */ /* 0x001fc800078e00ff */
[----:B------:R-:W-:Y:S02]  /*15b0*/  IMAD.MOV R2, RZ, RZ, -R2 ;  /* 0x000000ffff027224 */ /* 0x000fe400078e0a02 */
[----:B-1----:R-:W-:Y:S01]  /*15c0*/  IMAD.HI.U32 R5, R74, R77, RZ ;  /* 0x0000004d4a057227 */ /* 0x002fe200078e00ff */
[----:B--2---:R-:W-:-:S03]  /*15d0*/  IABS R6, R6 ;  /* 0x0000000600067213 */ /* 0x004fc60000000000 */
[C---:B------:R-:W-:Y:S02]  /*15e0*/  IMAD R2, R68.reuse, R2, R9 ;  /* 0x0000000244027224 */ /* 0x040fe400078e0209 */
[----:B------:R-:W-:Y:S02]  /*15f0*/  IMAD.MOV R5, RZ, RZ, -R5 ;  /* 0x000000ffff057224 */ /* 0x000fe400078e0a05 */
[----:B------:R-:W-:Y:S01]  /*1600*/  IMAD.MOV.U32 R9, RZ, RZ, R6 ;  /* 0x000000ffff097224 */ /* 0x000fe200078e0006 */
[----:B------:R0:W-:Y:S01]  /*1610*/  STL [R1+0x3ec], R2 ;  /* 0x0003ec0201007387 */ /* 0x0001e20000100800 */
[----:B------:R-:W-:Y:S01]  /*1620*/  IMAD R77, R68, R5, R77 ;  /* 0x00000005444d7224 */ /* 0x000fe200078e024d */
[----:B------:R-:W-:Y:S02]  /*1630*/  IABS R5, R16 ;  /* 0x0000001000057213 */ /* 0x000fe40000000000 */
[----:B------:R1:W-:Y:S04]  /*1640*/  STL [R1+0x3f0], R3 ;  /* 0x0003f00301007387 */ /* 0x0003e80000100800 */
[----:B------:R-:W-:Y:S01]  /*1650*/  STL [R1+0xfe8], R16 ;  /* 0x000fe81001007387 */ /* 0x000fe20000100800 */
[----:B0-----:R-:W-:-:S03]  /*1660*/  IMAD.HI.U32 R2, R74, R7, RZ ;  /* 0x000000074a027227 */ /* 0x001fc600078e00ff */
[----:B------:R-:W-:Y:S01]  /*1670*/  STL [R1+0xfec], R15 ;  /* 0x000fec0f01007387 */ /* 0x000fe20000100800 */
[----:B-1----:R-:W-:-:S03]  /*1680*/  IMAD.HI.U32 R3, R74, R9, RZ ;  /* 0x000000094a037227 */ /* 0x002fc600078e00ff */
[----:B------:R-:W-:Y:S01]  /*1690*/  STL [R1+0xff0], R10 ;  /* 0x000ff00a01007387 */ /* 0x000fe20000100800 */
[----:B------:R-:W-:Y:S02]  /*16a0*/  IMAD.MOV R2, RZ, RZ, -R2 ;  /* 0x000000ffff027224 */ /* 0x000fe400078e0a02 */
[----:B------:R-:W-:Y:S02]  /*16b0*/  IMAD.MOV R3, RZ, RZ, -R3 ;  /* 0x000000ffff037224 */ /* 0x000fe400078e0a03 */
[C---:B------:R-:W-:Y:S01]  /*16c0*/  IMAD R6, R68.reuse, R2, R7 ;  /* 0x0000000244067224 */ /* 0x040fe200078e0207 */
[----:B------:R-:W-:Y:S01]  /*16d0*/  IABS R2, R10 ;  /* 0x0000000a00027213 */ /* 0x000fe20000000000 */
[----:B------:R-:W-:Y:S02]  /*16e0*/  IMAD R3, R68, R3, R9 ;  /* 0x0000000344037224 */ /* 0x000fe400078e0209 */
[----:B------:R-:W-:Y:S01]  /*16f0*/  IMAD.MOV.U32 R7, RZ, RZ, R5 ;  /* 0x000000ffff077224 */ /* 0x000fe200078e0005 */
[----:B------:R0:W-:Y:S01]  /*1700*/  STL [R1+0x3c], R6 ;  /* 0x00003c0601007387 */ /* 0x0001e20000100800 */
[----:B------:R-:W-:-:S02]  /*1710*/  IMAD.MOV.U32 R9, RZ, RZ, R2 ;  /* 0x000000ffff097224 */ /* 0x000fc400078e0002 */
[----:B------:R-:W-:Y:S01]  /*1720*/  IMAD.HI.U32 R2, R74, R7, RZ ;  /* 0x000000074a027227 */ /* 0x000fe200078e00ff */
[----:B------:R1:W-:Y:S03]  /*1730*/  STL [R1+0xbc], R3 ;  /* 0x0000bc0301007387 */ /* 0x0003e60000100800 */
[C---:B------:R-:W-:Y:S02]  /*1740*/  VIADD R5, R0.reuse, 0x1e ;  /* 0x0000001e00057836 */ /* 0x040fe40000000000 */
[----:B------:R-:W-:Y:S02]  /*1750*/  IMAD.MOV R2, RZ, RZ, -R2 ;  /* 0x000000ffff027224 */ /* 0x000fe400078e0a02 */
[----:B0-----:R-:W-:Y:S01]  /*1760*/  VIADD R6, R0, 0x1f ;  /* 0x0000001f00067836 */ /* 0x001fe20000000000 */
[----:B------:R0:W-:Y:S01]  /*1770*/  STL [R1+0xff8], R5 ;  /* 0x000ff80501007387 */ /* 0x0001e20000100800 */
[----:B------:R-:W-:Y:S01]  /*1780*/  IABS R15, R5 ;  /* 0x00000005000f7213 */ /* 0x000fe20000000000 */
[----:B-1----:R-:W-:-:S02]  /*1790*/  IMAD.HI.U32 R3, R74, R11, RZ ;  /* 0x0000000b4a037227 */ /* 0x002fc400078e00ff */
[----:B------:R1:W-:Y:S02]  /*17a0*/  STL [R1+0xffc], R6 ;  /* 0x000ffc0601007387 */ /* 0x0003e40000100800 */
[----:B------:R-:W-:Y:S02]  /*17b0*/  IMAD.MOV R3, RZ, RZ, -R3 ;  /* 0x000000ffff037224 */ /* 0x000fe400078e0a03 */
[----:B------:R-:W-:Y:S02]  /*17c0*/  IMAD R2, R68, R2, R7 ;  /* 0x0000000244027224 */ /* 0x000fe400078e0207 */
[----:B0-----:R-:W-:-:S03]  /*17d0*/  IMAD.HI.U32 R5, R74, R9, RZ ;  /* 0x000000094a057227 */ /* 0x001fc600078e00ff */
[----:B------:R0:W-:Y:S01]  /*17e0*/  STL [R1+0x150], R2 ;  /* 0x0001500201007387 */ /* 0x0001e20000100800 */
[----:B------:R-:W-:Y:S01]  /*17f0*/  IMAD R3, R68, R3, R11 ;  /* 0x0000000344037224 */ /* 0x000fe200078e020b */
[----:B-1----:R-:W-:Y:S01]  /*1800*/  IABS R6, R6 ;  /* 0x0000000600067213 */ /* 0x002fe20000000000 */
[----:B------:R-:W-:Y:S02]  /*1810*/  IMAD.MOV R5, RZ, RZ, -R5 ;  /* 0x000000ffff057224 */ /* 0x000fe400078e0a05 */
[C---:B------:R-:W-:Y:S01]  /*1820*/  VIADD R10, R0.reuse, 0x20 ;  /* 0x00000020000a7836 */ /* 0x040fe20000000000 */
[----:B------:R1:W-:Y:S01]  /*1830*/  STL [R1+0x264], R3 ;  /* 0x0002640301007387 */ /* 0x0003e20000100800 */
[----:B------:R-:W-:Y:S02]  /*1840*/  IMAD.MOV.U32 R11, RZ, RZ, R6 ;  /* 0x000000ffff0b7224 */ /* 0x000fe400078e0006 */
[----:B------:R-:W-:Y:S01]  /*1850*/  VIADD R7, R0, 0x21 ;  /* 0x0000002100077836 */ /* 0x000fe20000000000 */
[----:B------:R-:W-:Y:S01]  /*1860*/  IABS R79, R10 ;  /* 0x0000000a004f7213 */ /* 0x000fe20000000000 */
[----:B0-----:R-:W-:-:S04]  /*1870*/  IMAD.HI.U32 R2, R74, R15, RZ ;  /* 0x0000000f4a027227 */ /* 0x001fc800078e00ff */
[----:B------:R-:W-:Y:S02]  /*1880*/  IMAD.MOV R2, RZ, RZ, -R2 ;  /* 0x000000ffff027224 */ /* 0x000fe400078e0a02 */
[----:B-1----:R-:W-:Y:S02]  /*1890*/  IMAD R3, R68, R5, R9 ;  /* 0x0000000544037224 */ /* 0x002fe400078e0209 */
[----:B------:R-:W-:Y:S02]  /*18a0*/  VIADD R6, R0, 0x22 ;  /* 0x0000002200067836 */ /* 0x000fe40000000000 */
[----:B------:R-:W-:Y:S01]  /*18b0*/  IMAD R5, R68, R2, R15 ;  /* 0x0000000244057224 */ /* 0x000fe200078e020f */
[----:B------:R0:W-:Y:S01]  /*18c0*/  STL [R1+0x3a0], R3 ;  /* 0x0003a00301007387 */ /* 0x0001e20000100800 */
[----:B------:R-:W-:Y:S01]  /*18d0*/  VIADD R15, R0, 0x24 ;  /* 0x00000024000f7836 */ /* 0x000fe20000000000 */
[----:B------:R-:W-:Y:S02]  /*18e0*/  IABS R2, R6 ;  /* 0x0000000600027213 */ /* 0x000fe40000000000 */
[----:B------:R-:W-:Y:S04]  /*18f0*/  STL [R1+0x1000], R10 ;  /* 0x0010000a01007387 */ /* 0x000fe80000100800 */
[----:B------:R1:W-:Y:S01]  /*1900*/  STL [R1+0x1004], R7 ;  /* 0x0010040701007387 */ /* 0x0003e20000100800 */
[----:B0-----:R-:W-:-:S03]  /*1910*/  IMAD.HI.U32 R3, R74, R11, RZ ;  /* 0x0000000b4a037227 */ /* 0x001fc600078e00ff */
[----:B------:R0:W-:Y:S01]  /*1920*/  STL [R1+0x100c], R6 ;  /* 0x00100c0601007387 */ /* 0x0001e20000100800 */
[----:B------:R-:W-:-:S03]  /*1930*/  IMAD.MOV R3, RZ, RZ, -R3 ;  /* 0x000000ffff037224 */ /* 0x000fc600078e0a03 */
[----:B------:R2:W-:Y:S01]  /*1940*/  STL [R1+0x3f4], R5 ;  /* 0x0003f40501007387 */ /* 0x0005e20000100800 */
[----:B-1----:R-:W-:Y:S01]  /*1950*/  IABS R7, R7 ;  /* 0x0000000700077213 */ /* 0x002fe20000000000 */
[----:B0-----:R-:W-:Y:S02]  /*1960*/  VIADD R6, R0, 0x23 ;  /* 0x0000002300067836 */ /* 0x001fe40000000000 */
[----:B--2---:R-:W-:-:S03]  /*1970*/  IMAD R5, R68, R3, R11 ;  /* 0x0000000344057224 */ /* 0x004fc600078e020b */
[----:B------:R-:W-:Y:S01]  /*1980*/  IABS R10, R6 ;  /* 0x00000006000a7213 */ /* 0x000fe20000000000 */
[----:B------:R-:W-:Y:S01]  /*1990*/  IMAD.MOV.U32 R3, RZ, RZ, R2 ;  /* 0x000000ffff037224 */ /* 0x000fe200078e0002 */
[----:B------:R-:W-:Y:S01]  /*19a0*/  IABS R11, R15 ;  /* 0x0000000f000b7213 */ /* 0x000fe20000000000 */
[----:B------:R-:W-:Y:S01]  /*19b0*/  IMAD.HI.U32 R2, R74, R79, RZ ;  /* 0x0000004f4a027227 */ /* 0x000fe200078e00ff */
[----:B------:R0:W-:Y:S03]  /*19c0*/  STL [R1+0x3f8], R5 ;  /* 0x0003f80501007387 */ /* 0x0001e60000100800 */
[----:B------:R-:W-:Y:S01]  /*19d0*/  IMAD.MOV R2, RZ, RZ, -R2 ;  /* 0x000000ffff027224 */ /* 0x000fe200078e0a02 */
[----:B------:R1:W-:Y:S03]  /*19e0*/  STL [R1+0x1014], R6 ;  /* 0x0010140601007387 */ /* 0x0003e60000100800 */
[----:B------:R-:W-:Y:S01]  /*19f0*/  IMAD R79, R68, R2, R79 ;  /* 0x00000002444f7224 */ /* 0x000fe200078e024f */
[----:B------:R-:W-:Y:S01]  /*1a00*/  STL [R1+0x1018], R15 ;  /* 0x0010180f01007387 */ /* 0x000fe20000100800 */
[----:B0-----:R-:W-:-:S04]  /*1a10*/  IMAD.HI.U32 R5, R74, R7, RZ ;  /* 0x000000074a057227 */ /* 0x001fc800078e00ff */
[----:B-1----:R-:W-:-:S04]  /*1a20*/  IMAD.HI.U32 R6, R74, R3, RZ ;  /* 0x000000034a067227 */ /* 0x002fc800078e00ff */
[----:B------:R-:W-:Y:S02]  /*1a30*/  IMAD.MOV R9, RZ, RZ, -R5 ;  /* 0x000000ffff097224 */ /* 0x000fe400078e0a05 */
[----:B------:R-:W-:Y:S02]  /*1a40*/  IMAD.MOV.U32 R5, RZ, RZ, R10 ;  /* 0x000000ffff057224 */ /* 0x000fe400078e000a */
[----:B------:R-:W-:Y:S02]  /*1a50*/  IMAD.MOV R6, RZ, RZ, -R6 ;  /* 0x000000ffff067224 */ /* 0x000fe400078e0a06 */
[----:B------:R-:W-:Y:S02]  /*1a60*/  IMAD R9, R68, R9, R7 ;  /* 0x0000000944097224 */ /* 0x000fe400078e0207 */
[----:B------:R-:W-:Y:S02]  /*1a70*/  IMAD.MOV.U32 R7, RZ, RZ, R11 ;  /* 0x000000ffff077224 */ /* 0x000fe400078e000b */
[----:B------:R-:W-:Y:S01]  /*1a80*/  IMAD.HI.U32 R2, R74, R5, RZ ;  /* 0x000000054a027227 */ /* 0x000fe200078e00ff */
[----:B------:R0:W-:Y:S03]  /*1a90*/  STL [R1+0x40], R9 ;  /* 0x0000400901007387 */ /* 0x0001e60000100800 */
[----:B------:R-:W-:-:S02]  /*1aa0*/  IMAD R3, R68, R6, R3 ;  /* 0x0000000644037224 */ /* 0x000fc400078e0203 */
[----:B------:R-:W-:-:S03]  /*1ab0*/  IMAD.HI.U32 R6, R74, R7, RZ ;  /* 0x000000074a067227 */ /* 0x000fc600078e00ff */
[----:B------:R1:W-:Y:S01]  /*1ac0*/  STL [R1+0xc0], R3 ;  /* 0x0000c00301007387 */ /* 0x0003e20000100800 */
[----:B------:R-:W-:Y:S02]  /*1ad0*/  IMAD.MOV R10, RZ, RZ, -R2 ;  /* 0x000000ffff0a7224 */ /* 0x000fe400078e0a02 */
[C---:B0-----:R-:W-:Y:S02]  /*1ae0*/  VIADD R9, R0.reuse, 0x25 ;  /* 0x0000002500097836 */ /* 0x041fe40000000000 */
[C---:B------:R-:W-:Y:S02]  /*1af0*/  VIADD R15, R0.reuse, 0x26 ;  /* 0x00000026000f7836 */ /* 0x040fe40000000000 */
[----:B------:R-:W-:Y:S01]  /*1b00*/  VIADD R11, R0, 0x27 ;  /* 0x00000027000b7836 */ /* 0x000fe20000000000 */
[----:B------:R0:W-:Y:S01]  /*1b10*/  STL [R1+0x1020], R9 ;  /* 0x0010200901007387 */ /* 0x0001e20000100800 */
[----:B------:R-:W-:Y:S01]  /*1b20*/  IMAD.MOV R2, RZ, RZ, -R6 ;  /* 0x000000ffff027224 */ /* 0x000fe200078e0a06 */
[----:B-1----:R-:W-:Y:S01]  /*1b30*/  IABS R3, R15 ;  /* 0x0000000f00037213 */ /* 0x002fe20000000000 */
[C---:B------:R-:W-:Y:S01]  /*1b40*/  IMAD R6, R68.reuse, R10, R5 ;  /* 0x0000000a44067224 */ /* 0x040fe200078e0205 */
[----:B------:R1:W-:Y:S01]  /*1b50*/  STL [R1+0x1024], R15 ;  /* 0x0010240f01007387 */ /* 0x0003e20000100800 */
[----:B------:R-:W-:Y:S01]  /*1b60*/  IMAD R2, R68, R2, R7 ;  /* 0x0000000244027224 */ /* 0x000fe200078e0207 */
[----:B------:R-:W-:Y:S01]  /*1b70*/  IABS R5, R11 ;  /* 0x0000000b00057213 */ /* 0x000fe20000000000 */
[----:B------:R-:W-:Y:S01]  /*1b80*/  IMAD.HI.U32 R7, R74, R3, RZ ;  /* 0x000000034a077227 */ /* 0x000fe200078e00ff */
[----:B------:R-:W-:Y:S01]  /*1b90*/  STL [R1+0x1030], R11 ;  /* 0x0010300b01007387 */ /* 0x000fe20000100800 */
[----:B0-----:R-:W-:-:S02]  /*1ba0*/  IABS R9, R9 ;  /* 0x0000000900097213 */ /* 0x001fc40000000000 */
[----:B------:R-:W-:Y:S01]  /*1bb0*/  IMAD.MOV R7, RZ, RZ, -R7 ;  /* 0x000000ffff077224 */ /* 0x000fe200078e0a07 */
[----:B------:R0:W-:Y:S01]  /*1bc0*/  STL [R1+0x158], R6 ;  /* 0x0001580601007387 */ /* 0x0001e20000100800 */
[----:B-1----:R-:W-:-:S03]  /*1bd0*/  VIADD R15, R0, 0x2e ;  /* 0x0000002e000f7836 */ /* 0x002fc60000000000 */
[----:B------:R1:W-:Y:S01]  /*1be0*/  STL [R1+0x26c], R2 ;  /* 0x00026c0201007387 */ /* 0x0003e20000100800 */
[----:B------:R-:W-:-:S04]  /*1bf0*/  IMAD.HI.U32 R10, R74, R9, RZ ;  /* 0x000000094a0a7227 */ /* 0x000fc800078e00ff */
[----:B------:R-:W-:Y:S02]  /*1c00*/  IMAD.MOV R10, RZ, RZ, -R10 ;  /* 0x000000ffff0a7224 */ /* 0x000fe400078e0a0a */
[C---:B0-----:R-:W-:Y:S02]  /*1c10*/  VIADD R6, R0.reuse, 0x28 ;  /* 0x0000002800067836 */ /* 0x041fe40000000000 */
[----:B------:R-:W-:Y:S02]  /*1c20*/  VIADD R11, R0, 0x29 ;  /* 0x00000029000b7836 */ /* 0x000fe40000000000 */
[C---:B------:R-:W-:Y:S01]  /*1c30*/  IMAD R9, R68.reuse, R10, R9 ;  /* 0x0000000a44097224 */ /* 0x040fe200078e0209 */
[----:B------:R0:W-:Y:S01]  /*1c40*/  STL [R1+0x109c], R6 ;  /* 0x00109c0601007387 */ /* 0x0001e20000100800 */
[----:B------:R-:W-:Y:S01]  /*1c50*/  IABS R78, R6 ;  /* 0x00000006004e7213 */ /* 0x000fe20000000000 */
[----:B------:R-:W-:Y:S01]  /*1c60*/  IMAD R7, R68, R7, R3 ;  /* 0x0000000744077224 */ /* 0x000fe200078e0203 */
[----:B-1----:R-:W-:Y:S01]  /*1c70*/  IABS R2, R11 ;  /* 0x0000000b00027213 */ /* 0x002fe20000000000 */
[----:B------:R-:W-:Y:S01]  /*1c80*/  STL [R1+0x10f0], R11 ;  /* 0x0010f00b01007387 */ /* 0x000fe20000100800 */
[----:B------:R-:W-:-:S02]  /*1c90*/  VIADD R10, R0, 0x2a ;  /* 0x0000002a000a7836 */ /* 0x000fc40000000000 */
[C---:B------:R-:W-:Y:S01]  /*1ca0*/  IMAD.HI.U32 R3, R74.reuse, R78, RZ ;  /* 0x0000004e4a037227 */ /* 0x040fe200078e00ff */
[----:B------:R1:W-:Y:S03]  /*1cb0*/  STL [R1+0x3a4], R9 ;  /* 0x0003a40901007387 */ /* 0x0003e60000100800 */
[----:B0-----:R-:W-:Y:S01]  /*1cc0*/  IMAD.HI.U32 R6, R74, R5, RZ ;  /* 0x000000054a067227 */ /* 0x001fe200078e00ff */
[----:B------:R0:W-:Y:S03]  /*1cd0*/  STL [R1+0x3fc], R7 ;  /* 0x0003fc0701007387 */ /* 0x0001e60000100800 */
[----:B------:R-:W-:Y:S02]  /*1ce0*/  IMAD.MOV R6, RZ, RZ, -R6 ;  /* 0x000000ffff067224 */ /* 0x000fe400078e0a06 */
[----:B------:R-:W-:-:S02]  /*1cf0*/  IMAD.MOV R3, RZ, RZ, -R3 ;  /* 0x000000ffff037224 */ /* 0x000fc400078e0a03 */
[----:B------:R-:W-:Y:S02]  /*1d00*/  IMAD R5, R68, R6, R5 ;  /* 0x0000000644057224 */ /* 0x000fe400078e0205 */
[C---:B-1----:R-:W-:Y:S02]  /*1d10*/  VIADD R9, R0.reuse, 0x2b ;  /* 0x0000002b00097836 */ /* 0x042fe40000000000 */
[----:B0-----:R-:W-:Y:S01]  /*1d20*/  VIADD R7, R0, 0x2c ;  /* 0x0000002c00077836 */ /* 0x001fe20000000000 */
[----:B------:R0:W-:Y:S01]  /*1d30*/  STL [R1+0x400], R5 ;  /* 0x0004000501007387 */ /* 0x0001e20000100800 */
[----:B------:R-:W-:Y:S01]  /*1d40*/  IMAD R78, R68, R3, R78 ;  /* 0x00000003444e7224 */ /* 0x000fe200078e024e */
[----:B------:R-:W-:Y:S02]  /*1d50*/  IABS R6, R9 ;  /* 0x0000000900067213 */ /* 0x000fe40000000000 */
[----:B------:R1:W-:Y:S01]  /*1d60*/  STL [R1+0x1034], R10 ;  /* 0x0010340a01007387 */ /* 0x0003e20000100800 */
[----:B------:R-:W-:-:S03]  /*1d70*/  IABS R3, R7 ;  /* 0x0000000700037213 */ /* 0x000fc60000000000 */
[----:B------:R-:W-:Y:S01]  /*1d80*/  STL [R1+0x10ec], R9 ;  /* 0x0010ec0901007387 */ /* 0x000fe20000100800 */
[----:B0-----:R-:W-:-:S03]  /*1d90*/  IMAD.HI.U32 R5, R74, R2, RZ ;  /* 0x000000024a057227 */ /* 0x001fc600078e00ff */
[----:B------:R0:W-:Y:S01]  /*1da0*/  STL [R1+0x10e8], R7 ;  /* 0x0010e80701007387 */ /* 0x0001e20000100800 */
[----:B------:R-:W-:Y:S01]  /*1db0*/  IMAD.MOV R5, RZ, RZ, -R5 ;  /* 0x000000ffff057224 */ /* 0x000fe200078e0a05 */
[----:B-1----:R-:W-:-:S03]  /*1dc0*/  IABS R10, R10 ;  /* 0x0000000a000a7213 */ /* 0x002fc60000000000 */
[----:B------:R-:W-:Y:S02]  /*1dd0*/  IMAD R2, R68, R5, R2 ;  /* 0x0000000544027224 */ /* 0x000fe400078e0202 */
[----:B------:R-:W-:-:S03]  /*1de0*/  IMAD.HI.U32 R11, R74, R10, RZ ;  /* 0x0000000a4a0b7227 */ /* 0x000fc600078e00ff */
[----:B------:R1:W-:Y:S01]  /*1df0*/  STL [R1+0x44], R2 ;  /* 0x0000440201007387 */ /* 0x0003e20000100800 */
[----:B0-----:R-:W-:Y:S02]  /*1e00*/  VIADD R7, R0, 0x2d ;  /* 0x0000002d00077836 */ /* 0x001fe40000000000 */
[----:B------:R-:W-:-:S03]  /*1e10*/  IMAD.HI.U32 R9, R74, R6, RZ ;  /* 0x000000064a097227 */ /* 0x000fc600078e00ff */
[----:B------:R0:W-:Y:S01]  /*1e20*/  STL [R1+0x1098], R7 ;  /* 0x0010980701007387 */ /* 0x0001e20000100800 */
[----:B------:R-:W-:Y:S01]  /*1e30*/  IABS R5, R7 ;  /* 0x0000000700057213 */ /* 0x000fe20000000000 */
[----:B------:R-:W-:Y:S02]  /*1e40*/  IMAD.MOV R11, RZ, RZ, -R11 ;  /* 0x000000ffff0b7224 */ /* 0x000fe400078e0a0b */
[----:B------:R-:W-:Y:S01]  /*1e50*/  IMAD.MOV R9, RZ, RZ, -R9 ;  /* 0x000000ffff097224 */ /* 0x000fe200078e0a09 */
[----:B-1----:R-:W-:Y:S01]  /*1e60*/  IABS R2, R15 ;  /* 0x0000000f00027213 */ /* 0x002fe20000000000 */
[C---:B------:R-:W-:Y:S01]  /*1e70*/  IMAD R10, R68.reuse, R11, R10 ;  /* 0x0000000b440a7224 */ /* 0x040fe200078e020a */
[----:B------:R-:W-:Y:S01]  /*1e80*/  STL [R1+0x1120], R15 ;  /* 0x0011200f01007387 */ /* 0x000fe20000100800 */
[----:B------:R-:W-:Y:S02]  /*1e90*/  IMAD R9, R68, R9, R6 ;  /* 0x0000000944097224 */ /* 0x000fe400078e0206 */
[C---:B0-----:R-:W-:Y:S01]  /*1ea0*/  IMAD.HI.U32 R7, R74.reuse, R3, RZ ;  /* 0x000000034a077227 */ /* 0x041fe200078e00ff */
[----:B------:R-:W-:Y:S03]  /*1eb0*/  STL [R1+0xc4], R10 ;  /* 0x0000c40a01007387 */ /* 0x000fe60000100800 */
[----:B------:R-:W-:Y:S01]  /*1ec0*/  IMAD.MOV R7, RZ, RZ, -R7 ;  /* 0x000000ffff077224 */ /* 0x000fe200078e0a07 */
[----:B------:R0:W-:Y:S01]  /*1ed0*/  STL [R1+0x160], R9 ;  /* 0x0001600901007387 */ /* 0x0001e20000100800 */
[----:B------:R-:W-:-:S04]  /*1ee0*/  IMAD.HI.U32 R6, R74, R5, RZ ;  /* 0x000000054a067227 */ /* 0x000fc800078e00ff */
[----:B------:R-:W-:Y:S02]  /*1ef0*/  IMAD R3, R68, R7, R3 ;  /* 0x0000000744037224 */ /* 0x000fe400078e0203 */
[----:B------:R-:W-:Y:S02]  /*1f00*/  IMAD.MOV R6, RZ, RZ, -R6 ;  /* 0x000000ffff067224 */ /* 0x000fe400078e0a06 */
[C---:B------:R-:W-:Y:S01]  /*1f10*/  VIADD R11, R0.reuse, 0x30 ;  /* 0x00000030000b7836 */ /* 0x040fe20000000000 */
[----:B------:R1:W-:Y:S01]  /*1f20*/  STL [R1+0x278], R3 ;  /* 0x0002780301007387 */ /* 0x0003e20000100800 */
[C---:B0-----:R-:W-:Y:S02]  /*1f30*/  VIADD R9, R0.reuse, 0x2f ;  /* 0x0000002f00097836 */ /* 0x041fe40000000000 */
[----:B------:R-:W-:Y:S01]  /*1f40*/  VIADD R10, R0, 0x31 ;  /* 0x00000031000a7836 */ /* 0x000fe20000000000 */
[----:B------:R-:W-:Y:S01]  /*1f50*/  IABS R80, R11 ;  /* 0x0000000b00507213 */ /* 0x000fe20000000000 */
[----:B------:R-:W-:Y:S01]  /*1f60*/  IMAD R6, R68, R6, R5 ;  /* 0x0000000644067224 */ /* 0x000fe200078e0205 */
[----:B------:R0:W-:Y:S01]  /*1f70*/  STL [R1+0x1050], R9 ;  /* 0x0010500901007387 */ /* 0x0001e20000100800 */
[----:B------:R-:W-:Y:S01]  /*1f80*/  VIADD R15, R0, 0x37 ;  /* 0x00000037000f7836 */ /* 0x000fe20000000000 */
[----:B------:R-:W-:Y:S01]  /*1f90*/  IABS R5, R10 ;  /* 0x0000000a00057213 */ /* 0x000fe20000000000 */
[C---:B------:R-:W-:Y:S01]  /*1fa0*/  IMAD.HI.U32 R7, R74.reuse, R80, RZ ;  /* 0x000000504a077227 */ /* 0x040fe200078e00ff */
[----:B------:R2:W-:Y:S03]  /*1fb0*/  STL [R1+0x1094], R11 ;  /* 0x0010940b01007387 */ /* 0x0005e60000100800 */
[----:B-1----:R-:W-:Y:S01]  /*1fc0*/  IMAD.HI.U32 R3, R74, R2, RZ ;  /* 0x000000024a037227 */ /* 0x002fe200078e00ff */
[----:B------:R1:W-:Y:S01]  /*1fd0*/  STL [R1+0x111c], R10 ;  /* 0x00111c0a01007387 */ /* 0x0003e20000100800 */
[----:B0-----:R-:W-:-:S02]  /*1fe0*/  IABS R9, R9 ;  /* 0x0000000900097213 */ /* 0x001fc40000000000 */
[----:B------:R-:W-:Y:S01]  /*1ff0*/  IMAD.MOV R3, RZ, RZ, -R3 ;  /* 0x000000ffff037224 */ /* 0x000fe200078e0a03 */
[----:B------:R0:W-:Y:S01]  /*2000*/  STL [R1+0x3a8], R6 ;  /* 0x0003a80601007387 */ /* 0x0001e20000100800 */
[----:B------:R-:W-:Y:S02]  /*2010*/  IMAD.MOV R7, RZ, RZ, -R7 ;  /* 0x000000ffff077224 */ /* 0x000fe400078e0a07 */
[----:B------:R-:W-:Y:S02]  /*2020*/  IMAD R2, R68, R3, R2 ;  /* 0x0000000344027224 */ /* 0x000fe400078e0202 */
[----:B--2---:R-:W-:Y:S02]  /*2030*/  VIADD R11, R0, 0x33 ;  /* 0x00000033000b7836 */ /* 0x004fe40000000000 */
[----:B-1----:R-:W-:Y:S01]  /*2040*/  IMAD.HI.U32 R10, R74, R9, RZ ;  /* 0x000000094a0a7227 */ /* 0x002fe200078e00ff */
[----:B------:R1:W-:Y:S02]  /*2050*/  STL [R1+0x404], R2 ;  /* 0x0004040201007387 */ /* 0x0003e40000100800 */
[----:B------:R-:W-:Y:S01]  /*2060*/  IABS R3, R11 ;  /* 0x0000000b00037213 */ /* 0x000fe20000000000 */
[----:B0-----:R-:W-:-:S02]  /*2070*/  VIADD R6, R0, 0x32 ;  /* 0x0000003200067836 */ /* 0x001fc40000000000 */
[----:B------:R-:W-:Y:S02]  /*2080*/  IMAD.MOV R10, RZ, RZ, -R10 ;  /* 0x000000ffff0a7224 */ /* 0x000fe400078e0a0a */
[C---:B------:R-:W-:Y:S01]  /*2090*/  IMAD R80, R68.reuse, R7, R80 ;  /* 0x0000000744507224 */ /* 0x040fe200078e0250 */
[----:B------:R0:W-:Y:S01]  /*20a0*/  STL [R1+0x1090], R6 ;  /* 0x0010900601007387 */ /* 0x0001e20000100800 */
[----:B------:R-:W-:Y:S01]  /*20b0*/  IMAD R9, R68, R10, R9 ;  /* 0x0000000a44097224 */ /* 0x000fe200078e0209 */
[----:B-1----:R-:W-:Y:S01]  /*20c0*/  IABS R2, R6 ;  /* 0x0000000600027213 */ /* 0x002fe20000000000 */
[----:B------:R-:W-:Y:S01]  /*20d0*/  VIADD R10, R0, 0x36 ;  /* 0x00000036000a7836 */ /* 0x000fe20000000000 */
[----:B------:R1:W-:Y:S03]  /*20e0*/  STL [R1+0x10e4], R11 ;  /* 0x0010e40b01007387 */ /* 0x0003e60000100800 */
[C---:B------:R-:W-:Y:S01]  /*20f0*/  IMAD.HI.U32 R7, R74.reuse, R2, RZ ;  /* 0x000000024a077227 */ /* 0x040fe200078e00ff */
[----:B------:R2:W-:Y:S03]  /*2100*/  STL [R1+0x408], R9 ;  /* 0x0004080901007387 */ /* 0x0005e60000100800 */
[----:B0-----:R-:W-:-:S04]  /*2110*/  IMAD.HI.U32 R6, R74, R5, RZ ;  /* 0x000000054a067227 */ /* 0x001fc800078e00ff */
[----:B------:R-:W-:Y:S02]  /*2120*/  IMAD.MOV R6, RZ, RZ, -R6 ;  /* 0x000000ffff067224 */ /* 0x000fe400078e0a06 */
[----:B-1----:R-:W-:Y:S02]  /*2130*/  VIADD R11, R0, 0x35 ;  /* 0x00000035000b7836 */ /* 0x002fe40000000000 */
[----:B------:R-:W-:Y:S02]  /*2140*/  IMAD R5, R68, R6, R5 ;  /* 0x0000000644057224 */ /* 0x000fe400078e0205 */
[----:B--2---:R-:W-:Y:S02]  /*2150*/  VIADD R9, R0, 0x34 ;  /* 0x0000003400097836 */ /* 0x004fe40000000000 */
[----:B------:R-:W-:Y:S01]  /*2160*/  IMAD.MOV R7, RZ, RZ, -R7 ;  /* 0x000000ffff077224 */ /* 0x000fe200078e0a07 */
[----:B------:R0:W-:Y:S01]  /*2170*/  STL [R1+0x48], R5 ;  /* 0x0000480501007387 */ /* 0x0001e20000100800 */
[----:B------:R-:W-:-:S03]  /*2180*/  IMAD.HI.U32 R6, R74, R3, RZ ;  /* 0x000000034a067227 */ /* 0x000fc600078e00ff */
[----:B------:R1:W-:Y:S01]  /*2190*/  STL [R1+0x105c], R9 ;  /* 0x00105c0901007387 */ /* 0x0003e20000100800 */
[C---:B------:R-:W-:Y:S01]  /*21a0*/  IMAD R7, R68.reuse, R7, R2 ;  /* 0x0000000744077224 */ /* 0x040fe200078e0202 */
[----:B------:R-:W-:Y:S01]  /*21b0*/  IABS R2, R10 ;  /* 0x0000000a00027213 */ /* 0x000fe20000000000 */
[----:B------:R-:W-:Y:S01]  /*21c0*/  IMAD.MOV R6, RZ, RZ, -R6 ;  /* 0x000000ffff067224 */ /* 0x000fe200078e0a06 */
[----:B------:R2:W-:Y:S01]  /*21d0*/  STL [R1+0x108c], R11 ;  /* 0x00108c0b01007387 */ /* 0x0005e20000100800 */
[----:B0-----:R-:W-:Y:S02]  /*21e0*/  IABS R5, R11 ;  /* 0x0000000b00057213 */ /* 0x001fe40000000000 */
[----:B------:R-:W-:Y:S01]  /*21f0*/  IMAD R3, R68, R6, R3 ;  /* 0x0000000644037224 */ /* 0x000fe200078e0203 */
[----:B------:R0:W-:Y:S01]  /*2200*/  STL [R1+0x10e0], R10 ;  /* 0x0010e00a01007387 */ /* 0x0001e20000100800 */
[----:B------:R-:W-:Y:S01]  /*2210*/  IMAD.HI.U32 R6, R74, R2, RZ ;  /* 0x000000024a067227 */ /* 0x000fe200078e00ff */
[----:B-1----:R-:W-:-:S02]  /*2220*/  IABS R9, R9 ;  /* 0x0000000900097213 */ /* 0x002fc40000000000 */
[----:B------:R1:W-:Y:S01]  /*2230*/  STL [R1+0xcc], R7 ;  /* 0x0000cc0701007387 */ /* 0x0003e20000100800 */
[----:B------:R-:W-:Y:S02]  /*2240*/  IMAD.MOV R6, RZ, RZ, -R6 ;  /* 0x000000ffff067224 */ /* 0x000fe400078e0a06 */
[----:B--2---:R-:W-:Y:S01]  /*2250*/  VIADD R11, R0, 0x38 ;  /* 0x00000038000b7836 */ /* 0x004fe20000000000 */
[----:B------:R2:W-:Y:S01]  /*2260*/  STL [R1+0x168], R3 ;  /* 0x0001680301007387 */ /* 0x0005e20000100800 */
[----:B------:R-:W-:Y:S02]  /*2270*/  IMAD R2, R68, R6, R2 ;  /* 0x0000000644027224 */ /* 0x000fe400078e0202 */
[C---:B0-----:R-:W-:Y:S01]  /*2280*/  IMAD.HI.U32 R10, R74.reuse, R9, RZ ;  /* 0x000000094a0a7227 */ /* 0x041fe200078e00ff */
[----:B------:R0:W-:Y:S01]  /*2290*/  STL [R1+0x10dc], R15 ;  /* 0x0010dc0f01007387 */ /* 0x0001e20000100800 */
[----:B------:R-:W-:Y:S02]  /*22a0*/  IABS R81, R11 ;  /* 0x0000000b00517213 */ /* 0x000fe40000000000 */
[----:B-1----:R-:W-:Y:S01]  /*22b0*/  IMAD.HI.U32 R7, R74, R5, RZ ;  /* 0x000000054a077227 */ /* 0x002fe200078e00ff */
[----:B------:R-:W-:Y:S01]  /*22c0*/  STL [R1+0x10d8], R11 ;  /* 0x0010d80b01007387 */ /* 0x000fe20000100800 */
[----:B--2---:R-:W-:-:S02]  /*22d0*/  IABS R3, R15 ;  /* 0x0000000f00037213 */ /* 0x004fc40000000000 */
[----:B------:R-:W-:Y:S02]  /*22e0*/  IMAD.MOV R10, RZ, RZ, -R10 ;  /* 0x000000ffff0a7224 */ /* 0x000fe400078e0a0a */
[----:B------:R-:W-:Y:S02]  /*22f0*/  IMAD.MOV R7, RZ, RZ, -R7 ;  /* 0x000000ffff077224 */ /* 0x000fe400078e0a07 */
[C---:B------:R-:W-:Y:S02]  /*2300*/  IMAD R9, R68.reuse, R10, R9 ;  /* 0x0000000a44097224 */ /* 0x040fe400078e0209 */
[----:B------:R-:W-:Y:S02]  /*2310*/  IMAD R7, R68, R7, R5 ;  /* 0x0000000744077224 */ /* 0x000fe400078e0205 */
[----:B------:R-:W-:Y:S01]  /*2320*/  IMAD.HI.U32 R5, R74, R3, RZ ;  /* 0x000000034a057227 */ /* 0x000fe200078e00ff */
[----:B------:R1:W-:Y:S03]  /*2330*/  STL [R1+0x280], R9 ;  /* 0x0002800901007387 */ /* 0x0003e60000100800 */
[----:B------:R-:W-:Y:S01]  /*2340*/  VIADD R10, R0, 0x39 ;  /* 0x00000039000a7836 */ /* 0x000fe20000000000 */
[----:B------:R2:W-:Y:S01]  /*2350*/  STL [R1+0x3b0], R7 ;  /* 0x0003b00701007387 */ /* 0x0005e20000100800 */
[----:B------:R-:W-:-:S02]  /*2360*/  IMAD.MOV R5, RZ, RZ, -R5 ;  /* 0x000000ffff057224 */ /* 0x000fc400078e0a05 */
[----:B0-----:R-:W-:Y:S01]  /*2370*/  VIADD R15, R0, 0x3d ;  /* 0x0000003d000f7836 */ /* 0x001fe20000000000 */
[----:B------:R0:W-:Y:S01]  /*2380*/  STL [R1+0x40c], R2 ;  /* 0x00040c0201007387 */ /* 0x0001e20000100800 */
[----:B------:R-:W-:Y:S02]  /*2390*/  IMAD R5, R68, R5, R3 ;  /* 0x0000000544057224 */ /* 0x000fe400078e0203 */
[C---:B-1----:R-:W-:Y:S01]  /*23a0*/  VIADD R9, R0.reuse, 0x3b ;  /* 0x0000003b00097836 */ /* 0x042fe20000000000 */
[----:B------:R1:W-:Y:S01]  /*23b0*/  STL [R1+0x104c], R10 ;  /* 0x00104c0a01007387 */ /* 0x0003e20000100800 */
[----:B--2---:R-:W-:-:S03]  /*23c0*/  VIADD R7, R0, 0x3a ;  /* 0x0000003a00077836 */ /* 0x004fc60000000000 */
[----:B------:R-:W-:Y:S01]  /*23d0*/  IABS R3, R9 ;  /* 0x0000000900037213 */ /* 0x000fe20000000000 */
[----:B0-----:R-:W-:Y:S01]  /*23e0*/  IMAD.HI.U32 R2, R74, R81, RZ ;  /* 0x000000514a027227 */ /* 0x001fe200078e00ff */
[----:B------:R0:W-:Y:S01]  /*23f0*/  STL [R1+0x10d4], R7 ;  /* 0x0010d40701007387 */ /* 0x0001e20000100800 */
[----:B-1----:R-:W-:-:S03]  /*2400*/  IABS R10, R10 ;  /* 0x0000000a000a7213 */ /* 0x002fc60000000000 */
[----:B------:R1:W-:Y:S01]  /*2410*/  STL [R1+0x10d0], R9 ;  /* 0x0010d00901007387 */ /* 0x0003e20000100800 */
[----:B------:R-:W-:-:S03]  /*2420*/  IMAD.HI.U32 R6, R74, R3, RZ ;  /* 0x000000034a067227 */ /* 0x000fc600078e00ff */
[----:B------:R2:W-:Y:S01]  /*2430*/  STL [R1+0x410], R5 ;  /* 0x0004100501007387 */ /* 0x0005e20000100800 */
[----:B------:R-:W-:Y:S01]  /*2440*/  IMAD.HI.U32 R11, R74, R10, RZ ;  /* 0x0000000a4a0b7227 */ /* 0x000fe200078e00ff */
[----:B0-----:R-:W-:-:S03]  /*2450*/  IABS R7, R7 ;  /* 0x0000000700077213 */ /* 0x001fc60000000000 */
[----:B------:R-:W-:Y:S02]  /*2460*/  IMAD.MOV R11, RZ, RZ, -R11 ;  /* 0x000000ffff0b7224 */ /* 0x000fe400078e0a0b */
[----:B-1----:R-:W-:-:S04]  /*2470*/  IMAD.HI.U32 R9, R74, R7, RZ ;  /* 0x000000074a097227 */ /* 0x002fc800078e00ff */
[----:B--2---:R-:W-:Y:S02]  /*2480*/  VIADD R5, R0, 0x3c ;  /* 0x0000003c00057836 */ /* 0x004fe40000000000 */
[----:B------:R-:W-:Y:S02]  /*2490*/  IMAD.MOV R9, RZ, RZ, -R9 ;  /* 0x000000ffff097224 */ /* 0x000fe400078e0a09 */
[----:B------:R-:W-:Y:S01]  /*24a0*/  IMAD.MOV R2, RZ, RZ, -R2 ;  /* 0x000000ffff027224 */ /* 0x000fe200078e0a02 */
[----:B------:R0:W-:Y:S01]  /*24b0*/  STL [R1+0x1088], R5 ;  /* 0x0010880501007387 */ /* 0x0001e20000100800 */
[----:B------:R-:W-:Y:S02]  /*24c0*/  IMAD.MOV R6, RZ, RZ, -R6 ;  /* 0x000000ffff067224 */ /* 0x000fe400078e0a06 */
[C---:B------:R-:W-:Y:S01]  /*24d0*/  IMAD R10, R68.reuse, R11, R10 ;  /* 0x0000000b440a7224 */ /* 0x040fe200078e020a */
[----:B------:R1:W-:Y:S01]  /*24e0*/  STL [R1+0x1118], R15 ;  /* 0x0011180f01007387 */ /* 0x0003e20000100800 */
[----:B------:R-:W-:-:S02]  /*24f0*/  IMAD R9, R68, R9, R7 ;  /* 0x0000000944097224 */ /* 0x000fc400078e0207 */
[C---:B------:R-:W-:Y:S01]  /*2500*/  IMAD R81, R68.reuse, R2, R81 ;  /* 0x0000000244517224 */ /* 0x040fe200078e0251 */
[----:B------:R-:W-:Y:S01]  /*2510*/  IABS R2, R15 ;  /* 0x0000000f00027213 */ /* 0x000fe20000000000 */
[----:B------:R-:W-:Y:S01]  /*2520*/  IMAD R3, R68, R6, R3 ;  /* 0x0000000644037224 */ /* 0x000fe200078e0203 */
[----:B0-----:R-:W-:Y:S01]  /*2530*/  IABS R5, R5 ;  /* 0x0000000500057213 */ /* 0x001fe20000000000 */
[----:B------:R0:W-:Y:S01]  /*2540*/  STL [R1+0x4c], R10 ;  /* 0x00004c0a01007387 */ /* 0x0001e20000100800 */
[C---:B------:R-:W-:Y:S02]  /*2550*/  VIADD R11, R0.reuse, 0x3f ;  /* 0x0000003f000b7836 */ /* 0x040fe40000000000 */
[----:B-1----:R-:W-:Y:S01]  /*2560*/  VIADD R15, R0, 0x47 ;  /* 0x00000047000f7836 */ /* 0x002fe20000000000 */
[----:B------:R1:W-:Y:S01]  /*2570*/  STL [R1+0xc8], R9 ;  /* 0x0000c80901007387 */ /* 0x0003e20000100800 */
[----:B------:R-:W-:Y:S01]  /*2580*/  IMAD.HI.U32 R7, R74, R5, RZ ;  /* 0x000000054a077227 */ /* 0x000fe200078e00ff */
[----:B------:R-:W-:-:S02]  /*2590*/  IABS R6, R11 ;  /* 0x0000000b00067213 */ /* 0x000fc40000000000 */
[----:B------:R2:W-:Y:S01]  /*25a0*/  STL [R1+0x170], R3 ;  /* 0x0001700301007387 */ /* 0x0005e20000100800 */
[----:B------:R-:W-:Y:S02]  /*25b0*/  IMAD.MOV R7, RZ, RZ, -R7 ;  /* 0x000000ffff077224 */ /* 0x000fe400078e0a07 */
[----:B0-----:R-:W-:Y:S02]  /*25c0*/  VIADD R10, R0, 0x40 ;  /* 0x00000040000a7836 */ /* 0x001fe40000000000 */
[----:B------:R-:W-:Y:S02]  /*25d0*/  IMAD R5, R68, R7, R5 ;  /* 0x0000000744057224 */ /* 0x000fe400078e0205 */
[----:B-1----:R-:W-:Y:S01]  /*25e0*/  VIADD R9, R0, 0x3e ;  /* 0x0000003e00097836 */ /* 0x002fe20000000000 */
[----:B------:R-:W-:Y:S01]  /*25f0*/  IABS R82, R10 ;  /* 0x0000000a00527213 */ /* 0x000fe20000000000 */
[----:B------:R-:W-:-:S03]  /*2600*/  IMAD.HI.U32 R7, R74, R6, RZ ;  /* 0x000000064a077227 */ /* 0x000fc600078e00ff */
[----:B------:R0:W-:Y:S01]  /*2610*/  STL [R1+0x1048], R9 ;  /* 0x0010480901007387 */ /* 0x0001e20000100800 */
[----:B--2---:R-:W-:-:S03]  /*2620*/  IMAD.HI.U32 R3, R74, R2, RZ ;  /* 0x000000024a037227 */ /* 0x004fc600078e00ff */
[----:B------:R1:W-:Y:S01]  /*2630*/  STL [R1+0x1084], R11 ;  /* 0x0010840b01007387 */ /* 0x0003e20000100800 */
[----:B------:R-:W-:Y:S02]  /*2640*/  IMAD.MOV R3, RZ, RZ, -R3 ;  /* 0x000000ffff037224 */ /* 0x000fe400078e0a03 */
[----:B------:R-:W-:Y:S01]  /*2650*/  IMAD.MOV R7, RZ, RZ, -R7 ;  /* 0x000000ffff077224 */ /* 0x000fe200078e0a07 */
[----:B------:R2:W-:Y:S01]  /*2660*/  STL [R1+0x1114], R10 ;  /* 0x0011140a01007387 */ /* 0x0005e20000100800 */
[----:B------:R-:W-:Y:S01]  /*2670*/  IMAD R2, R68, R3, R2 ;  /* 0x0000000344027224 */ /* 0x000fe200078e0202 */
[----:B0-----:R-:W-:Y:S01]  /*2680*/  IABS R9, R9 ;  /* 0x0000000900097213 */ /* 0x001fe20000000000 */
[----:B------:R-:W-:Y:S01]  /*2690*/  IMAD.HI.U32 R3, R74, R82, RZ ;  /* 0x000000524a037227 */ /* 0x000fe200078e00ff */
[----:B------:R0:W-:Y:S03]  /*26a0*/  STL [R1+0x288], R5 ;  /* 0x0002880501007387 */ /* 0x0001e60000100800 */
[----:B-1----:R-:W-:Y:S01]  /*26b0*/  VIADD R11, R0, 0x42 ;  /* 0x00000042000b7836 */ /* 0x002fe20000000000 */
[----:B------:R1:W-:Y:S01]  /*26c0*/  STL [R1+0x3b8], R2 ;  /* 0x0003b80201007387 */ /* 0x0003e20000100800 */
[----:B------:R-:W-:-:S02]  /*26d0*/  IMAD R6, R68, R7, R6 ;  /* 0x0000000744067224 */ /* 0x000fc400078e0206 */
[----:B--2---:R-:W-:-:S04]  /*26e0*/  IMAD.HI.U32 R10, R74, R9, RZ ;  /* 0x000000094a0a7227 */ /* 0x004fc800078e00ff */
[----:B0-----:R-:W-:Y:S02]  /*26f0*/  VIADD R5, R0, 0x41 ;  /* 0x0000004100057836 */ /* 0x001fe40000000000 */
[----:B------:R-:W-:Y:S01]  /*2700*/  IMAD.MOV R10, RZ, RZ, -R10 ;  /* 0x000000ffff0a7224 */ /* 0x000fe200078e0a0a */
[----:B-1----:R-:W-:Y:S01]  /*2710*/  IABS R2, R11 ;  /* 0x0000000b00027213 */ /* 0x002fe20000000000 */
[----:B------:R-:W-:Y:S01]  /*2720*/  IMAD.MOV R3, RZ, RZ, -R3 ;  /* 0x000000ffff037224 */ /* 0x000fe200078e0a03 */
[----:B------:R0:W-:Y:S01]  /*2730*/  STL [R1+0x1080], R5 ;  /* 0x0010800501007387 */ /* 0x0001e20000100800 */
[C---:B------:R-:W-:Y:S02]  /*2740*/  IMAD R9, R68.reuse, R10, R9 ;  /* 0x0000000a44097224 */ /* 0x040fe400078e0209 */
[----:B------:R-:W-:Y:S01]  /*2750*/  IMAD R82, R68, R3, R82 ;  /* 0x0000000344527224 */ /* 0x000fe200078e0252 */
[----:B------:R1:W-:Y:S01]  /*2760*/  STL [R1+0x10cc], R11 ;  /* 0x0010cc0b01007387 */ /* 0x0003e20000100800 */
[----:B------:R-:W-:-:S02]  /*2770*/  VIADD R10, R0, 0x43 ;  /* 0x00000043000a7836 */ /* 0x000fc40000000000 */
[----:B------:R-:W-:Y:S01]  /*2780*/  IMAD.HI.U32 R3, R74, R2, RZ ;  /* 0x000000024a037227 */ /* 0x000fe200078e00ff */
[----:B------:R2:W-:Y:S01]  /*2790*/  STL [R1+0x418], R9 ;  /* 0x0004180901007387 */ /* 0x0005e20000100800 */
[----:B0-----:R-:W-:Y:S02]  /*27a0*/  IABS R5, R5 ;  /* 0x0000000500057213 */ /* 0x001fe40000000000 */
[----:B------:R-:W-:Y:S01]  /*27b0*/  IMAD.MOV R3, RZ, RZ, -R3 ;  /* 0x000000ffff037224 */ /* 0x000fe200078e0a03 */
[----:B------:R0:W-:Y:S01]  /*27c0*/  STL [R1+0x41c], R6 ;  /* 0x00041c0601007387 */ /* 0x0001e20000100800 */
[----:B-1----:R-:W-:Y:S02]  /*27d0*/  VIADD R11, R0, 0x44 ;  /* 0x00000044000b7836 */ /* 0x002fe40000000000 */
[----:B------:R-:W-:Y:S01]  /*27e0*/  IMAD.HI.U32 R7, R74, R5, RZ ;  /* 0x000000054a077227 */ /* 0x000fe200078e00ff */
[----:B------:R1:W-:Y:S03]  /*27f0*/  STL [R1+0x1058], R10 ;  /* 0x0010580a01007387 */ /* 0x0003e60000100800 */
[----:B------:R-:W-:Y:S01]  /*2800*/  IMAD.MOV R7, RZ, RZ, -R7 ;  /* 0x000000ffff077224 */ /* 0x000fe200078e0a07 */
[----:B------:R3:W-:Y:S01]  /*2810*/  STL [R1+0x107c], R11 ;  /* 0x00107c0b01007387 */ /* 0x0007e20000100800 */
[----:B--2---:R-:W-:Y:S01]  /*2820*/  VIADD R9, R0, 0x45 ;  /* 0x0000004500097836 */ /* 0x004fe20000000000 */
[----:B0-----:R-:W-:Y:S01]  /*2830*/  IABS R6, R11 ;  /* 0x0000000b00067213 */ /* 0x001fe20000000000 */
[----:B------:R-:W-:-:S02]  /*2840*/  IMAD R7, R68, R7, R5 ;  /* 0x0000000744077224 */ /* 0x000fc400078e0205 */
[----:B------:R-:W-:Y:S01]  /*2850*/  IMAD R2, R68, R3, R2 ;  /* 0x0000000344027224 */ /* 0x000fe200078e0202 */
[----:B------:R0:W-:Y:S01]  /*2860*/  STL [R1+0x10c8], R9 ;  /* 0x0010c80901007387 */ /* 0x0001e20000100800 */
[----:B-1----:R-:W-:Y:S02]  /*2870*/  IABS R10, R10 ;  /* 0x0000000a000a7213 */ /* 0x002fe40000000000 */
[----:B------:R-:W-:Y:S01]  /*2880*/  IABS R5, R9 ;  /* 0x0000000900057213 */ /* 0x000fe20000000000 */
[----:B------:R1:W-:Y:S02]  /*2890*/  STL [R1+0x50], R7 ;  /* 0x0000500701007387 */ /* 0x0003e40000100800 */
[C---:B---3--:R-:W-:Y:S02]  /*28a0*/  IMAD.HI.U32 R11, R74.reuse, R10, RZ ;  /* 0x0000000a4a0b7227 */ /* 0x048fe400078e00ff */
[----:B------:R2:W-:Y:S02]  /*28b0*/  STL [R1+0xd0], R2 ;  /* 0x0000d00201007387 */ /* 0x0005e40000100800 */
[----:B0-----:R-:W-:-:S04]  /*28c0*/  IMAD.HI.U32 R9, R74, R6, RZ ;  /* 0x000000064a097227 */ /* 0x001fc800078e00ff */
[----:B-1----:R-:W-:Y:S02]  /*28d0*/  VIADD R7, R0, 0x46 ;  /* 0x0000004600077836 */ /* 0x002fe40000000000 */
[----:B------:R-:W-:Y:S02]  /*28e0*/  IMAD.MOV R11, RZ, RZ, -R11 ;  /* 0x000000ffff0b7224 */ /* 0x000fe400078e0a0b */
[----:B------:R-:W-:Y:S01]  /*28f0*/  IMAD.MOV R9, RZ, RZ, -R9 ;  /* 0x000000ffff097224 */ /* 0x000fe200078e0a09 */
[----:B------:R0:W-:Y:S01]  /*2900*/  STL [R1+0x10c4], R7 ;  /* 0x0010c40701007387 */ /* 0x0001e20000100800 */
[----:B------:R-:W-:Y:S01]  /*2910*/  IABS R3, R7 ;  /* 0x0000000700037213 */ /* 0x000fe20000000000 */
[C---:B------:R-:W-:Y:S01]  /*2920*/  IMAD R10, R68.reuse, R11, R10 ;  /* 0x0000000b440a7224 */ /* 0x040fe200078e020a */
[----:B--2---:R-:W-:Y:S01]  /*2930*/  IABS R2, R15 ;  /* 0x0000000f00027213 */ /* 0x004fe20000000000 */
[----:B------:R-:W-:Y:S01]  /*2940*/  IMAD R9, R68, R9, R6 ;  /* 0x0000000944097224 */ /* 0x000fe200078e0206 */
[----:B------:R-:W-:Y:S01]  /*2950*/  STL [R1+0x10c0], R15 ;  /* 0x0010c00f01007387 */ /* 0x000fe20000100800 */
[----:B------:R-:W-:-:S03]  /*2960*/  IMAD.HI.U32 R6, R74, R3, RZ ;  /* 0x000000034a067227 */ /* 0x000fc600078e00ff */
[----:B------:R1:W-:Y:S01]  /*2970*/  STL [R1+0x174], R10 ;  /* 0x0001740a01007387 */ /* 0x0003e20000100800 */
[----:B0-----:R-:W-:-:S03]  /*2980*/  IMAD.HI.U32 R7, R74, R5, RZ ;  /* 0x000000054a077227 */ /* 0x001fc600078e00ff */
[----:B------:R0:W-:Y:S01]  /*2990*/  STL [R1+0x28c], R9 ;  /* 0x00028c0901007387 */ /* 0x0001e20000100800 */
[----:B------:R-:W-:Y:S02]  /*29a0*/  IMAD.MOV R7, RZ, RZ, -R7 ;  /* 0x000000ffff077224 */ /* 0x000fe400078e0a07 */
[----:B------:R-:W-:Y:S02]  /*29b0*/  IMAD.MOV R6, RZ, RZ, -R6 ;  /* 0x000000ffff067224 */ /* 0x000fe400078e0a06 */
[----:B------:R-:W-:Y:S02]  /*29c0*/  IMAD R5, R68, R7, R5 ;  /* 0x0000000744057224 */ /* 0x000fe400078e0205 */
[C---:B------:R-:W-:Y:S02]  /*29d0*/  VIADD R11, R0.reuse, 0x48 ;  /* 0x00000048000b7836 */ /* 0x040fe40000000000 */
[C---:B-1----:R-:W-:Y:S01]  /*29e0*/  VIADD R10, R0.reuse, 0x49 ;  /* 0x00000049000a7836 */ /* 0x042fe20000000000 */
[----:B------:R1:W-:Y:S01]  /*29f0*/  STL [R1+0x3bc], R5 ;  /* 0x0003bc0501007387 */ /* 0x0003e20000100800 */
[----:B0-----:R-:W-:Y:S01]  /*2a00*/  VIADD R9, R0, 0x4a ;  /* 0x0000004a00097836 */ /* 0x001fe20000000000 */
[----:B------:R-:W-:Y:S01]  /*2a10*/  IABS R83, R11 ;  /* 0x0000000b00537213 */ /* 0x000fe20000000000 */
[----:B------:R-:W-:Y:S01]  /*2a20*/  IMAD R6, R68, R6, R3 ;  /* 0x0000000644067224 */ /* 0x000fe200078e0203 */
[----:B------:R0:W-:Y:S01]  /*2a30*/  STL [R1+0x1044], R11 ;  /* 0x0010440b01007387 */ /* 0x0001e20000100800 */
[----:B------:R-:W-:Y:S01]  /*2a40*/  IABS R7, R10 ;  /* 0x0000000a00077213 */ /* 0x000fe20000000000 */
[----:B------:R-:W-:Y:S01]  /*2a50*/  VIADD R15, R0, 0x50 ;  /* 0x00000050000f7836 */ /* 0x000fe20000000000 */
[----:B------:R-:W-:Y:S01]  /*2a60*/  IABS R3, R9 ;  /* 0x0000000900037213 */ /* 0x000fe20000000000 */
[----:B------:R2:W-:Y:S01]  /*2a70*/  STL [R1+0x10bc], R10 ;  /* 0x0010bc0a01007387 */ /* 0x0005e20000100800 */
[----:B-1----:R-:W-:-:S02]  /*2a80*/  IMAD.HI.U32 R5, R74, R2, RZ ;  /* 0x000000024a057227 */ /* 0x002fc400078e00ff */
[----:B------:R-:W-:Y:S01]  /*2a90*/  IABS R84, R15 ;  /* 0x0000000f00547213 */ /* 0x000fe20000000000 */
[----:B------:R1:W-:Y:S01]  /*2aa0*/  STL [R1+0x10b8], R9 ;  /* 0x0010b80901007387 */ /* 0x0003e20000100800 */
[----:B------:R-:W-:-:S03]  /*2ab0*/  IMAD.MOV R5, RZ, RZ, -R5 ;  /* 0x000000ffff057224 */ /* 0x000fc600078e0a05 */
[----:B------:R3:W-:Y:S01]  /*2ac0*/  STL [R1+0x424], R6 ;  /* 0x0004240601007387 */ /* 0x0007e20000100800 */
[----:B0-----:R-:W-:Y:S02]  /*2ad0*/  VIADD R11, R0, 0x4c ;  /* 0x0000004c000b7836 */ /* 0x001fe40000000000 */
[----:B------:R-:W-:Y:S02]  /*2ae0*/  IMAD R2, R68, R5, R2 ;  /* 0x0000000544027224 */ /* 0x000fe400078e0202 */
[----:B--2---:R-:W-:-:S03]  /*2af0*/  IMAD.HI.U32 R10, R74, R83, RZ ;  /* 0x000000534a0a7227 */ /* 0x004fc600078e00ff */
[----:B------:R0:W-:Y:S01]  /*2b00*/  STL [R1+0x434], R2 ;  /* 0x0004340201007387 */ /* 0x0001e20000100800 */
[----:B-1----:R-:W-:-:S04]  /*2b10*/  IMAD.HI.U32 R9, R74, R7, RZ ;  /* 0x000000074a097227 */ /* 0x002fc800078e00ff */
[----:B---3--:R-:W-:Y:S02]  /*2b20*/  VIADD R6, R0, 0x4b ;  /* 0x0000004b00067836 */ /* 0x008fe40000000000 */
[----:B------:R-:W-:Y:S02]  /*2b30*/  IMAD.MOV R9, RZ, RZ, -R9 ;  /* 0x000000ffff097224 */ /* 0x000fe400078e0a09 */
[----:B------:R-:W-:Y:S01]  /*2b40*/  IMAD.MOV R10, RZ, RZ, -R10 ;  /* 0x000000ffff0a7224 */ /* 0x000fe200078e0a0a */
[----:B------:R1:W-:Y:S01]  /*2b50*/  STL [R1+0x1078], R6 ;  /* 0x0010780601007387 */ /* 0x0003e20000100800 */
[----:B------:R-:W-:Y:S01]  /*2b60*/  IABS R5, R6 ;  /* 0x0000000600057213 */ /* 0x000fe20000000000 */
[C---:B------:R-:W-:Y:S01]  /*2b70*/  IMAD R9, R68.reuse, R9, R7 ;  /* 0x0000000944097224 */ /* 0x040fe200078e0207 */
[----:B0-----:R-:W-:Y:S01]  /*2b80*/  IABS R2, R11 ;  /* 0x0000000b00027213 */ /* 0x001fe20000000000 */
[----:B------:R0:W-:Y:S01]  /*2b90*/  STL [R1+0x1110], R11 ;  /* 0x0011100b01007387 */ /* 0x0001e20000100800 */
[----:B------:R-:W-:-:S02]  /*2ba0*/  IMAD R83, R68, R10, R83 ;  /* 0x0000000a44537224 */ /* 0x000fc400078e0253 */
[C---:B------:R-:W-:Y:S01]  /*2bb0*/  IMAD.HI.U32 R7, R74.reuse, R5, RZ ;  /* 0x000000054a077227 */ /* 0x040fe200078e00ff */
[----:B------:R2:W-:Y:S03]  /*2bc0*/  STL [R1+0x54], R9 ;  /* 0x0000540901007387 */ /* 0x0005e60000100800 */
[----:B-1----:R-:W-:-:S04]  /*2bd0*/  IMAD.HI.U32 R6, R74, R3, RZ ;  /* 0x000000034a067227 */ /* 0x002fc800078e00ff */
[----:B------:R-:W-:Y:S02]  /*2be0*/  IMAD.MOV R6, RZ, RZ, -R6 ;  /* 0x000000ffff067224 */ /* 0x000fe400078e0a06 */
[----:B0-----:R-:W-:Y:S02]  /*2bf0*/  VIADD R11, R0, 0x4e ;  /* 0x0000004e000b7836 */ /* 0x001fe40000000000 */
[----:B------:R-:W-:Y:S02]  /*2c00*/  IMAD R3, R68, R6, R3 ;  /* 0x0000000644037224 */ /* 0x000fe400078e0203 */
[C---:B--2---:R-:W-:Y:S02]  /*2c10*/  VIADD R9, R0.reuse, 0x4d ;  /* 0x0000004d00097836 */ /* 0x044fe40000000000 */
[----:B------:R-:W-:Y:S01]  /*2c20*/  IMAD.MOV R7, RZ, RZ, -R7 ;  /* 0x000000ffff077224 */ /* 0x000fe200078e0a07 */
[----:B------:R0:W-:Y:S01]  /*2c30*/  STL [R1+0xd4], R3 ;  /* 0x0000d40301007387 */ /* 0x0001e20000100800 */
[----:B------:R-:W-:-:S02]  /*2c40*/  VIADD R10, R0, 0x4f ;  /* 0x0000004f000a7836 */ /* 0x000fc40000000000 */
[----:B------:R-:W-:Y:S01]  /*2c50*/  IMAD.HI.U32 R6, R74, R2, RZ ;  /* 0x000000024a067227 */ /* 0x000fe200078e00ff */
[----:B------:R1:W-:Y:S03]  /*2c60*/  STL [R1+0x1040], R9 ;  /* 0x0010400901007387 */ /* 0x0003e60000100800 */
[C---:B------:R-:W-:Y:S01]  /*2c70*/  IMAD R7, R68.reuse, R7, R5 ;  /* 0x0000000744077224 */ /* 0x040fe200078e0205 */
[----:B------:R-:W-:Y:S01]  /*2c80*/  IABS R5, R10 ;  /* 0x0000000a00057213 */ /* 0x000fe20000000000 */
[----:B------:R-:W-:Y:S01]  /*2c90*/  IMAD.MOV R6, RZ, RZ, -R6 ;  /* 0x000000ffff067224 */ /* 0x000fe200078e0a06 */
[----:B0-----:R-:W-:Y:S01]  /*2ca0*/  IABS R3, R11 ;  /* 0x0000000b00037213 */ /* 0x001fe20000000000 */
[----:B------:R0:W-:Y:S02]  /*2cb0*/  STL [R1+0x1074], R11 ;  /* 0x0010740b01007387 */ /* 0x0001e40000100800 */
[----:B------:R-:W-:Y:S01]  /*2cc0*/  IMAD R2, R68, R6, R2 ;  /* 0x0000000644027224 */ /* 0x000fe200078e0202 */
[----:B-1----:R-:W-:Y:S01]  /*2cd0*/  IABS R9, R9 ;  /* 0x0000000900097213 */ /* 0x002fe20000000000 */
[----:B------:R1:W-:Y:S01]  /*2ce0*/  STL [R1+0x110c], R10 ;  /* 0x00110c0a01007387 */ /* 0x0003e20000100800 */
[----:B------:R-:W-:-:S03]  /*2cf0*/  IMAD.HI.U32 R6, R74, R5, RZ ;  /* 0x000000054a067227 */ /* 0x000fc600078e00ff */
[----:B------:R2:W-:Y:S01]  /*2d00*/  STL [R1+0x180], R7 ;  /* 0x0001800701007387 */ /* 0x0005e20000100800 */
[----:B------:R-:W-:Y:S02]  /*2d10*/  IMAD.MOV R6, RZ, RZ, -R6 ;  /* 0x000000ffff067224 */ /* 0x000fe400078e0a06 */
[----:B0-----:R-:W-:Y:S01]  /*2d20*/  VIADD R11, R0, 0x51 ;  /* 0x00000051000b7836 */ /* 0x001fe20000000000 */
[----:B------:R0:W-:Y:S01]  /*2d30*/  STL [R1+0x2a4], R2 ;  /* 0x0002a40201007387 */ /* 0x0001e20000100800 */
[----:B------:R-:W-:Y:S02]  /*2d40*/  IMAD R5, R68, R6, R5 ;  /* 0x0000000644057224 */ /* 0x000fe400078e0205 */
[C---:B-1----:R-:W-:Y:S01]  /*2d50*/  IMAD.HI.U32 R10, R74.reuse, R9, RZ ;  /* 0x000000094a0a7227 */ /* 0x042fe200078e00ff */
[----:B------:R1:W-:Y:S03]  /*2d60*/  STL [R1+0x1070], R15 ;  /* 0x0010700f01007387 */ /* 0x0003e60000100800 */
[----:B--2---:R-:W-:Y:S01]  /*2d70*/  IMAD.HI.U32 R7, R74, R3, RZ ;  /* 0x000000034a077227 */ /* 0x004fe200078e00ff */
[----:B------:R-:W-:Y:S01]  /*2d80*/  STL [R1+0x10b4], R11 ;  /* 0x0010b40b01007387 */ /* 0x000fe20000100800 */
[----:B0-----:R-:W-:-:S02]  /*2d90*/  IABS R2, R11 ;  /* 0x0000000b00027213 */ /* 0x001fc40000000000 */
        /* <DEDUP_REMOVED lines=9> */
[----:B-1----:R-:W-:Y:S01]  /*2e30*/  VIADD R15, R0, 0x56 ;  /* 0x00000056000f7836 */ /* 0x002fe20000000000 */
[----:B------:R1:W-:Y:S01]  /*2e40*/  STL [R1+0x430], R5 ;  /* 0x0004300501007387 */ /* 0x0003e20000100800 */
[----:B------:R-:W-:Y:S02]  /*2e50*/  IMAD R84, R68, R3, R84 ;  /* 0x0000000344547224 */ /* 0x000fe400078e0254 */
[C---:B0-----:R-:W-:Y:S01]  /*2e60*/  VIADD R9, R0.reuse, 0x53 ;  /* 0x0000005300097836 */ /* 0x041fe20000000000 */
[----:B------:R0:W-:Y:S01]  /*2e70*/  STL [R1+0x1054], R10 ;  /* 0x0010540a01007387 */ /* 0x0001e20000100800 */
[----:B--2---:R-:W-:-:S03]  /*2e80*/  VIADD R7, R0, 0x54 ;  /* 0x0000005400077836 */ /* 0x004fc60000000000 */
[----:B------:R-:W-:Y:S01]  /*2e90*/  STL [R1+0x106c], R9 ;  /* 0x00106c0901007387 */ /* 0x000fe20000100800 */
[----:B------:R-:W-:Y:S01]  /*2ea0*/  IABS R6, R9 ;  /* 0x0000000900067213 */ /* 0x000fe20000000000 */
[----:B-1----:R-:W-:Y:S01]  /*2eb0*/  IMAD.HI.U32 R5, R74, R2, RZ ;  /* 0x000000024a057227 */ /* 0x002fe200078e00ff */
[----:B------:R-:W-:Y:S01]  /*2ec0*/  IABS R3, R7 ;  /* 0x0000000700037213 */ /* 0x000fe20000000000 */
[----:B------:R1:W-:Y:S02]  /*2ed0*/  STL [R1+0x10b0], R7 ;  /* 0x0010b00701007387 */ /* 0x0003e40000100800 */
[----:B------:R-:W-:Y:S01]  /*2ee0*/  IMAD.MOV R5, RZ, RZ, -R5 ;  /* 0x000000ffff057224 */ /* 0x000fe200078e0a05 */
[----:B0-----:R-:W-:-:S03]  /*2ef0*/  IABS R10, R10 ;  /* 0x0000000a000a7213 */ /* 0x001fc60000000000 */
[----:B------:R-:W-:Y:S02]  /*2f00*/  IMAD R2, R68, R5, R2 ;  /* 0x0000000544027224 */ /* 0x000fe400078e0202 */
[----:B------:R-:W-:-:S03]  /*2f10*/  IMAD.HI.U32 R11, R74, R10, RZ ;  /* 0x0000000a4a0b7227 */ /* 0x000fc600078e00ff */
[----:B------:R0:W-:Y:S01]  /*2f20*/  STL [R1+0x60], R2 ;  /* 0x0000600201007387 */ /* 0x0001e20000100800 */
[----:B-1----:R-:W-:Y:S02]  /*2f30*/  VIADD R7, R0, 0x55 ;  /* 0x0000005500077836 */ /* 0x002fe40000000000 */
[----:B------:R-:W-:-:S03]  /*2f40*/  IMAD.HI.U32 R9, R74, R6, RZ ;  /* 0x000000064a097227 */ /* 0x000fc600078e00ff */
[----:B------:R1:W-:Y:S01]  /*2f50*/  STL [R1+0x10ac], R7 ;  /* 0x0010ac0701007387 */ /* 0x0003e20000100800 */
[----:B------:R-:W-:Y:S01]  /*2f60*/  IABS R5, R7 ;  /* 0x0000000700057213 */ /* 0x000fe20000000000 */
[----:B------:R-:W-:Y:S02]  /*2f70*/  IMAD.MOV R11, RZ, RZ, -R11 ;  /* 0x000000ffff0b7224 */ /* 0x000fe400078e0a0b */
[----:B------:R-:W-:Y:S01]  /*2f80*/  IMAD.MOV R9, RZ, RZ, -R9 ;  /* 0x000000ffff097224 */ /* 0x000fe200078e0a09 */
[----:B0-----:R-:W-:Y:S01]  /*2f90*/  IABS R2, R15 ;  /* 0x0000000f00027213 */ /* 0x001fe20000000000 */
[C---:B------:R-:W-:Y:S01]  /*2fa0*/  IMAD R10, R68.reuse, R11, R10 ;  /* 0x0000000b440a7224 */ /* 0x040fe200078e020a */
[----:B------:R-:W-:Y:S01]  /*2fb0*/  STL [R1+0x10a8], R15 ;  /* 0x0010a80f01007387 */ /* 0x000fe20000100800 */
[----:B------:R-:W-:Y:S02]  /*2fc0*/  IMAD R9, R68, R9, R6 ;  /* 0x0000000944097224 */ /* 0x000fe400078e0206 */
[C---:B-1----:R-:W-:Y:S01]  /*2fd0*/  IMAD.HI.U32 R7, R74.reuse, R3, RZ ;  /* 0x000000034a077227 */ /* 0x042fe200078e00ff */
[----:B------:R0:W-:Y:S03]  /*2fe0*/  STL [R1+0xd8], R10 ;  /* 0x0000d80a01007387 */ /* 0x0001e60000100800 */
        /* <DEDUP_REMOVED lines=8> */
[----:B-1----:R-:W-:Y:S01]  /*3070*/  VIADD R9, R0, 0x59 ;  /* 0x0000005900097836 */ /* 0x002fe20000000000 */
[----:B------:R0:W-:Y:S01]  /*3080*/  STL [R1+0x103c], R11 ;  /* 0x00103c0b01007387 */ /* 0x0001e20000100800 */
[----:B------:R-:W-:Y:S01]  /*3090*/  IMAD R6, R68, R6, R5 ;  /* 0x0000000644067224 */ /* 0x000fe200078e0205 */
[----:B------:R-:W-:Y:S01]  /*30a0*/  IABS R7, R11 ;  /* 0x0000000b00077213 */ /* 0x000fe20000000000 */
[----:B------:R-:W-:Y:S01]  /*30b0*/  VIADD R15, R0, 0x60 ;  /* 0x00000060000f7836 */ /* 0x000fe20000000000 */
[----:B------:R1:W-:Y:S01]  /*30c0*/  STL [R1+0x10a4], R10 ;  /* 0x0010a40a01007387 */ /* 0x0003e20000100800 */
[----:B------:R-:W-:Y:S01]  /*30d0*/  IABS R5, R9 ;  /* 0x0000000900057213 */ /* 0x000fe20000000000 */
[----:B--2---:R-:W-:Y:S01]  /*30e0*/  IMAD.HI.U32 R3, R74, R2, RZ ;  /* 0x000000024a037227 */ /* 0x004fe200078e00ff */
[----:B------:R-:W-:Y:S01]  /*30f0*/  IABS R85, R10 ;  /* 0x0000000a00557213 */ /* 0x000fe20000000000 */
[----:B------:R2:W-:Y:S01]  /*3100*/  STL [R1+0x10a0], R9 ;  /* 0x0010a00901007387 */ /* 0x0005e20000100800 */
[----:B------:R-:W-:Y:S01]  /*3110*/  IABS R87, R15 ;  /* 0x0000000f00577213 */ /* 0x000fe20000000000 */
[----:B------:R-:W-:-:S02]  /*3120*/  IMAD.MOV R3, RZ, RZ, -R3 ;  /* 0x000000ffff037224 */ /* 0x000fc400078e0a03 */
[----:B------:R3:W-:Y:S01]  /*3130*/  STL [R1+0x3c8], R6 ;  /* 0x0003c80601007387 */ /* 0x0007e20000100800 */
[----:B0-----:R-:W-:Y:S02]  /*3140*/  VIADD R11, R0, 0x5b ;  /* 0x0000005b000b7836 */ /* 0x001fe40000000000 */
[----:B------:R-:W-:Y:S02]  /*3150*/  IMAD R2, R68, R3, R2 ;  /* 0x0000000344027224 */ /* 0x000fe400078e0202 */
[C---:B-1----:R-:W-:Y:S01]  /*3160*/  IMAD.HI.U32 R10, R74.reuse, R85, RZ ;  /* 0x000000554a0a7227 */ /* 0x042fe200078e00ff */
[----:B------:R-:W-:Y:S02]  /*3170*/  IABS R3, R11 ;  /* 0x0000000b00037213 */ /* 0x000fe40000000000 */
[----:B------:R0:W-:Y:S01]  /*3180*/  STL [R1+0x428], R2 ;  /* 0x0004280201007387 */ /* 0x0001e20000100800 */
[----:B--2---:R-:W-:-:S04]  /*3190*/  IMAD.HI.U32 R9, R74, R7, RZ ;  /* 0x000000074a097227 */ /* 0x004fc800078e00ff */
[----:B---3--:R-:W-:Y:S02]  /*31a0*/  VIADD R6, R0, 0x5a ;  /* 0x0000005a00067836 */ /* 0x008fe40000000000 */
[----:B------:R-:W-:Y:S02]  /*31b0*/  IMAD.MOV R9, RZ, RZ, -R9 ;  /* 0x000000ffff097224 */ /* 0x000fe400078e0a09 */
[----:B------:R-:W-:Y:S01]  /*31c0*/  IMAD.MOV R10, RZ, RZ, -R10 ;  /* 0x000000ffff0a7224 */ /* 0x000fe200078e0a0a */
[----:B------:R1:W-:Y:S01]  /*31d0*/  STL [R1+0x1068], R6 ;  /* 0x0010680601007387 */ /* 0x0003e20000100800 */
[----:B0-----:R-:W-:Y:S01]  /*31e0*/  IABS R2, R6 ;  /* 0x0000000600027213 */ /* 0x001fe20000000000 */
[----:B------:R-:W-:Y:S02]  /*31f0*/  IMAD R7, R68, R9, R7 ;  /* 0x0000000944077224 */ /* 0x000fe400078e0207 */
[----:B------:R0:W-:Y:S01]  /*3200*/  STL [R1+0x1108], R11 ;  /* 0x0011080b01007387 */ /* 0x0001e20000100800 */
[----:B------:R-:W-:-:S02]  /*3210*/  VIADD R9, R0, 0x5c ;  /* 0x0000005c00097836 */ /* 0x000fc40000000000 */
[----:B------:R-:W-:Y:S01]  /*3220*/  IMAD R85, R68, R10, R85 ;  /* 0x0000000a44557224 */ /* 0x000fe200078e0255 */
[----:B------:R2:W-:Y:S01]  /*3230*/  STL [R1+0x420], R7 ;  /* 0x0004200701007387 */ /* 0x0005e20000100800 */
[----:B------:R-:W-:Y:S02]  /*3240*/  VIADD R10, R0, 0x5e ;  /* 0x0000005e000a7836 */ /* 0x000fe40000000000 */
[----:B-1----:R-:W-:-:S04]  /*3250*/  IMAD.HI.U32 R6, R74, R5, RZ ;  /* 0x000000054a067227 */ /* 0x002fc800078e00ff */
[----:B------:R-:W-:Y:S02]  /*3260*/  IMAD.MOV R6, RZ, RZ, -R6 ;  /* 0x000000ffff067224 */ /* 0x000fe400078e0a06 */
[----:B0-----:R-:W-:Y:S02]  /*3270*/  VIADD R11, R0, 0x5d ;  /* 0x0000005d000b7836 */ /* 0x001fe40000000000 */
[----:B------:R-:W-:Y:S02]  /*3280*/  IMAD R5, R68, R6, R5 ;  /* 0x0000000644057224 */ /* 0x000fe400078e0205 */
[----:B--2---:R-:W-:Y:S01]  /*3290*/  IMAD.HI.U32 R7, R74, R2, RZ ;  /* 0x000000024a077227 */ /* 0x004fe200078e00ff */
[----:B------:R-:W-:Y:S02]  /*32a0*/  IABS R6, R11 ;  /* 0x0000000b00067213 */ /* 0x000fe40000000000 */
[----:B------:R0:W-:Y:S01]  /*32b0*/  STL [R1+0x5c], R5 ;  /* 0x00005c0501007387 */ /* 0x0001e20000100800 */
[----:B------:R-:W-:-:S03]  /*32c0*/  IMAD.MOV R7, RZ, RZ, -R7 ;  /* 0x000000ffff077224 */ /* 0x000fc600078e0a07 */
[----:B------:R1:W-:Y:S01]  /*32d0*/  STL [R1+0x1038], R9 ;  /* 0x0010380901007387 */ /* 0x0003e20000100800 */
[----:B------:R-:W-:Y:S01]  /*32e0*/  IMAD R7, R68, R7, R2 ;  /* 0x0000000744077224 */ /* 0x000fe200078e0202 */
[----:B------:R-:W-:Y:S02]  /*32f0*/  IABS R2, R10 ;  /* 0x0000000a00027213 */ /* 0x000fe40000000000 */
[----:B------:R2:W-:Y:S01]  /*3300*/  STL [R1+0x1064], R11 ;  /* 0x0010640b01007387 */ /* 0x0005e20000100800 */
[----:B0-----:R-:W-:-:S03]  /*3310*/  IMAD.HI.U32 R5, R74, R3, RZ ;  /* 0x000000034a057227 */ /* 0x001fc600078e00ff */
[----:B------:R0:W-:Y:S01]  /*3320*/  STL [R1+0x1104], R10 ;  /* 0x0011040a01007387 */ /* 0x0001e20000100800 */
[----:B-1----:R-:W-:Y:S01]  /*3330*/  IABS R9, R9 ;  /* 0x0000000900097213 */ /* 0x002fe20000000000 */
[----:B------:R-:W-:Y:S02]  /*3340*/  IMAD.MOV R5, RZ, RZ, -R5 ;  /* 0x000000ffff057224 */ /* 0x000fe400078e0a05 */
[----:B------:R1:W-:Y:S01]  /*3350*/  STL [R1+0xdc], R7 ;  /* 0x0000dc0701007387 */ /* 0x0003e20000100800 */
[----:B--2---:R-:W-:Y:S02]  /*3360*/  VIADD R11, R0, 0x61 ;  /* 0x00000061000b7836 */ /* 0x004fe40000000000 */
[----:B------:R-:W-:Y:S02]  /*3370*/  IMAD R3, R68, R5, R3 ;  /* 0x0000000544037224 */ /* 0x000fe400078e0203 */
[----:B0-----:R-:W-:-:S03]  /*3380*/  IMAD.HI.U32 R10, R74, R9, RZ ;  /* 0x000000094a0a7227 */ /* 0x001fc600078e00ff */
[----:B------:R0:W-:Y:S01]  /*3390*/  STL [R1+0x18c], R3 ;  /* 0x00018c0301007387 */ /* 0x0001e20000100800 */
[----:B-1----:R-:W-:-:S03]  /*33a0*/  IMAD.HI.U32 R7, R74, R6, RZ ;  /* 0x000000064a077227 */ /* 0x002fc600078e00ff */
[----:B------:R-:W-:Y:S01]  /*33b0*/  STL [R1+0x1100], R15 ;  /* 0x0011000f01007387 */ /* 0x000fe20000100800 */
[----:B------:R-:W-:Y:S02]  /*33c0*/  IMAD.MOV R10, RZ, RZ, -R10 ;  /* 0x000000ffff0a7224 */ /* 0x000fe400078e0a0a */
[----:B------:R-:W-:Y:S01]  /*33d0*/  IMAD.HI.U32 R5, R74, R2, RZ ;  /* 0x000000024a057227 */ /* 0x000fe200078e00ff */
[----:B------:R1:W-:Y:S01]  /*33e0*/  STL [R1+0x1130], R11 ;  /* 0x0011300b01007387 */ /* 0x0003e20000100800 */
[----:B0-----:R-:W-:Y:S02]  /*33f0*/  IABS R3, R11 ;  /* 0x0000000b00037213 */ /* 0x001fe40000000000 */
[----:B------:R-:W-:Y:S02]  /*3400*/  IMAD.MOV R7, RZ, RZ, -R7 ;  /* 0x000000ffff077224 */ /* 0x000fe400078e0a07 */
[----:B------:R-:W-:Y:S02]  /*3410*/  IMAD R9, R68, R10, R9 ;  /* 0x0000000a44097224 */ /* 0x000fe400078e0209 */
[----:B------:R-:W-:-:S02]  /*3420*/  IMAD.MOV R5, RZ, RZ, -R5 ;  /* 0x000000ffff057224 */ /* 0x000fc400078e0a05 */
[C---:B------:R-:W-:Y:S01]  /*3430*/  IMAD R6, R68.reuse, R7, R6 ;  /* 0x0000000744067224 */ /* 0x040fe200078e0206 */
[----:B------:R0:W-:Y:S01]  /*3440*/  STL [R1+0x2ac], R9 ;  /* 0x0002ac0901007387 */ /* 0x0001e20000100800 */
[----:B------:R-:W-:Y:S02]  /*3450*/  IMAD R2, R68, R5, R2 ;  /* 0x0000000544027224 */ /* 0x000fe400078e0202 */
[----:B------:R-:W-:Y:S01]  /*3460*/  IMAD.HI.U32 R7, R74, R87, RZ ;  /* 0x000000574a077227 */ /* 0x000fe200078e00ff */
[----:B------:R2:W-:Y:S03]  /*3470*/  STL [R1+0x3d0], R6 ;  /* 0x0003d00601007387 */ /* 0x0005e60000100800 */
[C---:B-1----:R-:W-:Y:S01]  /*3480*/  VIADD R11, R0.reuse, 0x63 ;  /* 0x00000063000b7836 */ /* 0x042fe20000000000 */
[----:B------:R1:W-:Y:S01]  /*3490*/  STL [R1+0x414], R2 ;  /* 0x0004140201007387 */ /* 0x0003e20000100800 */
[----:B------:R-:W-:-:S02]  /*34a0*/  VIADD R10, R0, 0x64 ;  /* 0x00000064000a7836 */ /* 0x000fc40000000000 */
[C---:B0-----:R-:W-:Y:S01]  /*34b0*/  VIADD R9, R0.reuse, 0x62 ;  /* 0x0000006200097836 */ /* 0x041fe20000000000 */
[----:B------:R-:W-:Y:S01]  /*34c0*/  IABS R5, R11 ;  /* 0x0000000b00057213 */ /* 0x000fe20000000000 */
[----:B------:R-:W-:Y:S02]  /*34d0*/  VIADD R15, R0, 0x65 ;  /* 0x00000065000f7836 */ /* 0x000fe40000000000 */
[----:B--2---:R-:W-:Y:S01]  /*34e0*/  IMAD.HI.U32 R6, R74, R3, RZ ;  /* 0x000000034a067227 */ /* 0x004fe200078e00ff */
[----:B------:R0:W-:Y:S03]  /*34f0*/  STL [R1+0x1060], R9 ;  /* 0x0010600901007387 */ /* 0x0001e60000100800 */
[----:B-1----:R-:W-:Y:S01]  /*3500*/  IMAD.MOV R2, RZ, RZ, -R7 ;  /* 0x000000ffff027224 */ /* 0x002fe200078e0a07 */
[----:B------:R-:W-:Y:S01]  /*3510*/  STL [R1+0x10fc], R11 ;  /* 0x0010fc0b01007387 */ /* 0x000fe20000100800 */
[----:B------:R-:W-:-:S02]  /*3520*/  IMAD.MOV R6, RZ, RZ, -R6 ;  /* 0x000000ffff067224 */ /* 0x000fc400078e0a06 */
[C---:B------:R-:W-:Y:S01]  /*3530*/  IMAD R87, R68.reuse, R2, R87 ;  /* 0x0000000244577224 */ /* 0x040fe200078e0257 */
[----:B------:R1:W-:Y:S01]  /*3540*/  STL [R1+0x112c], R10 ;  /* 0x00112c0a01007387 */ /* 0x0003e20000100800 */
[----:B------:R-:W-:Y:S01]  /*3550*/  IABS R2, R10 ;  /* 0x0000000a00027213 */ /* 0x000fe20000000000 */
[----:B------:R-:W-:Y:S01]  /*3560*/  IMAD R3, R68, R6, R3 ;  /* 0x0000000644037224 */ /* 0x000fe200078e0203 */
[----:B0-----:R-:W-:Y:S01]  /*3570*/  IABS R9, R9 ;  /* 0x0000000900097213 */ /* 0x001fe20000000000 */
[----:B------:R-:W-:-:S03]  /*3580*/  IMAD.HI.U32 R7, R74, R5, RZ ;  /* 0x000000054a077227 */ /* 0x000fc600078e00ff */
[----:B------:R0:W-:Y:S01]  /*3590*/  STL [R1+0x58], R3 ;  /* 0x0000580301007387 */ /* 0x0001e20000100800 */
[----:B------:R-:W-:-:S03]  /*35a0*/  IMAD.HI.U32 R6, R74, R2, RZ ;  /* 0x000000024a067227 */ /* 0x000fc600078e00ff */
[----:B------:R2:W-:Y:S01]  /*35b0*/  STL [R1+0x10f8], R15 ;  /* 0x0010f80f01007387 */ /* 0x0005e20000100800 */
[----:B-1----:R-:W-:-:S04]  /*35c0*/  IMAD.HI.U32 R10, R74, R9, RZ ;  /* 0x000000094a0a7227 */ /* 0x002fc800078e00ff */
[----:B------:R-:W-:Y:S01]  /*35d0*/  IMAD.MOV R10, RZ, RZ, -R10 ;  /* 0x000000ffff0a7224 */ /* 0x000fe200078e0a0a */
[----:B0-----:R-:W-:Y:S01]  /*35e0*/  IABS R3, R15 ;  /* 0x0000000f00037213 */ /* 0x001fe20000000000 */
[----:B------:R-:W-:Y:S02]  /*35f0*/  IMAD.MOV R7, RZ, RZ, -R7 ;  /* 0x000000ffff077224 */ /* 0x000fe400078e0a07 */
[----:B------:R-:W-:Y:S02]  /*3600*/  VIADD R11, R0, 0x68 ;  /* 0x00000068000b7836 */ /* 0x000fe40000000000 */
[C---:B------:R-:W-:Y:S02]  /*3610*/  IMAD R9, R68.reuse, R10, R9 ;  /* 0x0000000a44097224 */ /* 0x040fe400078e0209 */
[----:B------:R-:W-:Y:S01]  /*3620*/  IMAD.MOV R6, RZ, RZ, -R6 ;  /* 0x000000ffff067224 */ /* 0x000fe200078e0a06 */
[----:B------:R-:W-:Y:S01]  /*3630*/  STL [R1+0x1140], R11 ;  /* 0x0011400b01007387 */ /* 0x000fe20000100800 */
[----:B------:R-:W-:Y:S01]  /*3640*/  IMAD R7, R68, R7, R5 ;  /* 0x0000000744077224 */ /* 0x000fe200078e0205 */
[----:B------:R-:W-:Y:S01]  /*3650*/  IABS R86, R11 ;  /* 0x0000000b00567213 */ /* 0x000fe20000000000 */
[----:B------:R-:W-:Y:S01]  /*3660*/  IMAD.HI.U32 R5, R74, R3, RZ ;  /* 0x000000034a057227 */ /* 0x000fe200078e00ff */
[----:B------:R0:W-:Y:S03]  /*3670*/  STL [R1+0xe0], R9 ;  /* 0x0000e00901007387 */ /* 0x0001e60000100800 */
[----:B------:R-:W-:Y:S01]  /*3680*/  IMAD R2, R68, R6, R2 ;  /* 0x0000000644027224 */ /* 0x000fe200078e0202 */
[----:B------:R1:W-:Y:S01]  /*3690*/  STL [R1+0x194], R7 ;  /* 0x0001940701007387 */ /* 0x0003e20000100800 */
[----:B------:R-:W-:-:S02]  /*36a0*/  VIADD R10, R0, 0x69 ;  /* 0x00000069000a7836 */ /* 0x000fc40000000000 */
[----:B------:R-:W-:Y:S01]  /*36b0*/  IMAD.MOV R5, RZ, RZ, -R5 ;  /* 0x000000ffff057224 */ /* 0x000fe200078e0a05 */
[----:B------:R3:W-:Y:S01]  /*36c0*/  STL [R1+0x2e0], R2 ;  /* 0x0002e00201007387 */ /* 0x0007e20000100800 */
[C---:B--2---:R-:W-:Y:S02]  /*36d0*/  VIADD R15, R0.reuse, 0x6d ;  /* 0x0000006d000f7836 */ /* 0x044fe40000000000 */
[----:B0-----:R-:W-:Y:S01]  /*36e0*/  VIADD R9, R0, 0x6b ;  /* 0x0000006b00097836 */ /* 0x001fe20000000000 */
[----:B------:R0:W-:Y:S01]  /*36f0*/  STL [R1+0x1128], R10 ;  /* 0x0011280a01007387 */ /* 0x0001e20000100800 */
[----:B------:R-:W-:Y:S02]  /*3700*/  IMAD R5, R68, R5, R3 ;  /* 0x0000000544057224 */ /* 0x000fe400078e0203 */
[----:B-1----:R-:W-:Y:S01]  /*3710*/  VIADD R7, R0, 0x6a ;  /* 0x0000006a00077836 */ /* 0x002fe20000000000 */
[----:B------:R-:W-:Y:S01]  /*3720*/  IABS R3, R9 ;  /* 0x0000000900037213 */ /* 0x000fe20000000000 */
[----:B---3--:R-:W-:-:S03]  /*3730*/  IMAD.HI.U32 R2, R74, R86, RZ ;  /* 0x000000564a027227 */ /* 0x008fc600078e00ff */
[----:B------:R1:W-:Y:S01]  /*3740*/  STL [R1+0x113c], R7 ;  /* 0x00113c0701007387 */ /* 0x0003e20000100800 */
[----:B0-----:R-:W-:Y:S01]  /*3750*/  IABS R10, R10 ;  /* 0x0000000a000a7213 */ /* 0x001fe20000000000 */
[C---:B------:R-:W-:Y:S02]  /*3760*/  IMAD.HI.U32 R6, R74.reuse, R3, RZ ;  /* 0x000000034a067227 */ /* 0x040fe400078e00ff */
[----:B------:R0:W-:Y:S02]  /*3770*/  STL [R1+0x1138], R9 ;  /* 0x0011380901007387 */ /* 0x0001e40000100800 */
[----:B------:R-:W-:Y:S02]  /*3780*/  IMAD.HI.U32 R11, R74, R10, RZ ;  /* 0x0000000a4a0b7227 */ /* 0x000fe400078e00ff */
[----:B------:R2:W-:Y:S01]  /*3790*/  STL [R1+0x3d4], R5 ;  /* 0x0003d40501007387 */ /* 0x0005e20000100800 */
[----:B-1----:R-:W-:Y:S01]  /*37a0*/  IABS R7, R7 ;  /* 0x0000000700077213 */ /* 0x002fe20000000000 */
[----:B------:R-:W-:-:S02]  /*37b0*/  IMAD.MOV R11, RZ, RZ, -R11 ;  /* 0x000000ffff0b7224 */ /* 0x000fc400078e0a0b */
[----:B------:R-:W-:Y:S02]  /*37c0*/  IMAD.MOV R2, RZ, RZ, -R2 ;  /* 0x000000ffff027224 */ /* 0x000fe400078e0a02 */
[----:B0-----:R-:W-:-:S04]  /*37d0*/  IMAD.HI.U32 R9, R74, R7, RZ ;  /* 0x000000074a097227 */ /* 0x001fc800078e00ff */
[----:B--2---:R-:W-:Y:S02]  /*37e0*/  VIADD R5, R0, 0x6c ;  /* 0x0000006c00057836 */ /* 0x004fe40000000000 */
[----:B------:R-:W-:Y:S02]  /*37f0*/  IMAD.MOV R9, RZ, RZ, -R9 ;  /* 0x000000ffff097224 */ /* 0x000fe400078e0a09 */
[----:B------:R-:W-:Y:S01]  /*3800*/  IMAD.MOV R6, RZ, RZ, -R6 ;  /* 0x000000ffff067224 */ /* 0x000fe200078e0a06 */
[----:B------:R0:W-:Y:S01]  /*3810*/  STL [R1+0x1134], R5 ;  /* 0x0011340501007387 */ /* 0x0001e20000100800 */
[C---:B------:R-:W-:Y:S02]  /*3820*/  IMAD R10, R68.reuse, R11, R10 ;  /* 0x0000000b440a7224 */ /* 0x040fe400078e020a */
[C---:B------:R-:W-:Y:S01]  /*3830*/  IMAD R9, R68.reuse, R9, R7 ;  /* 0x0000000944097224 */ /* 0x040fe200078e0207 */
[----:B------:R-:W-:Y:S01]  /*3840*/  STL [R1+0x114c], R15 ;  /* 0x00114c0f01007387 */ /* 0x000fe20000100800 */
[C---:B------:R-:W-:Y:S01]  /*3850*/  IMAD R86, R68.reuse, R2, R86 ;  /* 0x0000000244567224 */ /* 0x040fe200078e0256 */
[----:B------:R-:W-:Y:S01]  /*3860*/  IABS R2, R15 ;  /* 0x0000000f00027213 */ /* 0x000fe20000000000 */
[----:B------:R-:W-:Y:S01]  /*3870*/  IMAD R3, R68, R6, R3 ;  /* 0x0000000644037224 */ /* 0x000fe200078e0203 */
[----:B------:R1:W-:Y:S01]  /*3880*/  STL [R1+0x64], R10 ;  /* 0x0000640a01007387 */ /* 0x0003e20000100800 */
[----:B------:R-:W-:Y:S01]  /*3890*/  VIADD R11, R0, 0x70 ;  /* 0x00000070000b7836 */ /* 0x000fe20000000000 */
[----:B0-----:R-:W-:-:S02]  /*38a0*/  IABS R5, R5 ;  /* 0x0000000500057213 */ /* 0x001fc40000000000 */
[----:B------:R0:W-:Y:S02]  /*38b0*/  STL [R1+0xe4], R9 ;  /* 0x0000e40901007387 */ /* 0x0001e40000100800 */
[----:B------:R-:W-:Y:S01]  /*38c0*/  IABS R88, R11 ;  /* 0x0000000b00587213 */ /* 0x000fe20000000000 */
[----:B------:R-:W-:Y:S01]  /*38d0*/  IMAD.HI.U32 R7, R74, R5, RZ ;  /* 0x000000054a077227 */ /* 0x000fe200078e00ff */
[----:B------:R2:W-:Y:S03]  /*38e0*/  STL [R1+0x19c], R3 ;  /* 0x00019c0301007387 */ /* 0x0005e60000100800 */
[----:B------:R-:W-:Y:S01]  /*38f0*/  IMAD.MOV R7, RZ, RZ, -R7 ;  /* 0x000000ffff077224 */ /* 0x000fe200078e0a07 */
[----:B------:R3:W-:Y:S01]  /*3900*/  STL [R1+0x1150], R11 ;  /* 0x0011500b01007387 */ /* 0x0007e20000100800 */
[C---:B-1----:R-:W-:Y:S02]  /*3910*/  VIADD R10, R0.reuse, 0x71 ;  /* 0x00000071000a7836 */ /* 0x042fe40000000000 */
[----:B0-----:R-:W-:-:S02]  /*3920*/  VIADD R9, R0, 0x72 ;  /* 0x0000007200097836 */ /* 0x001fc40000000000 */
[----:B------:R-:W-:Y:S01]  /*3930*/  IMAD R7, R68, R7, R5 ;  /* 0x0000000744077224 */ /* 0x000fe200078e0205 */
[----:B------:R0:W-:Y:S01]  /*3940*/  STL [R1+0x1154], R10 ;  /* 0x0011540a01007387 */ /* 0x0001e20000100800 */
[----:B--2---:R-:W-:Y:S01]  /*3950*/  IMAD.HI.U32 R3, R74, R2, RZ ;  /* 0x000000024a037227 */ /* 0x004fe200078e00ff */
[----:B------:R-:W-:Y:S02]  /*3960*/  IABS R6, R10 ;  /* 0x0000000a00067213 */ /* 0x000fe40000000000 */
[----:B------:R1:W-:Y:S01]  /*3970*/  STL [R1+0x1164], R9 ;  /* 0x0011640901007387 */ /* 0x0003e20000100800 */
[----:B------:R-:W-:Y:S01]  /*3980*/  IMAD.MOV R3, RZ, RZ, -R3 ;  /* 0x000000ffff037224 */ /* 0x000fe200078e0a03 */
[----:B------:R-:W-:Y:S01]  /*3990*/  IABS R5, R9 ;  /* 0x0000000900057213 */ /* 0x000fe20000000000 */
[----:B---3--:R-:W-:Y:S01]  /*39a0*/  VIADD R11, R0, 0x74 ;  /* 0x00000074000b7836 */ /* 0x008fe20000000000 */
[----:B------:R2:W-:Y:S01]  /*39b0*/  STL [R1+0x2ec], R7 ;  /* 0x0002ec0701007387 */ /* 0x0005e20000100800 */
[----:B------:R-:W-:-:S02]  /*39c0*/  IMAD R2, R68, R3, R2 ;  /* 0x0000000344027224 */ /* 0x000fc400078e0202 */
[----:B0-----:R-:W-:-:S03]  /*39d0*/  IMAD.HI.U32 R10, R74, R88, RZ ;  /* 0x000000584a0a7227 */ /* 0x001fc600078e00ff */
[----:B------:R0:W-:Y:S01]  /*39e0*/  STL [R1+0x3cc], R2 ;  /* 0x0003cc0201007387 */ /* 0x0001e20000100800 */
[----:B-1----:R-:W-:-:S04]  /*39f0*/  IMAD.HI.U32 R9, R74, R6, RZ ;  /* 0x000000064a097227 */ /* 0x002fc800078e00ff */
[----:B--2---:R-:W-:Y:S02]  /*3a00*/  VIADD R7, R0, 0x73 ;  /* 0x0000007300077836 */ /* 0x004fe40000000000 */
        /* <DEDUP_REMOVED lines=14> */
[C---:B------:R-:W-:Y:S01]  /*3af0*/  VIADD R10, R0.reuse, 0x78 ;  /* 0x00000078000a7836 */ /* 0x040fe20000000000 */
[----:B------:R-:W-:Y:S01]  /*3b00*/  IABS R7, R11 ;  /* 0x0000000b00077213 */ /* 0x000fe20000000000 */
[----:B------:R-:W-:Y:S01]  /*3b10*/  IMAD.MOV R6, RZ, RZ, -R6 ;  /* 0x000000ffff067224 */ /* 0x000fe200078e0a06 */
[----:B------:R0:W-:Y:S01]  /*3b20*/  STL [R1+0xec], R5 ;  /* 0x0000ec0501007387 */ /* 0x0001e20000100800 */
[----:B--2---:R-:W-:Y:S01]  /*3b30*/  VIADD R9, R0, 0x79 ;  /* 0x0000007900097836 */ /* 0x004fe20000000000 */
[----:B------:R-:W-:Y:S01]  /*3b40*/  IABS R89, R10 ;  /* 0x0000000a00597213 */ /* 0x000fe20000000000 */
[----:B------:R-:W-:Y:S01]  /*3b50*/  IMAD R6, R68, R6, R3 ;  /* 0x0000000644067224 */ /* 0x000fe200078e0203 */
[----:B------:R1:W-:Y:S01]  /*3b60*/  STL [R1+0x1144], R11 ;  /* 0x0011440b01007387 */ /* 0x0003e20000100800 */
[----:B------:R-:W-:Y:S01]  /*3b70*/  VIADD R15, R0, 0x8d ;  /* 0x0000008d000f7836 */ /* 0x000fe20000000000 */
[----:B------:R-:W-:-:S02]  /*3b80*/  IABS R3, R9 ;  /* 0x0000000900037213 */ /* 0x000fc40000000000 */
[----:B------:R-:W-:Y:S01]  /*3b90*/  STL [R1+0x1174], R10 ;  /* 0x0011740a01007387 */ /* 0x000fe20000100800 */
[----:B0-----:R-:W-:-:S03]  /*3ba0*/  IMAD.HI.U32 R5, R74, R2, RZ ;  /* 0x000000024a057227 */ /* 0x001fc600078e00ff */
[----:B------:R0:W-:Y:S01]  /*3bb0*/  STL [R1+0x1184], R9 ;  /* 0x0011840901007387 */ /* 0x0001e20000100800 */
[----:B------:R-:W-:-:S03]  /*3bc0*/  IMAD.MOV R5, RZ, RZ, -R5 ;  /* 0x000000ffff057224 */ /* 0x000fc600078e0a05 */
[----:B------:R2:W-:Y:S01]  /*3bd0*/  STL [R1+0x1ac], R6 ;  /* 0x0001ac0601007387 */ /* 0x0005e20000100800 */
[----:B-1----:R-:W-:Y:S02]  /*3be0*/  VIADD R11, R0, 0x7b ;  /* 0x0000007b000b7836 */ /* 0x002fe40000000000 */
[----:B------:R-:W-:Y:S02]  /*3bf0*/  IMAD R2, R68, R5, R2 ;  /* 0x0000000544027224 */ /* 0x000fe400078e0202 */
[----:B------:R-:W-:-:S03]  /*3c00*/  IMAD.HI.U32 R5, R74, R3, RZ ;  /* 0x000000034a057227 */ /* 0x000fc600078e00ff */
[----:B------:R1:W-:Y:S01]  /*3c10*/  STL [R1+0x2f0], R2 ;  /* 0x0002f00201007387 */ /* 0x0003e20000100800 */
[----:B0-----:R-:W-:-:S04]  /*3c20*/  IMAD.HI.U32 R9, R74, R7, RZ ;  /* 0x000000074a097227 */ /* 0x001fc800078e00ff */
[----:B--2---:R-:W-:Y:S02]  /*3c30*/  VIADD R6, R0, 0x7a ;  /* 0x0000007a00067836 */ /* 0x004fe40000000000 */
[----:B------:R-:W-:Y:S02]  /*3c40*/  IMAD.MOV R9, RZ, RZ, -R9 ;  /* 0x000000ffff097224 */ /* 0x000fe400078e0a09 */
[----:B------:R-:W-:Y:S01]  /*3c50*/  IMAD.MOV R5, RZ, RZ, -R5 ;  /* 0x000000ffff057224 */ /* 0x000fe200078e0a05 */
[----:B------:R0:W-:Y:S01]  /*3c60*/  STL [R1+0x1170], R6 ;  /* 0x0011700601007387 */ /* 0x0001e20000100800 */
[C---:B------:R-:W-:Y:S01]  /*3c70*/  IMAD R7, R68.reuse, R9, R7 ;  /* 0x0000000944077224 */ /* 0x040fe200078e0207 */
[----:B-1----:R-:W-:Y:S01]  /*3c80*/  IABS R2, R11 ;  /* 0x0000000b00027213 */ /* 0x002fe20000000000 */
[----:B------:R-:W-:Y:S01]  /*3c90*/  IMAD R3, R68, R5, R3 ;  /* 0x0000000544037224 */ /* 0x000fe200078e0203 */
[----:B------:R1:W-:Y:S01]  /*3ca0*/  STL [R1+0x117c], R11 ;  /* 0x00117c0b01007387 */ /* 0x0003e20000100800 */
[----:B------:R-:W-:-:S03]  /*3cb0*/  IMAD.HI.U32 R10, R74, R89, RZ ;  /* 0x000000594a0a7227 */ /* 0x000fc600078e00ff */
[----:B------:R2:W-:Y:S01]  /*3cc0*/  STL [R1+0x3c4], R7 ;  /* 0x0003c40701007387 */ /* 0x0005e20000100800 */
[----:B------:R-:W-:Y:S01]  /*3cd0*/  IMAD.MOV R10, RZ, RZ, -R10 ;  /* 0x000000ffff0a7224 */ /* 0x000fe200078e0a0a */
[----:B0-----:R-:W-:Y:S01]  /*3ce0*/  IABS R6, R6 ;  /* 0x0000000600067213 */ /* 0x001fe20000000000 */
[----:B------:R-:W-:Y:S01]  /*3cf0*/  VIADD R9, R0, 0x7c ;  /* 0x0000007c00097836 */ /* 0x000fe20000000000 */
[----:B------:R0:W-:Y:S01]  /*3d00*/  STL [R1+0x6c], R3 ;  /* 0x00006c0301007387 */ /* 0x0001e20000100800 */
[----:B------:R-:W-:Y:S02]  /*3d10*/  IMAD R89, R68, R10, R89 ;  /* 0x0000000a44597224 */ /* 0x000fe400078e0259 */
[C---:B-1----:R-:W-:Y:S01]  /*3d20*/  VIADD R11, R0.reuse, 0x7d ;  /* 0x0000007d000b7836 */ /* 0x042fe20000000000 */
[----:B------:R1:W-:Y:S01]  /*3d30*/  STL [R1+0x1168], R9 ;  /* 0x0011680901007387 */ /* 0x0003e20000100800 */
[----:B------:R-:W-:Y:S02]  /*3d40*/  VIADD R10, R0, 0x80 ;  /* 0x00000080000a7836 */ /* 0x000fe40000000000 */
[C---:B--2---:R-:W-:Y:S01]  /*3d50*/  IMAD.HI.U32 R7, R74.reuse, R6, RZ ;  /* 0x000000064a077227 */ /* 0x044fe200078e00ff */
[----:B------:R-:W-:Y:S01]  /*3d60*/  IABS R5, R11 ;  /* 0x0000000b00057213 */ /* 0x000fe20000000000 */
[----:B------:R2:W-:Y:S01]  /*3d70*/  STL [R1+0x116c], R11 ;  /* 0x00116c0b01007387 */ /* 0x0005e20000100800 */
[----:B------:R-:W-:Y:S01]  /*3d80*/  IABS R90, R10 ;  /* 0x0000000a005a7213 */ /* 0x000fe20000000000 */
[----:B0-----:R-:W-:-:S02]  /*3d90*/  IMAD.HI.U32 R3, R74, R2, RZ ;  /* 0x000000024a037227 */ /* 0x001fc400078e00ff */
[----:B------:R0:W-:Y:S01]  /*3da0*/  STL [R1+0x1190], R10 ;  /* 0x0011900a01007387 */ /* 0x0001e20000100800 */
[----:B-1----:R-:W-:Y:S01]  /*3db0*/  IABS R9, R9 ;  /* 0x0000000900097213 */ /* 0x002fe20000000000 */
[----:B------:R-:W-:Y:S02]  /*3dc0*/  IMAD.MOV R7, RZ, RZ, -R7 ;  /* 0x000000ffff077224 */ /* 0x000fe400078e0a07 */
[----:B------:R-:W-:Y:S02]  /*3dd0*/  IMAD.MOV R3, RZ, RZ, -R3 ;  /* 0x000000ffff037224 */ /* 0x000fe400078e0a03 */
[C---:B------:R-:W-:Y:S02]  /*3de0*/  IMAD R6, R68.reuse, R7, R6 ;  /* 0x0000000744067224 */ /* 0x040fe400078e0206 */
[----:B------:R-:W-:Y:S02]  /*3df0*/  IMAD R2, R68, R3, R2 ;  /* 0x0000000344027224 */ /* 0x000fe400078e0202 */
[----:B--2---:R-:W-:Y:S01]  /*3e00*/  VIADD R11, R0, 0x81 ;  /* 0x00000081000b7836 */ /* 0x004fe20000000000 */
[----:B------:R1:W-:Y:S01]  /*3e10*/  STL [R1+0xe8], R6 ;  /* 0x0000e80601007387 */ /* 0x0003e20000100800 */
[----:B0-----:R-:W-:-:S03]  /*3e20*/  IMAD.HI.U32 R10, R74, R9, RZ ;  /* 0x000000094a0a7227 */ /* 0x001fc600078e00ff */
[----:B------:R0:W-:Y:S01]  /*3e30*/  STL [R1+0x1b4], R2 ;  /* 0x0001b40201007387 */ /* 0x0001e20000100800 */
[----:B------:R-:W-:Y:S01]  /*3e40*/  VIADD R7, R0, 0x82 ;  /* 0x0000008200077836 */ /* 0x000fe20000000000 */
[----:B------:R-:W-:Y:S01]  /*3e50*/  IABS R3, R11 ;  /* 0x0000000b00037213 */ /* 0x000fe20000000000 */
[----:B------:R-:W-:Y:S01]  /*3e60*/  IMAD.MOV R10, RZ, RZ, -R10 ;  /* 0x000000ffff0a7224 */ /* 0x000fe200078e0a0a */
[----:B------:R-:W-:Y:S01]  /*3e70*/  STL [R1+0x118c], R11 ;  /* 0x00118c0b01007387 */ /* 0x000fe20000100800 */
[----:B-1----:R-:W-:-:S03]  /*3e80*/  IMAD.HI.U32 R6, R74, R5, RZ ;  /* 0x000000054a067227 */ /* 0x002fc600078e00ff */
[----:B------:R1:W-:Y:S01]  /*3e90*/  STL [R1+0x11a0], R7 ;  /* 0x0011a00701007387 */ /* 0x0003e20000100800 */
[----:B------:R-:W-:Y:S02]  /*3ea0*/  IMAD.MOV R6, RZ, RZ, -R6 ;  /* 0x000000ffff067224 */ /* 0x000fe400078e0a06 */
[C---:B------:R-:W-:Y:S02]  /*3eb0*/  IMAD R9, R68.reuse, R10, R9 ;  /* 0x0000000a44097224 */ /* 0x040fe400078e0209 */
[----:B------:R-:W-:Y:S02]  /*3ec0*/  IMAD R6, R68, R6, R5 ;  /* 0x0000000644067224 */ /* 0x000fe400078e0205 */
[----:B0-----:R-:W-:Y:S01]  /*3ed0*/  IMAD.HI.U32 R2, R74, R90, RZ ;  /* 0x0000005a4a027227 */ /* 0x001fe200078e00ff */
[----:B------:R0:W-:Y:S01]  /*3ee0*/  STL [R1+0x2f4], R9 ;  /* 0x0002f40901007387 */ /* 0x0001e20000100800 */
[----:B-1----:R-:W-:Y:S02]  /*3ef0*/  IABS R7, R7 ;  /* 0x0000000700077213 */ /* 0x002fe40000000000 */
[----:B------:R-:W-:Y:S01]  /*3f00*/  IMAD.MOV R2, RZ, RZ, -R2 ;  /* 0x000000ffff027224 */ /* 0x000fe200078e0a02 */
[----:B------:R1:W-:Y:S01]  /*3f10*/  STL [R1+0x3b4], R6 ;  /* 0x0003b40601007387 */ /* 0x0003e20000100800 */
[----:B------:R-:W-:-:S02]  /*3f20*/  VIADD R11, R0, 0x84 ;  /* 0x00000084000b7836 */ /* 0x000fc40000000000 */
[----:B------:R-:W-:Y:S02]  /*3f30*/  IMAD.MOV.U32 R5, RZ, RZ, R7 ;  /* 0x000000ffff057224 */ /* 0x000fe400078e0007 */
[----:B------:R-:W-:-:S04]  /*3f40*/  IMAD.HI.U32 R7, R74, R3, RZ ;  /* 0x000000034a077227 */ /* 0x000fc800078e00ff */
[----:B0-----:R-:W-:Y:S02]  /*3f50*/  VIADD R9, R0, 0x83 ;  /* 0x0000008300097836 */ /* 0x001fe40000000000 */
[----:B-1----:R-:W-:-:S03]  /*3f60*/  IMAD.HI.U32 R6, R74, R5, RZ ;  /* 0x000000054a067227 */ /* 0x002fc600078e00ff */
[----:B------:R0:W-:Y:S01]  /*3f70*/  STL [R1+0x1180], R9 ;  /* 0x0011800901007387 */ /* 0x0001e20000100800 */
[----:B------:R-:W-:Y:S02]  /*3f80*/  IMAD.MOV R7, RZ, RZ, -R7 ;  /* 0x000000ffff077224 */ /* 0x000fe400078e0a07 */
[----:B------:R-:W-:Y:S01]  /*3f90*/  VIADD R10, R0, 0x85 ;  /* 0x00000085000a7836 */ /* 0x000fe20000000000 */
[----:B------:R1:W-:Y:S01]  /*3fa0*/  STL [R1+0x1188], R11 ;  /* 0x0011880b01007387 */ /* 0x0003e20000100800 */
[----:B------:R-:W-:Y:S02]  /*3fb0*/  IMAD.MOV R6, RZ, RZ, -R6 ;  /* 0x000000ffff067224 */ /* 0x000fe400078e0a06 */
[C---:B------:R-:W-:Y:S01]  /*3fc0*/  IMAD R90, R68.reuse, R2, R90 ;  /* 0x00000002445a7224 */ /* 0x040fe200078e025a */
[----:B------:R-:W-:Y:S01]  /*3fd0*/  IABS R2, R11 ;  /* 0x0000000b00027213 */ /* 0x000fe20000000000 */
[C---:B------:R-:W-:Y:S01]  /*3fe0*/  IMAD R7, R68.reuse, R7, R3 ;  /* 0x0000000744077224 */ /* 0x040fe200078e0203 */
[----:B0-----:R-:W-:Y:S01]  /*3ff0*/  IABS R9, R9 ;  /* 0x0000000900097213 */ /* 0x001fe20000000000 */
[----:B------:R-:W-:Y:S01]  /*4000*/  IMAD R5, R68, R6, R5 ;  /* 0x0000000644057224 */ /* 0x000fe200078e0205 */
[----:B------:R0:W-:Y:S01]  /*4010*/  STL [R1+0x119c], R10 ;  /* 0x00119c0a01007387 */ /* 0x0001e20000100800 */
[----:B------:R-:W-:Y:S01]  /*4020*/  IABS R3, R10 ;  /* 0x0000000a00037213 */ /* 0x000fe20000000000 */
[----:B------:R-:W-:-:S02]  /*4030*/  IMAD.HI.U32 R6, R74, R2, RZ ;  /* 0x000000024a067227 */ /* 0x000fc400078e00ff */
[----:B------:R2:W-:Y:S02]  /*4040*/  STL [R1+0x78], R7 ;  /* 0x0000780701007387 */ /* 0x0005e40000100800 */
[----:B-1----:R-:W-:Y:S02]  /*4050*/  VIADD R11, R0, 0x88 ;  /* 0x00000088000b7836 */ /* 0x002fe40000000000 */
[----:B------:R1:W-:Y:S01]  /*4060*/  STL [R1+0xf0], R5 ;  /* 0x0000f00501007387 */ /* 0x0003e20000100800 */
[----:B------:R-:W-:Y:S02]  /*4070*/  IMAD.MOV R6, RZ, RZ, -R6 ;  /* 0x000000ffff067224 */ /* 0x000fe400078e0a06 */
[----:B0-----:R-:W-:Y:S01]  /*4080*/  IMAD.HI.U32 R10, R74, R9, RZ ;  /* 0x000000094a0a7227 */ /* 0x001fe200078e00ff */
[----:B------:R-:W-:Y:S01]  /*4090*/  STL [R1+0x11b4], R11 ;  /* 0x0011b40b01007387 */ /* 0x000fe20000100800 */
[----:B------:R-:W-:Y:S02]  /*40a0*/  IABS R91, R11 ;  /* 0x0000000b005b7213 */ /* 0x000fe40000000000 */
[----:B--2---:R-:W-:-:S02]  /*40b0*/  VIADD R7, R0, 0x89 ;  /* 0x0000008900077836 */ /* 0x004fc40000000000 */
[----:B------:R-:W-:Y:S02]  /*40c0*/  IMAD.MOV R10, RZ, RZ, -R10 ;  /* 0x000000ffff0a7224 */ /* 0x000fe400078e0a0a */
[----:B-1----:R-:W-:Y:S01]  /*40d0*/  IMAD.HI.U32 R5, R74, R3, RZ ;  /* 0x000000034a057227 */ /* 0x002fe200078e00ff */
[----:B------:R0:W-:Y:S03]  /*40e0*/  STL [R1+0x11b0], R7 ;  /* 0x0011b00701007387 */ /* 0x0001e60000100800 */
[----:B------:R-:W-:Y:S02]  /*40f0*/  IMAD.MOV R5, RZ, RZ, -R5 ;  /* 0x000000ffff057224 */ /* 0x000fe400078e0a05 */
[C---:B------:R-:W-:Y:S02]  /*4100*/  IMAD R10, R68.reuse, R10, R9 ;  /* 0x0000000a440a7224 */ /* 0x040fe400078e0209 */
[----:B------:R-:W-:-:S02]  /*4110*/  IMAD R9, R68, R6, R2 ;  /* 0x0000000644097224 */ /* 0x000fc400078e0202 */
[----:B------:R-:W-:Y:S01]  /*4120*/  IMAD R3, R68, R5, R3 ;  /* 0x0000000544037224 */ /* 0x000fe200078e0203 */
[----:B0-----:R-:W-:Y:S01]  /*4130*/  IABS R7, R7 ;  /* 0x0000000700077213 */ /* 0x001fe20000000000 */
[----:B------:R0:W-:Y:S01]  /*4140*/  STL [R1+0x1c0], R10 ;  /* 0x0001c00a01007387 */ /* 0x0001e20000100800 */
[----:B------:R-:W-:-:S03]  /*4150*/  IMAD.HI.U32 R6, R74, R91, RZ ;  /* 0x0000005b4a067227 */ /* 0x000fc600078e00ff */
[----:B------:R1:W-:Y:S01]  /*4160*/  STL [R1+0x2e4], R9 ;  /* 0x0002e40901007387 */ /* 0x0003e20000100800 */
[----:B------:R-:W-:Y:S02]  /*4170*/  IMAD.MOV.U32 R2, RZ, RZ, R7 ;  /* 0x000000ffff027224 */ /* 0x000fe400078e0007 */
[----:B------:R-:W-:Y:S01]  /*4180*/  IMAD.MOV R5, RZ, RZ, -R6 ;  /* 0x000000ffff057224 */ /* 0x000fe200078e0a06 */
[----:B------:R2:W-:Y:S01]  /*4190*/  STL [R1+0x3ac], R3 ;  /* 0x0003ac0301007387 */ /* 0x0005e20000100800 */
[C---:B------:R-:W-:Y:S02]  /*41a0*/  VIADD R7, R0.reuse, 0x8c ;  /* 0x0000008c00077836 */ /* 0x040fe40000000000 */
[----:B0-----:R-:W-:Y:S02]  /*41b0*/  VIADD R10, R0, 0x8b ;  /* 0x0000008b000a7836 */ /* 0x001fe40000000000 */
[----:B------:R-:W-:Y:S01]  /*41c0*/  IMAD R91, R68, R5, R91 ;  /* 0x00000005445b7224 */ /* 0x000fe200078e025b */
[----:B------:R-:W-:Y:S01]  /*41d0*/  IABS R5, R7 ;  /* 0x0000000700057213 */ /* 0x000fe20000000000 */
[C---:B-1----:R-:W-:Y:S01]  /*41e0*/  VIADD R9, R0.reuse, 0x8a ;  /* 0x0000008a00097836 */ /* 0x042fe20000000000 */
[----:B------:R-:W-:Y:S01]  /*41f0*/  IABS R6, R10 ;  /* 0x0000000a00067213 */ /* 0x000fe20000000000 */
[----:B------:R-:W-:-:S02]  /*4200*/  VIADD R11, R0, 0x90 ;  /* 0x00000090000b7836 */ /* 0x000fc40000000000 */
[----:B--2---:R-:W-:Y:S01]  /*4210*/  IMAD.HI.U32 R3, R74, R2, RZ ;  /* 0x000000024a037227 */ /* 0x004fe200078e00ff */
[----:B------:R0:W-:Y:S02]  /*4220*/  STL [R1+0x1194], R9 ;  /* 0x0011940901007387 */ /* 0x0001e40000100800 */
[----:B------:R-:W-:Y:S01]  /*4230*/  IABS R92, R11 ;  /* 0x0000000b005c7213 */ /* 0x000fe20000000000 */
[----:B------:R-:W-:Y:S01]  /*4240*/  IMAD.MOV R3, RZ, RZ, -R3 ;  /* 0x000000ffff037224 */ /* 0x000fe200078e0a03 */
[----:B------:R1:W-:Y:S03]  /*4250*/  STL [R1+0x11ac], R10 ;  /* 0x0011ac0a01007387 */ /* 0x0003e60000100800 */
[----:B------:R-:W-:Y:S01]  /*4260*/  IMAD R3, R68, R3, R2 ;  /* 0x0000000344037224 */ /* 0x000fe200078e0202 */
[----:B------:R2:W-:Y:S01]  /*4270*/  STL [R1+0x11a8], R7 ;  /* 0x0011a80701007387 */ /* 0x0005e20000100800 */
[----:B------:R-:W-:Y:S01]  /*4280*/  IMAD.MOV.U32 R2, RZ, RZ, R5 ;  /* 0x000000ffff027224 */ /* 0x000fe200078e0005 */
[----:B0-----:R-:W-:-:S02]  /*4290*/  IABS R9, R9 ;  /* 0x0000000900097213 */ /* 0x001fc40000000000 */
[----:B------:R0:W-:Y:S01]  /*42a0*/  STL [R1+0x74], R3 ;  /* 0x0000740301007387 */ /* 0x0001e20000100800 */
[----:B------:R-:W-:-:S03]  /*42b0*/  IMAD.HI.U32 R5, R74, R2, RZ ;  /* 0x000000024a057227 */ /* 0x000fc600078e00ff */
[----:B------:R-:W-:Y:S01]  /*42c0*/  STL [R1+0x11a4], R15 ;  /* 0x0011a40f01007387 */ /* 0x000fe20000100800 */
[----:B-1----:R-:W-:-:S03]  /*42d0*/  IMAD.HI.U32 R10, R74, R9, RZ ;  /* 0x000000094a0a7227 */ /* 0x002fc600078e00ff */
[----:B------:R-:W-:Y:S01]  /*42e0*/  STL [R1+0x11d0], R11 ;  /* 0x0011d00b01007387 */ /* 0x000fe20000100800 */
[----:B--2---:R-:W-:Y:S01]  /*42f0*/  IMAD.HI.U32 R7, R74, R6, RZ ;  /* 0x000000064a077227 */ /* 0x004fe200078e00ff */
[----:B0-----:R-:W-:-:S03]  /*4300*/  IABS R3, R15 ;  /* 0x0000000f00037213 */ /* 0x001fc60000000000 */
[----:B------:R-:W-:Y:S02]  /*4310*/  IMAD.MOV R10, RZ, RZ, -R10 ;  /* 0x000000ffff0a7224 */ /* 0x000fe400078e0a0a */
[----:B------:R-:W-:Y:S02]  /*4320*/  IMAD.MOV R7, RZ, RZ, -R7 ;  /* 0x000000ffff077224 */ /* 0x000fe400078e0a07 */
[C---:B------:R-:W-:Y:S02]  /*4330*/  IMAD R9, R68.reuse, R10, R9 ;  /* 0x0000000a44097224 */ /* 0x040fe400078e0209 */
[----:B------:R-:W-:Y:S02]  /*4340*/  IMAD.MOV R5, RZ, RZ, -R5 ;  /* 0x000000ffff057224 */ /* 0x000fe400078e0a05 */
[----:B------:R-:W-:Y:S01]  /*4350*/  IMAD R7, R68, R7, R6 ;  /* 0x0000000744077224 */ /* 0x000fe200078e0206 */
[----:B------:R0:W-:Y:S01]  /*4360*/  STL [R1+0xf8], R9 ;  /* 0x0000f80901007387 */ /* 0x0001e20000100800 */
[----:B------:R-:W-:-:S03]  /*4370*/  IMAD.HI.U32 R6, R74, R3, RZ ;  /* 0x000000034a067227 */ /* 0x000fc600078e00ff */
[----:B------:R1:W-:Y:S01]  /*4380*/  STL [R1+0x1c8], R7 ;  /* 0x0001c80701007387 */ /* 0x0003e20000100800 */
[----:B------:R-:W-:Y:S02]  /*4390*/  IMAD R2, R68, R5, R2 ;  /* 0x0000000544027224 */ /* 0x000fe400078e0202 */
[C---:B------:R-:W-:Y:S02]  /*43a0*/  VIADD R10, R0.reuse, 0x91 ;  /* 0x00000091000a7836 */ /* 0x040fe40000000000 */
[----:B------:R-:W-:Y:S01]  /*43b0*/  IMAD.MOV R5, RZ, RZ, -R6 ;  /* 0x000000ffff057224 */ /* 0x000fe200078e0a06 */
[----:B------:R2:W-:Y:S01]  /*43c0*/  STL [R1+0x2b4], R2 ;  /* 0x0002b40201007387 */ /* 0x0005e20000100800 */
[----:B0-----:R-:W-:Y:S02]  /*43d0*/  VIADD R9, R0, 0x93 ;  /* 0x0000009300097836 */ /* 0x001fe40000000000 */
[----:B------:R-:W-:Y:S01]  /*43e0*/  IMAD R5, R68, R5, R3 ;  /* 0x0000000544057224 */ /* 0x000fe200078e0203 */
[----:B------:R0:W-:Y:S01]  /*43f0*/  STL [R1+0x11bc], R10 ;  /* 0x0011bc0a01007387 */ /* 0x0001e20000100800 */
[C---:B-1----:R-:W-:Y:S01]  /*4400*/  VIADD R7, R0.reuse, 0x92 ;  /* 0x0000009200077836 */ /* 0x042fe20000000000 */
[----:B------:R-:W-:Y:S01]  /*4410*/  IABS R3, R9 ;  /* 0x0000000900037213 */ /* 0x000fe20000000000 */
[----:B------:R-:W-:-:S03]  /*4420*/  VIADD R15, R0, 0x95 ;  /* 0x00000095000f7836 */ /* 0x000fc60000000000 */
[----:B------:R1:W-:Y:S01]  /*4430*/  STL [R1+0x11c0], R7 ;  /* 0x0011c00701007387 */ /* 0x0003e20000100800 */
[C---:B--2---:R-:W-:Y:S01]  /*4440*/  IMAD.HI.U32 R2, R74.reuse, R92, RZ ;  /* 0x0000005c4a027227 */ /* 0x044fe200078e00ff */
[----:B0-----:R-:W-:Y:S02]  /*4450*/  IABS R10, R10 ;  /* 0x0000000a000a7213 */ /* 0x001fe40000000000 */
[----:B------:R0:W-:Y:S01]  /*4460*/  STL [R1+0x11cc], R9 ;  /* 0x0011cc0901007387 */ /* 0x0001e20000100800 */
[----:B------:R-:W-:-:S03]  /*4470*/  IMAD.HI.U32 R6, R74, R3, RZ ;  /* 0x000000034a067227 */ /* 0x000fc600078e00ff */
[----:B------:R2:W-:Y:S01]  /*4480*/  STL [R1+0x398], R5 ;  /* 0x0003980501007387 */ /* 0x0005e20000100800 */
[----:B-1----:R-:W-:Y:S01]  /*4490*/  IABS R7, R7 ;  /* 0x0000000700077213 */ /* 0x002fe20000000000 */
[----:B------:R-:W-:-:S04]  /*44a0*/  IMAD.HI.U32 R11, R74, R10, RZ ;  /* 0x0000000a4a0b7227 */ /* 0x000fc800078e00ff */
[----:B0-----:R-:W-:-:S04]  /*44b0*/  IMAD.HI.U32 R9, R74, R7, RZ ;  /* 0x000000074a097227 */ /* 0x001fc800078e00ff */
[----:B--2---:R-:W-:Y:S02]  /*44c0*/  VIADD R5, R0, 0x94 ;  /* 0x0000009400057836 */ /* 0x004fe40000000000 */
[----:B------:R-:W-:Y:S02]  /*44d0*/  IMAD.MOV R11, RZ, RZ, -R11 ;  /* 0x000000ffff0b7224 */ /* 0x000fe400078e0a0b */
[----:B------:R-:W-:Y:S01]  /*44e0*/  IMAD.MOV R9, RZ, RZ, -R9 ;  /* 0x000000ffff097224 */ /* 0x000fe200078e0a09 */
[----:B------:R0:W-:Y:S01]  /*44f0*/  STL [R1+0x11c8], R5 ;  /* 0x0011c80501007387 */ /* 0x0001e20000100800 */
[----:B------:R-:W-:Y:S02]  /*4500*/  IMAD.MOV R2, RZ, RZ, -R2 ;  /* 0x000000ffff027224 */ /* 0x000fe400078e0a02 */
[----:B------:R-:W-:Y:S01]  /*4510*/  IMAD.MOV R6, RZ, RZ, -R6 ;  /* 0x000000ffff067224 */ /* 0x000fe200078e0a06 */
[----:B------:R1:W-:Y:S01]  /*4520*/  STL [R1+0x11c4], R15 ;  /* 0x0011c40f01007387 */ /* 0x0003e20000100800 */
[----:B------:R-:W-:-:S02]  /*4530*/  IMAD R10, R68, R11, R10 ;  /* 0x0000000b440a7224 */ /* 0x000fc400078e020a */
[C---:B------:R-:W-:Y:S02]  /*4540*/  IMAD R9, R68.reuse, R9, R7 ;  /* 0x0000000944097224 */ /* 0x040fe400078e0207 */
[C---:B------:R-:W-:Y:S01]  /*4550*/  IMAD R92, R68.reuse, R2, R92 ;  /* 0x00000002445c7224 */ /* 0x040fe200078e025c */
[----:B0-----:R-:W-:Y:S01]  /*4560*/  IABS R5, R5 ;  /* 0x0000000500057213 */ /* 0x001fe20000000000 */
[----:B------:R-:W-:Y:S01]  /*4570*/  IMAD R3, R68, R6, R3 ;  /* 0x0000000644037224 */ /* 0x000fe200078e0203 */
[----:B------:R-:W-:Y:S01]  /*4580*/  IABS R2, R15 ;  /* 0x0000000f00027213 */ /* 0x000fe20000000000 */
[----:B------:R0:W-:Y:S01]  /*4590*/  STL [R1+0x70], R10 ;  /* 0x0000700a01007387 */ /* 0x0001e20000100800 */
[----:B------:R-:W-:Y:S02]  /*45a0*/  VIADD R11, R0, 0x98 ;  /* 0x00000098000b7836 */ /* 0x000fe40000000000 */
[----:B------:R-:W-:Y:S01]  /*45b0*/  IMAD.HI.U32 R7, R74, R5, RZ ;  /* 0x000000054a077227 */ /* 0x000fe200078e00ff */
[----:B------:R2:W-:Y:S02]  /*45c0*/  STL [R1+0xfc], R9 ;  /* 0x0000fc0901007387 */ /* 0x0005e40000100800 */
[----:B------:R-:W-:Y:S01]  /*45d0*/  IABS R93, R11 ;  /* 0x0000000b005d7213 */ /* 0x000fe20000000000 */
[----:B------:R-:W-:Y:S01]  /*45e0*/  IMAD.MOV R7, RZ, RZ, -R7 ;  /* 0x000000ffff077224 */ /* 0x000fe200078e0a07 */
[----:B------:R3:W-:Y:S01]  /*45f0*/  STL [R1+0x1cc], R3 ;  /* 0x0001cc0301007387 */ /* 0x0007e20000100800 */
[----:B-1----:R-:W-:-:S02]  /*4600*/  VIADD R15, R0, 0xa3 ;  /* 0x000000a3000f7836 */ /* 0x002fc40000000000 */
[----:B0-----:R-:W-:Y:S01]  /*4610*/  VIADD R10, R0, 0x99 ;  /* 0x00000099000a7836 */ /* 0x001fe20000000000 */
[----:B------:R0:W-:Y:S01]  /*4620*/  STL [R1+0x11d4], R11 ;  /* 0x0011d40b01007387 */ /* 0x0001e20000100800 */
[----:B------:R-:W-:Y:S02]  /*4630*/  IMAD R7, R68, R7, R5 ;  /* 0x0000000744077224 */ /* 0x000fe400078e0205 */
[----:B--2---:R-:W-:Y:S01]  /*4640*/  VIADD R9, R0, 0x9a ;  /* 0x0000009a00097836 */ /* 0x004fe20000000000 */
[----:B------:R1:W-:Y:S01]  /*4650*/  STL [R1+0x11e0], R10 ;  /* 0x0011e00a01007387 */ /* 0x0003e20000100800 */
[----:B------:R-:W-:Y:S01]  /*4660*/  IABS R6, R10 ;  /* 0x0000000a00067213 */ /* 0x000fe20000000000 */
[----:B---3--:R-:W-:Y:S02]  /*4670*/  IMAD.HI.U32 R3, R74, R2, RZ ;  /* 0x000000024a037227 */ /* 0x008fe400078e00ff */
[----:B------:R-:W-:Y:S01]  /*4680*/  IABS R5, R9 ;  /* 0x0000000900057213 */ /* 0x000fe20000000000 */
[----:B------:R2:W-:Y:S01]  /*4690*/  STL [R1+0x11f4], R9 ;  /* 0x0011f40901007387 */ /* 0x0005e20000100800 */
[----:B------:R-:W-:-:S02]  /*46a0*/  IMAD.MOV R3, RZ, RZ, -R3 ;  /* 0x000000ffff037224 */ /* 0x000fc400078e0a03 */
[----:B0-----:R-:W-:Y:S01]  /*46b0*/  VIADD R11, R0, 0x9c ;  /* 0x0000009c000b7836 */ /* 0x001fe20000000000 */
[----:B------:R0:W-:Y:S01]  /*46c0*/  STL [R1+0x298], R7 ;  /* 0x0002980701007387 */ /* 0x0001e20000100800 */
[----:B------:R-:W-:Y:S02]  /*46d0*/  IMAD R2, R68, R3, R2 ;  /* 0x0000000344027224 */ /* 0x000fe400078e0202 */
[----:B------:R-:W-:Y:S02]  /*46e0*/  IMAD.MOV.U32 R3, RZ, RZ, R5 ;  /* 0x000000ffff037224 */ /* 0x000fe400078e0005 */
[C---:B-1----:R-:W-:Y:S01]  /*46f0*/  IMAD.HI.U32 R10, R74.reuse, R93, RZ ;  /* 0x0000005d4a0a7227 */ /* 0x042fe200078e00ff */
[----:B------:R1:W-:Y:S03]  /*4700*/  STL [R1+0x38c], R2 ;  /* 0x00038c0201007387 */ /* 0x0003e60000100800 */
[----:B--2---:R-:W-:-:S04]  /*4710*/  IMAD.HI.U32 R9, R74, R6, RZ ;  /* 0x000000064a097227 */ /* 0x004fc800078e00ff */
[----:B0-----:R-:W-:Y:S02]  /*4720*/  VIADD R7, R0, 0x9b ;  /* 0x0000009b00077836 */ /* 0x001fe40000000000 */
[----:B------:R-:W-:Y:S01]  /*4730*/  IMAD.MOV R9, RZ, RZ, -R9 ;  /* 0x000000ffff097224 */ /* 0x000fe200078e0a09 */
[----:B-1----:R-:W-:Y:S01]  /*4740*/  IABS R2, R11 ;  /* 0x0000000b00027213 */ /* 0x002fe20000000000 */
[----:B------:R-:W-:Y:S01]  /*4750*/  IMAD.MOV R10, RZ, RZ, -R10 ;  /* 0x000000ffff0a7224 */ /* 0x000fe200078e0a0a */
[----:B------:R0:W-:Y:S01]  /*4760*/  STL [R1+0x11dc], R7 ;  /* 0x0011dc0701007387 */ /* 0x0001e20000100800 */
[----:B------:R-:W-:Y:S01]  /*4770*/  IABS R5, R7 ;  /* 0x0000000700057213 */ /* 0x000fe20000000000 */
[C---:B------:R-:W-:Y:S02]  /*4780*/  IMAD R9, R68.reuse, R9, R6 ;  /* 0x0000000944097224 */ /* 0x040fe400078e0206 */
[----:B------:R-:W-:Y:S01]  /*4790*/  STL [R1+0x11e8], R11 ;  /* 0x0011e80b01007387 */ /* 0x000fe20000100800 */
[----:B------:R-:W-:-:S02]  /*47a0*/  IMAD R93, R68, R10, R93 ;  /* 0x0000000a445d7224 */ /* 0x000fc400078e025d */
[C---:B------:R-:W-:Y:S01]  /*47b0*/  IMAD.HI.U32 R6, R74.reuse, R5, RZ ;  /* 0x000000054a067227 */ /* 0x040fe200078e00ff */
[----:B------:R1:W-:Y:S03]  /*47c0*/  STL [R1+0x7c], R9 ;  /* 0x00007c0901007387 */ /* 0x0003e60000100800 */
[----:B0-----:R-:W-:-:S04]  /*47d0*/  IMAD.HI.U32 R7, R74, R3, RZ ;  /* 0x000000034a077227 */ /* 0x001fc800078e00ff */
[----:B------:R-:W-:Y:S02]  /*47e0*/  IMAD.MOV R7, RZ, RZ, -R7 ;  /* 0x000000ffff077224 */ /* 0x000fe400078e0a07 */
[----:B------:R-:W-:Y:S02]  /*47f0*/  IMAD.MOV R6, RZ, RZ, -R6 ;  /* 0x000000ffff067224 */ /* 0x000fe400078e0a06 */
[----:B------:R-:W-:Y:S02]  /*4800*/  IMAD R3, R68, R7, R3 ;  /* 0x0000000744037224 */ /* 0x000fe400078e0203 */
[C---:B-1----:R-:W-:Y:S02]  /*4810*/  VIADD R9, R0.reuse, 0x9d ;  /* 0x0000009d00097836 */ /* 0x042fe40000000000 */
[C---:B------:R-:W-:Y:S01]  /*4820*/  VIADD R11, R0.reuse, 0xa0 ;  /* 0x000000a0000b7836 */ /* 0x040fe20000000000 */
[----:B------:R0:W-:Y:S01]  /*4830*/  STL [R1+0x104], R3 ;  /* 0x0001040301007387 */ /* 0x0001e20000100800 */
[----:B------:R-:W-:-:S02]  /*4840*/  VIADD R10, R0, 0xa1 ;  /* 0x000000a1000a7836 */ /* 0x000fc40000000000 */
[----:B------:R-:W-:Y:S01]  /*4850*/  IMAD R6, R68, R6, R5 ;  /* 0x0000000644067224 */ /* 0x000fe200078e0205 */
[----:B------:R1:W-:Y:S01]  /*4860*/  STL [R1+0x11d8], R9 ;  /* 0x0011d80901007387 */ /* 0x0003e20000100800 */
[----:B------:R-:W-:Y:S02]  /*4870*/  IABS R7, R11 ;  /* 0x0000000b00077213 */ /* 0x000fe40000000000 */
[----:B------:R-:W-:Y:S01]  /*4880*/  IABS R5, R10 ;  /* 0x0000000a00057213 */ /* 0x000fe20000000000 */
[----:B------:R2:W-:Y:S01]  /*4890*/  STL [R1+0x1208], R11 ;  /* 0x0012080b01007387 */ /* 0x0005e20000100800 */
[----:B0-----:R-:W-:-:S03]  /*48a0*/  IMAD.HI.U32 R3, R74, R2, RZ ;  /* 0x000000024a037227 */ /* 0x001fc600078e00ff */
[----:B------:R0:W-:Y:S01]  /*48b0*/  STL [R1+0x1204], R10 ;  /* 0x0012040a01007387 */ /* 0x0001e20000100800 */
[----:B-1----:R-:W-:Y:S01]  /*48c0*/  IABS R9, R9 ;  /* 0x0000000900097213 */ /* 0x002fe20000000000 */
[----:B------:R-:W-:Y:S02]  /*48d0*/  IMAD.MOV R3, RZ, RZ, -R3 ;  /* 0x000000ffff037224 */ /* 0x000fe400078e0a03 */
[----:B------:R1:W-:Y:S01]  /*48e0*/  STL [R1+0x1ec], R6 ;  /* 0x0001ec0601007387 */ /* 0x0003e20000100800 */
[----:B--2---:R-:W-:-:S04]  /*48f0*/  IMAD.HI.U32 R11, R74, R7, RZ ;  /* 0x000000074a0b7227 */ /* 0x004fc800078e00ff */
[----:B0-----:R-:W-:-:S04]  /*4900*/  IMAD.HI.U32 R10, R74, R9, RZ ;  /* 0x000000094a0a7227 */ /* 0x001fc800078e00ff */
[----:B------:R-:W-:Y:S02]  /*4910*/  IMAD R2, R68, R3, R2 ;  /* 0x0000000344027224 */ /* 0x000fe400078e0202 */
[----:B-1----:R-:W-:Y:S02]  /*4920*/  VIADD R6, R0, 0xa2 ;  /* 0x000000a200067836 */ /* 0x002fe40000000000 */
[----:B------:R-:W-:Y:S01]  /*4930*/  IMAD.MOV R10, RZ, RZ, -R10 ;  /* 0x000000ffff0a7224 */ /* 0x000fe200078e0a0a */
[----:B------:R0:W-:Y:S01]  /*4940*/  STL [R1+0x284], R2 ;  /* 0x0002840201007387 */ /* 0x0001e20000100800 */
[----:B------:R-:W-:Y:S01]  /*4950*/  IMAD.MOV R11, RZ, RZ, -R11 ;  /* 0x000000ffff0b7224 */ /* 0x000fe200078e0a0b */
[----:B------:R-:W-:Y:S01]  /*4960*/  IABS R3, R6 ;  /* 0x0000000600037213 */ /* 0x000fe20000000000 */
[C---:B------:R-:W-:Y:S01]  /*4970*/  IMAD R9, R68.reuse, R10, R9 ;  /* 0x0000000a44097224 */ /* 0x040fe200078e0209 */
[----:B------:R1:W-:Y:S01]  /*4980*/  STL [R1+0x11fc], R6 ;  /* 0x0011fc0601007387 */ /* 0x0003e20000100800 */
[----:B------:R-:W-:-:S02]  /*4990*/  IMAD R7, R68, R11, R7 ;  /* 0x0000000b44077224 */ /* 0x000fc400078e0207 */
[C---:B------:R-:W-:Y:S01]  /*49a0*/  VIADD R11, R0.reuse, 0xa5 ;  /* 0x000000a5000b7836 */ /* 0x040fe20000000000 */
[----:B------:R2:W-:Y:S01]  /*49b0*/  STL [R1+0x1210], R15 ;  /* 0x0012100f01007387 */ /* 0x0005e20000100800 */
[----:B------:R-:W-:Y:S01]  /*49c0*/  VIADD R10, R0, 0xa8 ;  /* 0x000000a8000a7836 */ /* 0x000fe20000000000 */
[----:B0-----:R-:W-:Y:S02]  /*49d0*/  IABS R2, R15 ;  /* 0x0000000f00027213 */ /* 0x001fe40000000000 */
[----:B------:R0:W-:Y:S01]  /*49e0*/  STL [R1+0x310], R9 ;  /* 0x0003100901007387 */ /* 0x0001e20000100800 */
[----:B-1----:R-:W-:-:S03]  /*49f0*/  IMAD.HI.U32 R6, R74, R5, RZ ;  /* 0x000000054a067227 */ /* 0x002fc600078e00ff */
[----:B------:R1:W-:Y:S01]  /*4a00*/  STL [R1], R7 ;  /* 0x0000000701007387 */ /* 0x0003e20000100800 */
[----:B------:R-:W-:Y:S02]  /*4a10*/  IMAD.MOV R6, RZ, RZ, -R6 ;  /* 0x000000ffff067224 */ /* 0x000fe400078e0a06 */
[----:B--2---:R-:W-:Y:S02]  /*4a20*/  VIADD R15, R0, 0xa9 ;  /* 0x000000a9000f7836 */ /* 0x004fe40000000000 */
[----:B0-----:R-:W-:-:S04]  /*4a30*/  IMAD.HI.U32 R9, R74, R3, RZ ;  /* 0x000000034a097227 */ /* 0x001fc800078e00ff */
[----:B------:R-:W-:Y:S02]  /*4a40*/  IMAD R5, R68, R6, R5 ;  /* 0x0000000644057224 */ /* 0x000fe400078e0205 */
[----:B-1----:R-:W-:Y:S02]  /*4a50*/  VIADD R7, R0, 0xa4 ;  /* 0x000000a400077836 */ /* 0x002fe40000000000 */
        /* <DEDUP_REMOVED lines=19> */
[----:B------:R-:W-:Y:S03]  /*4b90*/  STL [R1+0x1220], R15 ;  /* 0x0012200f01007387 */ /* 0x000fe60000100800 */
[----:B-1----:R-:W-:Y:S01]  /*4ba0*/  IMAD.HI.U32 R9, R74, R7, RZ ;  /* 0x000000074a097227 */ /* 0x002fe200078e00ff */
[----:B------:R0:W-:Y:S01]  /*4bb0*/  STL [R1+0x121c], R11 ;  /* 0x00121c0b01007387 */ /* 0x0001e20000100800 */
[----:B--2---:R-:W-:-:S02]  /*4bc0*/  IABS R2, R15 ;  /* 0x0000000f00027213 */ /* 0x004fc40000000000 */
[----:B------:R-:W-:Y:S02]  /*4bd0*/  IMAD.MOV R9, RZ, RZ, -R9 ;  /* 0x000000ffff097224 */ /* 0x000fe400078e0a09 */
[----:B------:R-:W-:Y:S02]  /*4be0*/  IMAD.MOV R10, RZ, RZ, -R10 ;  /* 0x000000ffff0a7224 */ /* 0x000fe400078e0a0a */
[C---:B------:R-:W-:Y:S02]  /*4bf0*/  IMAD R7, R68.reuse, R9, R7 ;  /* 0x0000000944077224 */ /* 0x040fe400078e0207 */
[----:B------:R-:W-:Y:S01]  /*4c00*/  IMAD R9, R68, R10, R5 ;  /* 0x0000000a44097224 */ /* 0x000fe200078e0205 */
[----:B0-----:R-:W-:Y:S01]  /*4c10*/  IABS R11, R11 ;  /* 0x0000000b000b7213 */ /* 0x001fe20000000000 */
[C---:B------:R-:W-:Y:S01]  /*4c20*/  VIADD R10, R0.reuse, 0xad ;  /* 0x000000ad000a7836 */ /* 0x040fe20000000000 */
[----:B------:R0:W-:Y:S03]  /*4c30*/  STL [R1+0x270], R7 ;  /* 0x0002700701007387 */ /* 0x0001e60000100800 */
[----:B------:R-:W-:Y:S01]  /*4c40*/  IMAD.MOV.U32 R5, RZ, RZ, R11 ;  /* 0x000000ffff057224 */ /* 0x000fe200078e000b */
[----:B------:R1:W-:Y:S01]  /*4c50*/  STL [R1+0x30c], R9 ;  /* 0x00030c0901007387 */ /* 0x0003e20000100800 */
[----:B------:R-:W-:-:S02]  /*4c60*/  VIADD R11, R0, 0xab ;  /* 0x000000ab000b7836 */ /* 0x000fc40000000000 */
[C---:B------:R-:W-:Y:S01]  /*4c70*/  IMAD.HI.U32 R6, R74.reuse, R5, RZ ;  /* 0x000000054a067227 */ /* 0x040fe200078e00ff */
[----:B------:R2:W-:Y:S03]  /*4c80*/  STL [R1+0x4], R3 ;  /* 0x0000040301007387 */ /* 0x0005e60000100800 */
[----:B0-----:R-:W-:Y:S01]  /*4c90*/  IMAD.HI.U32 R7, R74, R2, RZ ;  /* 0x000000024a077227 */ /* 0x001fe200078e00ff */
[----:B------:R0:W-:Y:S03]  /*4ca0*/  STL [R1+0x120c], R11 ;  /* 0x00120c0b01007387 */ /* 0x0001e60000100800 */
[----:B-1----:R-:W-:Y:S02]  /*4cb0*/  VIADD R9, R0, 0xac ;  /* 0x000000ac00097836 */ /* 0x002fe40000000000 */
[----:B------:R-:W-:Y:S01]  /*4cc0*/  IMAD.MOV R7, RZ, RZ, -R7 ;  /* 0x000000ffff077224 */ /* 0x000fe200078e0a07 */
[----:B--2---:R-:W-:Y:S01]  /*4cd0*/  IABS R3, R11 ;  /* 0x0000000b00037213 */ /* 0x004fe20000000000 */
[----:B------:R-:W-:Y:S01]  /*4ce0*/  IMAD.MOV R6, RZ, RZ, -R6 ;  /* 0x000000ffff067224 */ /* 0x000fe200078e0a06 */
[----:B------:R1:W-:Y:S01]  /*4cf0*/  STL [R1+0x1218], R9 ;  /* 0x0012180901007387 */ /* 0x0003e20000100800 */
[C---:B------:R-:W-:Y:S01]  /*4d00*/  IMAD R2, R68.reuse, R7, R2 ;  /* 0x0000000744027224 */ /* 0x040fe200078e0202 */
[----:B------:R-:W-:Y:S01]  /*4d10*/  IABS R7, R10 ;  /* 0x0000000a00077213 */ /* 0x000fe20000000000 */
[----:B------:R-:W-:Y:S01]  /*4d20*/  IMAD R6, R68, R6, R5 ;  /* 0x0000000644067224 */ /* 0x000fe200078e0205 */
[----:B------:R2:W-:Y:S01]  /*4d30*/  STL [R1+0x1214], R10 ;  /* 0x0012140a01007387 */ /* 0x0005e20000100800 */
[----:B0-----:R-:W-:-:S02]  /*4d40*/  VIADD R11, R0, 0xb0 ;  /* 0x000000b0000b7836 */ /* 0x001fc40000000000 */
[----:B------:R-:W-:Y:S01]  /*4d50*/  IMAD.MOV.U32 R5, RZ, RZ, R7 ;  /* 0x000000ffff057224 */ /* 0x000fe200078e0007 */
[----:B------:R0:W-:Y:S01]  /*4d60*/  STL [R1+0x80], R2 ;  /* 0x0000800201007387 */ /* 0x0001e20000100800 */
[----:B------:R-:W-:Y:S01]  /*4d70*/  IMAD.HI.U32 R7, R74, R3, RZ ;  /* 0x000000034a077227 */ /* 0x000fe200078e00ff */
[----:B-1----:R-:W-:Y:S02]  /*4d80*/  IABS R9, R9 ;  /* 0x0000000900097213 */ /* 0x002fe40000000000 */
[----:B------:R1:W-:Y:S01]  /*4d90*/  STL [R1+0x114], R6 ;  /* 0x0001140601007387 */ /* 0x0003e20000100800 */
[----:B------:R-:W-:Y:S02]  /*4da0*/  IMAD.MOV R7, RZ, RZ, -R7 ;  /* 0x000000ffff077224 */ /* 0x000fe400078e0a07 */
[----:B--2---:R-:W-:Y:S01]  /*4db0*/  VIADD R10, R0, 0xb1 ;  /* 0x000000b1000a7836 */ /* 0x004fe20000000000 */
[----:B------:R2:W-:Y:S01]  /*4dc0*/  STL [R1+0x1234], R11 ;  /* 0x0012340b01007387 */ /* 0x0005e20000100800 */
[----:B------:R-:W-:-:S02]  /*4dd0*/  IMAD R15, R68, R7, R3 ;  /* 0x00000007440f7224 */ /* 0x000fc400078e0203 */
[----:B0-----:R-:W-:Y:S01]  /*4de0*/  IMAD.MOV.U32 R2, RZ, RZ, R9 ;  /* 0x000000ffff027224 */ /* 0x001fe200078e0009 */
[----:B------:R0:W-:Y:S01]  /*4df0*/  STL [R1+0x1240], R10 ;  /* 0x0012400a01007387 */ /* 0x0001e20000100800 */
[----:B-1----:R-:W-:-:S03]  /*4e00*/  IMAD.HI.U32 R6, R74, R5, RZ ;  /* 0x000000054a067227 */ /* 0x002fc600078e00ff */
[----:B------:R-:W-:Y:S01]  /*4e10*/  STL [R1+0x1b8], R15 ;  /* 0x0001b80f01007387 */ /* 0x000fe20000100800 */
[----:B------:R-:W-:Y:S01]  /*4e20*/  IMAD.HI.U32 R9, R74, R2, RZ ;  /* 0x000000024a097227 */ /* 0x000fe200078e00ff */
[----:B--2---:R-:W-:-:S03]  /*4e30*/  IABS R11, R11 ;  /* 0x0000000b000b7213 */ /* 0x004fc60000000000 */
[----:B------:R-:W-:Y:S01]  /*4e40*/  IMAD.MOV R9, RZ, RZ, -R9 ;  /* 0x000000ffff097224 */ /* 0x000fe200078e0a09 */
[----:B0-----:R-:W-:Y:S01]  /*4e50*/  IABS R10, R10 ;  /* 0x0000000a000a7213 */ /* 0x001fe20000000000 */
[----:B------:R-:W-:Y:S02]  /*4e60*/  IMAD.MOV R6, RZ, RZ, -R6 ;  /* 0x000000ffff067224 */ /* 0x000fe400078e0a06 */
[C---:B------:R-:W-:Y:S02]  /*4e70*/  IMAD R7, R68.reuse, R9, R2 ;  /* 0x0000000944077224 */ /* 0x040fe400078e0202 */
[----:B------:R-:W-:Y:S02]  /*4e80*/  IMAD R5, R68, R6, R5 ;  /* 0x0000000644057224 */ /* 0x000fe400078e0205 */
[----:B------:R-:W-:Y:S01]  /*4e90*/  IMAD.MOV.U32 R3, RZ, RZ, R10 ;  /* 0x000000ffff037224 */ /* 0x000fe200078e000a */
[----:B------:R0:W-:Y:S01]  /*4ea0*/  STL [R1+0x254], R7 ;  /* 0x0002540701007387 */ /* 0x0001e20000100800 */
[----:B------:R-:W-:-:S03]  /*4eb0*/  IMAD.HI.U32 R2, R74, R11, RZ ;  /* 0x0000000b4a027227 */ /* 0x000fc600078e00ff */
[----:B------:R1:W-:Y:S01]  /*4ec0*/  STL [R1+0x2e8], R5 ;  /* 0x0002e80501007387 */ /* 0x0003e20000100800 */
[C---:B------:R-:W-:Y:S02]  /*4ed0*/  VIADD R10, R0.reuse, 0xb2 ;  /* 0x000000b2000a7836 */ /* 0x040fe40000000000 */
[C---:B------:R-:W-:Y:S02]  /*4ee0*/  VIADD R9, R0.reuse, 0xb3 ;  /* 0x000000b300097836 */ /* 0x040fe40000000000 */
[----:B------:R-:W-:Y:S01]  /*4ef0*/  IMAD.MOV R6, RZ, RZ, -R2 ;  /* 0x000000ffff067224 */ /* 0x000fe200078e0a02 */
[----:B------:R2:W-:Y:S01]  /*4f00*/  STL [R1+0x122c], R10 ;  /* 0x00122c0a01007387 */ /* 0x0005e20000100800 */
[C---:B0-----:R-:W-:Y:S01]  /*4f10*/  VIADD R7, R0.reuse, 0xb4 ;  /* 0x000000b400077836 */ /* 0x041fe20000000000 */
[----:B------:R-:W-:Y:S01]  /*4f20*/  IABS R2, R9 ;  /* 0x0000000900027213 */ /* 0x000fe20000000000 */
[----:B------:R-:W-:Y:S01]  /*4f30*/  VIADD R15, R0, 0xb8 ;  /* 0x000000b8000f7836 */ /* 0x000fe20000000000 */
[----:B------:R0:W-:Y:S01]  /*4f40*/  STL [R1+0x1230], R9 ;  /* 0x0012300901007387 */ /* 0x0001e20000100800 */
[----:B-1----:R-:W-:-:S03]  /*4f50*/  IMAD.HI.U32 R5, R74, R3, RZ ;  /* 0x000000034a057227 */ /* 0x002fc600078e00ff */
[----:B------:R1:W-:Y:S01]  /*4f60*/  STL [R1+0x123c], R7 ;  /* 0x00123c0701007387 */ /* 0x0003e20000100800 */
[----:B------:R-:W-:Y:S01]  /*4f70*/  IMAD.MOV R5, RZ, RZ, -R5 ;  /* 0x000000ffff057224 */ /* 0x000fe200078e0a05 */
[----:B--2---:R-:W-:-:S03]  /*4f80*/  IABS R10, R10 ;  /* 0x0000000a000a7213 */ /* 0x004fc60000000000 */
[C---:B------:R-:W-:Y:S02]  /*4f90*/  IMAD R5, R68.reuse, R5, R3 ;  /* 0x0000000544057224 */ /* 0x040fe400078e0203 */
[----:B0-----:R-:W-:Y:S01]  /*4fa0*/  IMAD R9, R68, R6, R11 ;  /* 0x0000000644097224 */ /* 0x001fe200078e020b */
[----:B------:R-:W-:Y:S01]  /*4fb0*/  IABS R6, R7 ;  /* 0x0000000700067213 */ /* 0x000fe20000000000 */
[----:B------:R-:W-:-:S03]  /*4fc0*/  IMAD.HI.U32 R11, R74, R10, RZ ;  /* 0x0000000a4a0b7227 */ /* 0x000fc600078e00ff */
[----:B------:R0:W-:Y:S01]  /*4fd0*/  STL [R1+0x10], R9 ;  /* 0x0000100901007387 */ /* 0x0001e20000100800 */
[----:B-1----:R-:W-:Y:S02]  /*4fe0*/  VIADD R7, R0, 0xb5 ;  /* 0x000000b500077836 */ /* 0x002fe40000000000 */
[----:B------:R-:W-:Y:S01]  /*4ff0*/  IMAD.MOV.U32 R3, RZ, RZ, R6 ;  /* 0x000000ffff037224 */ /* 0x000fe200078e0006 */
[----:B------:R1:W-:Y:S01]  /*5000*/  STL [R1+0x88], R5 ;  /* 0x0000880501007387 */ /* 0x0003e20000100800 */
[----:B------:R-:W-:Y:S01]  /*5010*/  IMAD.MOV R11, RZ, RZ, -R11 ;  /* 0x000000ffff0b7224 */ /* 0x000fe200078e0a0b */
[----:B------:R-:W-:Y:S02]  /*5020*/  IABS R6, R15 ;  /* 0x0000000f00067213 */ /* 0x000fe40000000000 */
[----:B------:R2:W-:Y:S01]  /*5030*/  STL [R1+0x1238], R7 ;  /* 0x0012380701007387 */ /* 0x0005e20000100800 */
[----:B------:R-:W-:Y:S02]  /*5040*/  IMAD R10, R68, R11, R10 ;  /* 0x0000000b440a7224 */ /* 0x000fe400078e020a */
[C---:B0-----:R-:W-:Y:S01]  /*5050*/  IMAD.HI.U32 R9, R74.reuse, R3, RZ ;  /* 0x000000034a097227 */ /* 0x041fe200078e00ff */
[----:B------:R0:W-:Y:S03]  /*5060*/  STL [R1+0x1264], R15 ;  /* 0x0012640f01007387 */ /* 0x0001e60000100800 */
[----:B-1----:R-:W-:Y:S01]  /*5070*/  IMAD.HI.U32 R5, R74, R2, RZ ;  /* 0x000000024a057227 */ /* 0x002fe200078e00ff */
[----:B------:R1:W-:Y:S01]  /*5080*/  STL [R1+0x11c], R10 ;  /* 0x00011c0a01007387 */ /* 0x0003e20000100800 */
[----:B--2---:R-:W-:-:S02]  /*5090*/  IABS R7, R7 ;  /* 0x0000000700077213 */ /* 0x004fc40000000000 */
[----:B------:R-:W-:Y:S02]  /*50a0*/  IMAD.MOV R5, RZ, RZ, -R5 ;  /* 0x000000ffff057224 */ /* 0x000fe400078e0a05 */
[----:B------:R-:W-:Y:S02]  /*50b0*/  IMAD.MOV R9, RZ, RZ, -R9 ;  /* 0x000000ffff097224 */ /* 0x000fe400078e0a09 */
[----:B------:R-:W-:Y:S02]  /*50c0*/  IMAD R2, R68, R5, R2 ;  /* 0x0000000544027224 */ /* 0x000fe400078e0202 */
[----:B------:R-:W-:-:S03]  /*50d0*/  IMAD.HI.U32 R5, R74, R7, RZ ;  /* 0x000000074a057227 */ /* 0x000fc600078e00ff */
[----:B------:R2:W-:Y:S01]  /*50e0*/  STL [R1+0x1a8], R2 ;  /* 0x0001a80201007387 */ /* 0x0005e20000100800 */
[C---:B0-----:R-:W-:Y:S02]  /*50f0*/  VIADD R15, R0.reuse, 0xba ;  /* 0x000000ba000f7836 */ /* 0x041fe40000000000 */
[C---:B-1----:R-:W-:Y:S02]  /*5100*/  VIADD R10, R0.reuse, 0xb9 ;  /* 0x000000b9000a7836 */ /* 0x042fe40000000000 */
[----:B------:R-:W-:Y:S02]  /*5110*/  VIADD R11, R0, 0xbb ;  /* 0x000000bb000b7836 */ /* 0x000fe40000000000 */
[----:B--2---:R-:W-:Y:S02]  /*5120*/  IMAD R2, R68, R9, R3 ;  /* 0x0000000944027224 */ /* 0x004fe400078e0203 */
[----:B------:R-:W-:Y:S01]  /*5130*/  IMAD.MOV R3, RZ, RZ, -R5 ;  /* 0x000000ffff037224 */ /* 0x000fe200078e0a05 */
[----:B------:R-:W-:-:S02]  /*5140*/  IABS R5, R15 ;  /* 0x0000000f00057213 */ /* 0x000fc40000000000 */
[----:B------:R0:W-:Y:S01]  /*5150*/  STL [R1+0x230], R2 ;  /* 0x0002300201007387 */ /* 0x0001e20000100800 */
[----:B------:R-:W-:Y:S01]  /*5160*/  IMAD R7, R68, R3, R7 ;  /* 0x0000000344077224 */ /* 0x000fe200078e0207 */
[----:B------:R-:W-:Y:S02]  /*5170*/  IABS R3, R11 ;  /* 0x0000000b00037213 */ /* 0x000fe40000000000 */
[----:B------:R1:W-:Y:S04]  /*5180*/  STL [R1+0x1244], R10 ;  /* 0x0012440a01007387 */ /* 0x0003e80000100800 */
        /* <DEDUP_REMOVED lines=10> */
[----:B-1----:R-:W-:Y:S02]  /*5230*/  IMAD.MOV.U32 R7, RZ, RZ, R5 ;  /* 0x000000ffff077224 */ /* 0x002fe400078e0005 */
[----:B------:R-:W-:Y:S02]  /*5240*/  VIADD R5, R0, 0xbc ;  /* 0x000000bc00057836 */ /* 0x000fe40000000000 */
[----:B------:R-:W-:-:S03]  /*5250*/  IMAD.HI.U32 R9, R74, R7, RZ ;  /* 0x000000074a097227 */ /* 0x000fc600078e00ff */
[----:B------:R1:W-:Y:S01]  /*5260*/  STL [R1+0x124c], R5 ;  /* 0x00124c0501007387 */ /* 0x0003e20000100800 */
[----:B------:R-:W-:Y:S01]  /*5270*/  IMAD.HI.U32 R6, R74, R3, RZ ;  /* 0x000000034a067227 */ /* 0x000fe200078e00ff */
[----:B0-----:R-:W-:Y:S02]  /*5280*/  IABS R2, R15 ;  /* 0x0000000f00027213 */ /* 0x001fe40000000000 */
[----:B------:R-:W-:Y:S01]  /*5290*/  STL [R1+0x1254], R15 ;  /* 0x0012540f01007387 */ /* 0x000fe20000100800 */
[----:B------:R-:W-:Y:S02]  /*52a0*/  IMAD.MOV R11, RZ, RZ, -R11 ;  /* 0x000000ffff0b7224 */ /* 0x000fe400078e0a0b */
[----:B------:R-:W-:Y:S02]  /*52b0*/  IMAD.MOV R9, RZ, RZ, -R9 ;  /* 0x000000ffff097224 */ /* 0x000fe400078e0a09 */
[----:B------:R-:W-:Y:S01]  /*52c0*/  IMAD.MOV R6, RZ, RZ, -R6 ;  /* 0x000000ffff067224 */ /* 0x000fe200078e0a06 */
[----:B-1----:R-:W-:Y:S01]  /*52d0*/  IABS R5, R5 ;  /* 0x0000000500057213 */ /* 0x002fe20000000000 */
[----:B------:R-:W-:-:S02]  /*52e0*/  IMAD R10, R68, R11, R10 ;  /* 0x0000000b440a7224 */ /* 0x000fc400078e020a */
[C---:B------:R-:W-:Y:S02]  /*52f0*/  IMAD R9, R68.reuse, R9, R7 ;  /* 0x0000000944097224 */ /* 0x040fe400078e0207 */
[----:B------:R-:W-:Y:S01]  /*5300*/  IMAD R3, R68, R6, R3 ;  /* 0x0000000644037224 */ /* 0x000fe200078e0203 */
[----:B------:R0:W-:Y:S01]  /*5310*/  STL [R1+0x90], R10 ;  /* 0x0000900a01007387 */ /* 0x0001e20000100800 */
[----:B------:R-:W-:-:S03]  /*5320*/  IMAD.HI.U32 R7, R74, R5, RZ ;  /* 0x000000054a077227 */ /* 0x000fc600078e00ff */
[----:B------:R1:W-:Y:S01]  /*5330*/  STL [R1+0x128], R9 ;  /* 0x0001280901007387 */ /* 0x0003e20000100800 */
[----:B------:R-:W-:Y:S02]  /*5340*/  IMAD.MOV R7, RZ, RZ, -R7 ;  /* 0x000000ffff077224 */ /* 0x000fe400078e0a07 */
[----:B------:R-:W-:Y:S01]  /*5350*/  VIADD R11, R0, 0xc1 ;  /* 0x000000c1000b7836 */ /* 0x000fe20000000000 */
[----:B------:R2:W-:Y:S01]  /*5360*/  STL [R1+0x198], R3 ;  /* 0x0001980301007387 */ /* 0x0005e20000100800 */
[----:B------:R-:W-:Y:S02]  /*5370*/  IMAD R7, R68, R7, R5 ;  /* 0x0000000744077224 */ /* 0x000fe400078e0205 */
[C---:B0-----:R-:W-:Y:S01]  /*5380*/  VIADD R10, R0.reuse, 0xc0 ;  /* 0x000000c0000a7836 */ /* 0x041fe20000000000 */
[----:B------:R-:W-:Y:S01]  /*5390*/  IABS R6, R11 ;  /* 0x0000000b00067213 */ /* 0x000fe20000000000 */
[C---:B------:R-:W-:Y:S02]  /*53a0*/  VIADD R15, R0.reuse, 0xc4 ;  /* 0x000000c4000f7836 */ /* 0x040fe40000000000 */
[----:B-1----:R-:W-:Y:S01]  /*53b0*/  VIADD R9, R0, 0xc2 ;  /* 0x000000c200097836 */ /* 0x002fe20000000000 */
[----:B------:R0:W-:Y:S01]  /*53c0*/  STL [R1+0x1258], R10 ;  /* 0x0012580a01007387 */ /* 0x0001e20000100800 */
[----:B--2---:R-:W-:-:S03]  /*53d0*/  IMAD.HI.U32 R3, R74, R2, RZ ;  /* 0x000000024a037227 */ /* 0x004fc600078e00ff */
[----:B------:R1:W-:Y:S01]  /*53e0*/  STL [R1+0x1270], R11 ;  /* 0x0012700b01007387 */ /* 0x0003e20000100800 */
[----:B------:R-:W-:Y:S01]  /*53f0*/  IABS R5, R9 ;  /* 0x0000000900057213 */ /* 0x000fe20000000000 */
[----:B------:R-:W-:Y:S02]  /*5400*/  IMAD.MOV R3, RZ, RZ, -R3 ;  /* 0x000000ffff037224 */ /* 0x000fe400078e0a03 */
[----:B------:R2:W-:Y:S01]  /*5410*/  STL [R1+0x1280], R9 ;  /* 0x0012800901007387 */ /* 0x0005e20000100800 */
[----:B0-----:R-:W-:Y:S01]  /*5420*/  IABS R10, R10 ;  /* 0x0000000a000a7213 */ /* 0x001fe20000000000 */
[----:B------:R-:W-:Y:S02]  /*5430*/  IMAD R2, R68, R3, R2 ;  /* 0x0000000344027224 */ /* 0x000fe400078e0202 */
[----:B------:R0:W-:Y:S01]  /*5440*/  STL [R1+0x20c], R7 ;  /* 0x00020c0701007387 */ /* 0x0001e20000100800 */
        /* <DEDUP_REMOVED lines=11> */
[----:B------:R-:W-:Y:S01]  /*5500*/  IMAD R9, R68, R9, R6 ;  /* 0x0000000944097224 */ /* 0x000fe200078e0206 */
[----:B------:R-:W-:Y:S01]  /*5510*/  STL [R1+0x127c], R15 ;  /* 0x00127c0f01007387 */ /* 0x000fe20000100800 */
[----:B------:R-:W-:-:S03]  /*5520*/  IMAD.HI.U32 R6, R74, R5, RZ ;  /* 0x000000054a067227 */ /* 0x000fc600078e00ff */
[----:B------:R1:W-:Y:S01]  /*5530*/  STL [R1+0x8], R10 ;  /* 0x0000080a01007387 */ /* 0x0003e20000100800 */
[----:B0-----:R-:W-:-:S03]  /*5540*/  IMAD.HI.U32 R7, R74, R3, RZ ;  /* 0x000000034a077227 */ /* 0x001fc600078e00ff */
[----:B------:R0:W-:Y:S01]  /*5550*/  STL [R1+0x8c], R9 ;  /* 0x00008c0901007387 */ /* 0x0001e20000100800 */
[----:B------:R-:W-:Y:S02]  /*5560*/  IMAD.MOV R7, RZ, RZ, -R7 ;  /* 0x000000ffff077224 */ /* 0x000fe400078e0a07 */
[----:B------:R-:W-:Y:S02]  /*5570*/  VIADD R11, R0, 0xc8 ;  /* 0x000000c8000b7836 */ /* 0x000fe40000000000 */
[----:B------:R-:W-:Y:S02]  /*5580*/  IMAD R3, R68, R7, R3 ;  /* 0x0000000744037224 */ /* 0x000fe400078e0203 */
[----:B------:R-:W-:Y:S01]  /*5590*/  IMAD.MOV R6, RZ, RZ, -R6 ;  /* 0x000000ffff067224 */ /* 0x000fe200078e0a06 */
[----:B------:R-:W-:Y:S01]  /*55a0*/  IABS R7, R11 ;  /* 0x0000000b00077213 */ /* 0x000fe20000000000 */
[C---:B-1----:R-:W-:Y:S01]  /*55b0*/  VIADD R10, R0.reuse, 0xc9 ;  /* 0x000000c9000a7836 */ /* 0x042fe20000000000 */
[----:B------:R1:W-:Y:S01]  /*55c0*/  STL [R1+0x12c], R3 ;  /* 0x00012c0301007387 */ /* 0x0003e20000100800 */
[----:B0-----:R-:W-:-:S02]  /*55d0*/  VIADD R9, R0, 0xc5 ;  /* 0x000000c500097836 */ /* 0x001fc40000000000 */
[----:B------:R-:W-:Y:S01]  /*55e0*/  IMAD R6, R68, R6, R5 ;  /* 0x0000000644067224 */ /* 0x000fe200078e0205 */
[----:B------:R-:W-:Y:S01]  /*55f0*/  IABS R5, R10 ;  /* 0x0000000a00057213 */ /* 0x000fe20000000000 */
[----:B------:R-:W-:Y:S01]  /*5600*/  VIADD R15, R0, 0xcb ;  /* 0x000000cb000f7836 */ /* 0x000fe20000000000 */
[----:B------:R0:W-:Y:S01]  /*5610*/  STL [R1+0x126c], R9 ;  /* 0x00126c0901007387 */ /* 0x0001e20000100800 */
[----:B-1----:R-:W-:-:S03]  /*5620*/  IMAD.HI.U32 R3, R74, R2, RZ ;  /* 0x000000024a037227 */ /* 0x002fc600078e00ff */
[----:B------:R1:W-:Y:S01]  /*5630*/  STL [R1+0x128c], R11 ;  /* 0x00128c0b01007387 */ /* 0x0003e20000100800 */
[----:B------:R-:W-:-:S03]  /*5640*/  IMAD.MOV R3, RZ, RZ, -R3 ;  /* 0x000000ffff037224 */ /* 0x000fc600078e0a03 */
        /* <DEDUP_REMOVED lines=13> */
[----:B------:R-:W-:-:S03]  /*5720*/  IMAD.HI.U32 R5, R74, R3, RZ ;  /* 0x000000034a057227 */ /* 0x000fc600078e00ff */
[----:B------:R1:W-:Y:S01]  /*5730*/  STL [R1+0x12a0], R15 ;  /* 0x0012a00f01007387 */ /* 0x0003e20000100800 */
[C---:B------:R-:W-:Y:S02]  /*5740*/  IMAD R9, R68.reuse, R10, R9 ;  /* 0x0000000a44097224 */ /* 0x040fe400078e0209 */
[----:B------:R-:W-:Y:S02]  /*5750*/  IMAD R7, R68, R11, R7 ;  /* 0x0000000b44077224 */ /* 0x000fe400078e0207 */
[----:B------:R-:W-:Y:S01]  /*5760*/  IMAD.MOV R5, RZ, RZ, -R5 ;  /* 0x000000ffff057224 */ /* 0x000fe200078e0a05 */
[----:B0-----:R-:W-:Y:S01]  /*5770*/  IABS R6, R6 ;  /* 0x0000000600067213 */ /* 0x001fe20000000000 */
[----:B------:R0:W-:Y:S01]  /*5780*/  STL [R1+0x274], R9 ;  /* 0x0002740901007387 */ /* 0x0001e20000100800 */
[----:B------:R-:W-:Y:S02]  /*5790*/  VIADD R11, R0, 0xcd ;  /* 0x000000cd000b7836 */ /* 0x000fe40000000000 */
[----:B------:R-:W-:Y:S01]  /*57a0*/  IMAD R3, R68, R5, R3 ;  /* 0x0000000544037224 */ /* 0x000fe200078e0203 */
[----:B------:R2:W-:Y:S01]  /*57b0*/  STL [R1+0x14], R7 ;  /* 0x0000140701007387 */ /* 0x0005e20000100800 */
[C---:B------:R-:W-:Y:S01]  /*57c0*/  VIADD R10, R0.reuse, 0xd0 ;  /* 0x000000d0000a7836 */ /* 0x040fe20000000000 */
[----:B------:R-:W-:Y:S01]  /*57d0*/  IABS R5, R11 ;  /* 0x0000000b00057213 */ /* 0x000fe20000000000 */
[----:B-1----:R-:W-:Y:S01]  /*57e0*/  VIADD R15, R0, 0xd1 ;  /* 0x000000d1000f7836 */ /* 0x002fe20000000000 */
[----:B------:R1:W-:Y:S01]  /*57f0*/  STL [R1+0x9c], R3 ;  /* 0x00009c0301007387 */ /* 0x0003e20000100800 */
[----:B0-----:R-:W-:-:S04]  /*5800*/  IMAD.HI.U32 R9, R74, R6, RZ ;  /* 0x000000064a097227 */ /* 0x001fc800078e00ff */
[----:B--2---:R-:W-:Y:S02]  /*5810*/  VIADD R7, R0, 0xcc ;  /* 0x000000cc00077836 */ /* 0x004fe40000000000 */
[----:B------:R-:W-:Y:S02]  /*5820*/  IMAD.MOV R9, RZ, RZ, -R9 ;  /* 0x000000ffff097224 */ /* 0x000fe400078e0a09 */
[----:B-1----:R-:W-:Y:S01]  /*5830*/  IMAD.HI.U32 R3, R74, R2, RZ ;  /* 0x000000024a037227 */ /* 0x002fe200078e00ff */
[----:B------:R0:W-:Y:S03]  /*5840*/  STL [R1+0x1284], R7 ;  /* 0x0012840701007387 */ /* 0x0001e60000100800 */
[----:B------:R-:W-:Y:S01]  /*5850*/  IMAD R9, R68, R9, R6 ;  /* 0x0000000944097224 */ /* 0x000fe200078e0206 */
[----:B------:R1:W-:Y:S01]  /*5860*/  STL [R1+0x129c], R11 ;  /* 0x00129c0b01007387 */ /* 0x0003e20000100800 */
[----:B------:R-:W-:Y:S01]  /*5870*/  IMAD.MOV R3, RZ, RZ, -R3 ;  /* 0x000000ffff037224 */ /* 0x000fe200078e0a03 */
[----:B------:R-:W-:-:S02]  /*5880*/  IABS R6, R10 ;  /* 0x0000000a00067213 */ /* 0x000fc40000000000 */
[----:B------:R2:W-:Y:S01]  /*5890*/  STL [R1+0x12b8], R10 ;  /* 0x0012b80a01007387 */ /* 0x0005e20000100800 */
[----:B------:R-:W-:Y:S01]  /*58a0*/  IMAD R2, R68, R3, R2 ;  /* 0x0000000344027224 */ /* 0x000fe200078e0202 */
[----:B0-----:R-:W-:Y:S01]  /*58b0*/  IABS R7, R7 ;  /* 0x0000000700077213 */ /* 0x001fe20000000000 */
[----:B------:R-:W-:Y:S01]  /*58c0*/  IMAD.MOV.U32 R3, RZ, RZ, R6 ;  /* 0x000000ffff037224 */ /* 0x000fe200078e0006 */
[----:B------:R0:W-:Y:S01]  /*58d0*/  STL [R1+0x138], R9 ;  /* 0x0001380901007387 */ /* 0x0001e20000100800 */
[----:B-1----:R-:W-:-:S03]  /*58e0*/  VIADD R11, R0, 0xd2 ;  /* 0x000000d2000b7836 */ /* 0x002fc60000000000 */
[----:B------:R1:W-:Y:S01]  /*58f0*/  STL [R1+0x17c], R2 ;  /* 0x00017c0201007387 */ /* 0x0003e20000100800 */
[----:B------:R-:W-:-:S03]  /*5900*/  IMAD.HI.U32 R6, R74, R3, RZ ;  /* 0x000000034a067227 */ /* 0x000fc600078e00ff */
[----:B------:R-:W-:Y:S01]  /*5910*/  STL [R1+0x12c0], R15 ;  /* 0x0012c00f01007387 */ /* 0x000fe20000100800 */
[----:B--2---:R-:W-:-:S03]  /*5920*/  IMAD.HI.U32 R10, R74, R5, RZ ;  /* 0x000000054a0a7227 */ /* 0x004fc600078e00ff */
[----:B------:R2:W-:Y:S01]  /*5930*/  STL [R1+0x12c4], R11 ;  /* 0x0012c40b01007387 */ /* 0x0005e20000100800 */
[----:B0-----:R-:W-:Y:S01]  /*5940*/  IMAD.HI.U32 R9, R74, R7, RZ ;  /* 0x000000074a097227 */ /* 0x001fe200078e00ff */
[----:B-1----:R-:W-:-:S03]  /*5950*/  IABS R2, R15 ;  /* 0x0000000f00027213 */ /* 0x002fc60000000000 */
[----:B------:R-:W-:Y:S02]  /*5960*/  IMAD.MOV R9, RZ, RZ, -R9 ;  /* 0x000000ffff097224 */ /* 0x000fe400078e0a09 */
[----:B------:R-:W-:Y:S02]  /*5970*/  IMAD.MOV R10, RZ, RZ, -R10 ;  /* 0x000000ffff0a7224 */ /* 0x000fe400078e0a0a */
[C---:B------:R-:W-:Y:S01]  /*5980*/  IMAD R7, R68.reuse, R9, R7 ;  /* 0x0000000944077224 */ /* 0x040fe200078e0207 */
[----:B--2---:R-:W-:Y:S01]  /*5990*/  IABS R11, R11 ;  /* 0x0000000b000b7213 */ /* 0x004fe20000000000 */
[----:B------:R-:W-:Y:S02]  /*59a0*/  IMAD.MOV R6, RZ, RZ, -R6 ;  /* 0x000000ffff067224 */ /* 0x000fe400078e0a06 */
[----:B------:R-:W-:Y:S01]  /*59b0*/  IMAD R9, R68, R10, R5 ;  /* 0x0000000a44097224 */ /* 0x000fe200078e0205 */
[----:B------:R0:W-:Y:S01]  /*59c0*/  STL [R1+0x1bc], R7 ;  /* 0x0001bc0701007387 */ /* 0x0001e20000100800 */
[----:B------:R-:W-:-:S02]  /*59d0*/  IMAD.MOV.U32 R5, RZ, RZ, R11 ;  /* 0x000000ffff057224 */ /* 0x000fc400078e000b */
[----:B------:R-:W-:Y:S01]  /*59e0*/  IMAD R3, R68, R6, R3 ;  /* 0x0000000644037224 */ /* 0x000fe200078e0203 */
[----:B------:R1:W-:Y:S01]  /*59f0*/  STL [R1+0x260], R9 ;  /* 0x0002600901007387 */ /* 0x0003e20000100800 */
[----:B------:R-:W-:Y:S02]  /*5a00*/  VIADD R11, R0, 0xd3 ;  /* 0x000000d3000b7836 */ /* 0x000fe40000000000 */
[C---:B------:R-:W-:Y:S01]  /*5a10*/  IMAD.HI.U32 R6, R74.reuse, R5, RZ ;  /* 0x000000054a067227 */ /* 0x040fe200078e00ff */
[----:B------:R2:W-:Y:S03]  /*5a20*/  STL [R1+0x18], R3 ;  /* 0x0000180301007387 */ /* 0x0005e60000100800 */
[----:B0-----:R-:W-:Y:S01]  /*5a30*/  IMAD.HI.U32 R7, R74, R2, RZ ;  /* 0x000000024a077227 */ /* 0x001fe200078e00ff */
[----:B------:R0:W-:Y:S03]  /*5a40*/  STL [R1+0x12b0], R11 ;  /* 0x0012b00b01007387 */ /* 0x0001e60000100800 */
[----:B-1----:R-:W-:-:S02]  /*5a50*/  VIADD R9, R0, 0xd4 ;  /* 0x000000d400097836 */ /* 0x002fc40000000000 */
[----:B------:R-:W-:Y:S01]  /*5a60*/  IMAD.MOV R7, RZ, RZ, -R7 ;  /* 0x000000ffff077224 */ /* 0x000fe200078e0a07 */
[----:B--2---:R-:W-:Y:S01]  /*5a70*/  IABS R3, R11 ;  /* 0x0000000b00037213 */ /* 0x004fe20000000000 */
[----:B------:R-:W-:Y:S01]  /*5a80*/  VIADD R10, R0, 0xd5 ;  /* 0x000000d5000a7836 */ /* 0x000fe20000000000 */
[----:B------:R1:W-:Y:S01]  /*5a90*/  STL [R1+0x12ac], R9 ;  /* 0x0012ac0901007387 */ /* 0x0003e20000100800 */
[----:B------:R-:W-:Y:S02]  /*5aa0*/  IMAD R2, R68, R7, R2 ;  /* 0x0000000744027224 */ /* 0x000fe400078e0202 */
[----:B------:R-:W-:Y:S01]  /*5ab0*/  IMAD.MOV R6, RZ, RZ, -R6 ;  /* 0x000000ffff067224 */ /* 0x000fe200078e0a06 */
[----:B------:R-:W-:Y:S01]  /*5ac0*/  IABS R7, R10 ;  /* 0x0000000a00077213 */ /* 0x000fe20000000000 */
[----:B------:R-:W-:Y:S01]  /*5ad0*/  STL [R1+0x12c8], R10 ;  /* 0x0012c80a01007387 */ /* 0x000fe20000100800 */
[----:B0-----:R-:W-:Y:S02]  /*5ae0*/  VIADD R11, R0, 0xd8 ;  /* 0x000000d8000b7836 */ /* 0x001fe40000000000 */
[----:B------:R-:W-:Y:S01]  /*5af0*/  IMAD R6, R68, R6, R5 ;  /* 0x0000000644067224 */ /* 0x000fe200078e0205 */
[----:B------:R0:W-:Y:S01]  /*5b00*/  STL [R1+0x98], R2 ;  /* 0x0000980201007387 */ /* 0x0001e20000100800 */
[----:B-1----:R-:W-:Y:S01]  /*5b10*/  IABS R9, R9 ;  /* 0x0000000900097213 */ /* 0x002fe20000000000 */
[----:B------:R-:W-:-:S02]  /*5b20*/  IMAD.MOV.U32 R5, RZ, RZ, R7 ;  /* 0x000000ffff057224 */ /* 0x000fc400078e0007 */
[----:B------:R-:W-:Y:S01]  /*5b30*/  IMAD.HI.U32 R7, R74, R3, RZ ;  /* 0x000000034a077227 */ /* 0x000fe200078e00ff */
[----:B------:R1:W-:Y:S03]  /*5b40*/  STL [R1+0x13c], R6 ;  /* 0x00013c0601007387 */ /* 0x0003e60000100800 */
[----:B------:R-:W-:Y:S01]  /*5b50*/  IMAD.MOV R7, RZ, RZ, -R7 ;  /* 0x000000ffff077224 */ /* 0x000fe200078e0a07 */
[----:B------:R2:W-:Y:S01]  /*5b60*/  STL [R1+0x12bc], R11 ;  /* 0x0012bc0b01007387 */ /* 0x0005e20000100800 */
[----:B0-----:R-:W-:Y:S02]  /*5b70*/  IMAD.MOV.U32 R2, RZ, RZ, R9 ;  /* 0x000000ffff027224 */ /* 0x001fe400078e0009 */
[----:B------:R-:W-:Y:S02]  /*5b80*/  VIADD R10, R0, 0xd9 ;  /* 0x000000d9000a7836 */ /* 0x000fe40000000000 */
[----:B------:R-:W-:-:S03]  /*5b90*/  IMAD.HI.U32 R9, R74, R2, RZ ;  /* 0x000000024a097227 */ /* 0x000fc600078e00ff */
[----:B------:R0:W-:Y:S01]  /*5ba0*/  STL [R1+0x12cc], R10 ;  /* 0x0012cc0a01007387 */ /* 0x0001e20000100800 */
[----:B-1----:R-:W-:Y:S01]  /*5bb0*/  IMAD.HI.U32 R6, R74, R5, RZ ;  /* 0x000000054a067227 */ /* 0x002fe200078e00ff */
[----:B--2---:R-:W-:-:S03]  /*5bc0*/  IABS R11, R11 ;  /* 0x0000000b000b7213 */ /* 0x004fc60000000000 */
[----:B------:R-:W-:Y:S02]  /*5bd0*/  IMAD.MOV R9, RZ, RZ, -R9 ;  /* 0x000000ffff097224 */ /* 0x000fe400078e0a09 */
[----:B------:R-:W-:Y:S02]  /*5be0*/  IMAD.MOV R6, RZ, RZ, -R6 ;  /* 0x000000ffff067224 */ /* 0x000fe400078e0a06 */
[C---:B------:R-:W-:Y:S01]  /*5bf0*/  IMAD R7, R68.reuse, R7, R3 ;  /* 0x0000000744077224 */ /* 0x040fe200078e0203 */
[----:B0-----:R-:W-:Y:S01]  /*5c00*/  IABS R10, R10 ;  /* 0x0000000a000a7213 */ /* 0x001fe20000000000 */
[C---:B------:R-:W-:Y:S02]  /*5c10*/  IMAD R3, R68.reuse, R9, R2 ;  /* 0x0000000944037224 */ /* 0x040fe400078e0202 */
[----:B------:R-:W-:Y:S01]  /*5c20*/  IMAD R5, R68, R6, R5 ;  /* 0x0000000644057224 */ /* 0x000fe200078e0205 */
[----:B------:R0:W-:Y:S01]  /*5c30*/  STL [R1+0x16c], R7 ;  /* 0x00016c0701007387 */ /* 0x0001e20000100800 */
[----:B------:R-:W-:-:S03]  /*5c40*/  IMAD.HI.U32 R2, R74, R11, RZ ;  /* 0x0000000b4a027227 */ /* 0x000fc600078e00ff */
[----:B------:R1:W-:Y:S01]  /*5c50*/  STL [R1+0x1b0], R3 ;  /* 0x0001b00301007387 */ /* 0x0003e20000100800 */
[C---:B------:R-:W-:Y:S02]  /*5c60*/  VIADD R9, R0.reuse, 0xdb ;  /* 0x000000db00097836 */ /* 0x040fe40000000000 */
[----:B------:R-:W-:Y:S01]  /*5c70*/  IMAD.MOV R6, RZ, RZ, -R2 ;  /* 0x000000ffff067224 */ /* 0x000fe200078e0a02 */
[----:B------:R2:W-:Y:S01]  /*5c80*/  STL [R1+0x23c], R5 ;  /* 0x00023c0501007387 */ /* 0x0005e20000100800 */
[C---:B------:R-:W-:Y:S01]  /*5c90*/  VIADD R15, R0.reuse, 0xe0 ;  /* 0x000000e0000f7836 */ /* 0x040fe20000000000 */
[----:B------:R-:W-:Y:S01]  /*5ca0*/  IABS R2, R9 ;  /* 0x0000000900027213 */ /* 0x000fe20000000000 */
[C---:B0-----:R-:W-:Y:S02]  /*5cb0*/  VIADD R7, R0.reuse, 0xdc ;  /* 0x000000dc00077836 */ /* 0x041fe40000000000 */
[----:B-1----:R-:W-:Y:S02]  /*5cc0*/  VIADD R3, R0, 0xda ;  /* 0x000000da00037836 */ /* 0x002fe40000000000 */
[----:B--2---:R-:W-:-:S03]  /*5cd0*/  IMAD.HI.U32 R5, R74, R10, RZ ;  /* 0x0000000a4a057227 */ /* 0x004fc600078e00ff */
[----:B------:R0:W-:Y:S01]  /*5ce0*/  STL [R1+0x1290], R3 ;  /* 0x0012900301007387 */ /* 0x0001e20000100800 */
[----:B------:R-:W-:-:S03]  /*5cf0*/  IMAD.MOV R5, RZ, RZ, -R5 ;  /* 0x000000ffff057224 */ /* 0x000fc600078e0a05 */
[----:B------:R1:W-:Y:S04]  /*5d00*/  STL [R1+0x12a8], R9 ;  /* 0x0012a80901007387 */ /* 0x0003e80000100800 */
[----:B------:R2:W-:Y:S01]  /*5d10*/  STL [R1+0x12b4], R7 ;  /* 0x0012b40701007387 */ /* 0x0005e20000100800 */
[----:B0-----:R-:W-:Y:S01]  /*5d20*/  IABS R3, R3 ;  /* 0x0000000300037213 */ /* 0x001fe20000000000 */
[----:B-1----:R-:W-:Y:S01]  /*5d30*/  IMAD R9, R68, R6, R11 ;  /* 0x0000000644097224 */ /* 0x002fe200078e020b */
[----:B------:R-:W-:Y:S01]  /*5d40*/  IABS R6, R7 ;  /* 0x0000000700067213 */ /* 0x000fe20000000000 */
[----:B------:R-:W-:Y:S02]  /*5d50*/  VIADD R11, R0, 0xdd ;  /* 0x000000dd000b7836 */ /* 0x000fe40000000000 */
[----:B--2---:R-:W-:Y:S01]  /*5d60*/  IMAD R7, R68, R5, R10 ;  /* 0x0000000544077224 */ /* 0x004fe200078e020a */
[----:B------:R0:W-:Y:S01]  /*5d70*/  STL [R1+0x1c], R9 ;  /* 0x00001c0901007387 */ /* 0x0001e20000100800 */
[----:B------:R-:W-:Y:S01]  /*5d80*/  IMAD.MOV.U32 R5, RZ, RZ, R6 ;  /* 0x000000ffff057224 */ /* 0x000fe200078e0006 */
[----:B------:R-:W-:-:S02]  /*5d90*/  IABS R10, R15 ;  /* 0x0000000f000a7213 */ /* 0x000fc40000000000 */
[----:B------:R1:W-:Y:S01]  /*5da0*/  STL [R1+0x94], R7 ;  /* 0x0000940701007387 */ /* 0x0003e20000100800 */
[----:B------:R-:W-:-:S03]  /*5db0*/  IMAD.HI.U32 R6, R74, R5, RZ ;  /* 0x000000054a067227 */ /* 0x000fc600078e00ff */
[----:B------:R2:W-:Y:S01]  /*5dc0*/  STL [R1+0x1288], R11 ;  /* 0x0012880b01007387 */ /* 0x0005e20000100800 */
[----:B------:R-:W-:Y:S02]  /*5dd0*/  IMAD.MOV R6, RZ, RZ, -R6 ;  /* 0x000000ffff067224 */ /* 0x000fe400078e0a06 */
[C---:B0-----:R-:W-:Y:S01]  /*5de0*/  IMAD.HI.U32 R9, R74.reuse, R2, RZ ;  /* 0x000000024a097227 */ /* 0x041fe200078e00ff */
[----:B------:R0:W-:Y:S03]  /*5df0*/  STL [R1+0x1294], R15 ;  /* 0x0012940f01007387 */ /* 0x0001e60000100800 */
[----:B-1----:R-:W-:Y:S01]  /*5e00*/  IMAD.HI.U32 R7, R74, R3, RZ ;  /* 0x000000034a077227 */ /* 0x002fe200078e00ff */
[----:B--2---:R-:W-:-:S03]  /*5e10*/  IABS R11, R11 ;  /* 0x0000000b000b7213 */ /* 0x004fc60000000000 */
[----:B------:R-:W-:Y:S02]  /*5e20*/  IMAD.MOV R7, RZ, RZ, -R7 ;  /* 0x000000ffff077224 */ /* 0x000fe400078e0a07 */
[----:B------:R-:W-:Y:S02]  /*5e30*/  IMAD.MOV R9, RZ, RZ, -R9 ;  /* 0x000000ffff097224 */ /* 0x000fe400078e0a09 */
[C---:B0-----:R-:W-:Y:S02]  /*5e40*/  IMAD R15, R68.reuse, R7, R3 ;  /* 0x00000007440f7224 */ /* 0x041fe400078e0203 */
[C---:B------:R-:W-:Y:S02]  /*5e50*/  IMAD R7, R68.reuse, R9, R2 ;  /* 0x0000000944077224 */ /* 0x040fe400078e0202 */
[----:B------:R-:W-:Y:S01]  /*5e60*/  IMAD R5, R68, R6, R5 ;  /* 0x0000000644057224 */ /* 0x000fe200078e0205 */
[----:B------:R0:W-:Y:S01]  /*5e70*/  STL [R1+0x134], R15 ;  /* 0x0001340f01007387 */ /* 0x0001e20000100800 */
[----:B------:R-:W-:-:S02]  /*5e80*/  IMAD.MOV.U32 R3, RZ, RZ, R10 ;  /* 0x000000ffff037224 */ /* 0x000fc400078e000a */
[----:B------:R-:W-:Y:S01]  /*5e90*/  IMAD.HI.U32 R2, R74, R11, RZ ;  /* 0x0000000b4a027227 */ /* 0x000fe200078e00ff */
[----:B------:R1:W-:Y:S03]  /*5ea0*/  STL [R1+0x164], R7 ;  /* 0x0001640701007387 */ /* 0x0003e60000100800 */
[C---:B------:R-:W-:Y:S01]  /*5eb0*/  VIADD R10, R0.reuse, 0xe1 ;  /* 0x000000e1000a7836 */ /* 0x040fe20000000000 */
[----:B------:R2:W-:Y:S01]  /*5ec0*/  STL [R1+0x1a0], R5 ;  /* 0x0001a00501007387 */ /* 0x0005e20000100800 */
[C---:B------:R-:W-:Y:S02]  /*5ed0*/  VIADD R9, R0.reuse, 0xe2 ;  /* 0x000000e200097836 */ /* 0x040fe40000000000 */
[----:B------:R-:W-:Y:S01]  /*5ee0*/  IMAD.MOV R6, RZ, RZ, -R2 ;  /* 0x000000ffff067224 */ /* 0x000fe200078e0a02 */
[----:B------:R3:W-:Y:S01]  /*5ef0*/  STL [R1+0x125c], R10 ;  /* 0x00125c0a01007387 */ /* 0x0007e20000100800 */
[C---:B0-----:R-:W-:Y:S01]  /*5f00*/  VIADD R15, R0.reuse, 0xe5 ;  /* 0x000000e5000f7836 */ /* 0x041fe20000000000 */
[----:B------:R-:W-:Y:S01]  /*5f10*/  IABS R2, R9 ;  /* 0x0000000900027213 */ /* 0x000fe20000000000 */
[----:B-1----:R-:W-:Y:S01]  /*5f20*/  VIADD R7, R0, 0xe3 ;  /* 0x000000e300077836 */ /* 0x002fe20000000000 */
[----:B------:R0:W-:Y:S01]  /*5f30*/  STL [R1+0x1268], R9 ;  /* 0x0012680901007387 */ /* 0x0001e20000100800 */
[----:B--2---:R-:W-:-:S03]  /*5f40*/  IMAD.HI.U32 R5, R74, R3, RZ ;  /* 0x000000034a057227 */ /* 0x004fc600078e00ff */
[----:B------:R1:W-:Y:S01]  /*5f50*/  STL [R1+0x1274], R7 ;  /* 0x0012740701007387 */ /* 0x0003e20000100800 */
[----:B------:R-:W-:Y:S01]  /*5f60*/  IMAD.MOV R5, RZ, RZ, -R5 ;  /* 0x000000ffff057224 */ /* 0x000fe200078e0a05 */
[----:B---3--:R-:W-:Y:S01]  /*5f70*/  IABS R10, R10 ;  /* 0x0000000a000a7213 */ /* 0x008fe20000000000 */
[C---:B0-----:R-:W-:Y:S01]  /*5f80*/  IMAD R9, R68.reuse, R6, R11 ;  /* 0x0000000644097224 */ /* 0x041fe200078e020b */
[----:B------:R-:W-:Y:S01]  /*5f90*/  IABS R6, R7 ;  /* 0x0000000700067213 */ /* 0x000fe20000000000 */
[----:B------:R-:W-:Y:S02]  /*5fa0*/  IMAD R5, R68, R5, R3 ;  /* 0x0000000544057224 */ /* 0x000fe400078e0203 */
[----:B------:R-:W-:Y:S01]  /*5fb0*/  IMAD.HI.U32 R11, R74, R10, RZ ;  /* 0x0000000a4a0b7227 */ /* 0x000fe200078e00ff */
[----:B------:R0:W-:Y:S03]  /*5fc0*/  STL [R1+0x214], R9 ;  /* 0x0002140901007387 */ /* 0x0001e60000100800 */
[----:B-1----:R-:W-:Y:S01]  /*5fd0*/  VIADD R7, R0, 0xe4 ;  /* 0x000000e400077836 */ /* 0x002fe20000000000 */
[----:B------:R1:W-:Y:S01]  /*5fe0*/  STL [R1+0x28], R5 ;  /* 0x0000280501007387 */ /* 0x0003e20000100800 */
[----:B------:R-:W-:Y:S01]  /*5ff0*/  IMAD.MOV.U32 R3, RZ, RZ, R6 ;  /* 0x000000ffff037224 */ /* 0x000fe200078e0006 */
[----:B------:R-:W-:Y:S01]  /*6000*/  IABS R6, R15 ;  /* 0x0000000f00067213 */ /* 0x000fe20000000000 */
[----:B------:R-:W-:Y:S01]  /*6010*/  IMAD.MOV R11, RZ, RZ, -R11 ;  /* 0x000000ffff0b7224 */ /* 0x000fe200078e0a0b */
[----:B------:R2:W-:Y:S01]  /*6020*/  STL [R1+0x1248], R7 ;  /* 0x0012480701007387 */ /* 0x0005e20000100800 */
[----:B0-----:R-:W-:-:S03]  /*6030*/  IMAD.HI.U32 R9, R74, R3, RZ ;  /* 0x000000034a097227 */ /* 0x001fc600078e00ff */
[----:B------:R0:W-:Y:S01]  /*6040*/  STL [R1+0x1228], R15 ;  /* 0x0012280f01007387 */ /* 0x0001e20000100800 */
[----:B-1----:R-:W-:-:S04]  /*6050*/  IMAD.HI.U32 R5, R74, R2, RZ ;  /* 0x000000024a057227 */ /* 0x002fc800078e00ff */
[----:B------:R-:W-:Y:S01]  /*6060*/  IMAD.MOV R5, RZ, RZ, -R5 ;  /* 0x000000ffff057224 */ /* 0x000fe200078e0a05 */
[----:B--2---:R-:W-:Y:S01]  /*6070*/  IABS R7, R7 ;  /* 0x0000000700077213 */ /* 0x004fe20000000000 */
[C---:B------:R-:W-:Y:S02]  /*6080*/  IMAD R10, R68.reuse, R11, R10 ;  /* 0x0000000b440a7224 */ /* 0x040fe400078e020a */
[----:B------:R-:W-:Y:S02]  /*6090*/  IMAD R2, R68, R5, R2 ;  /* 0x0000000544027224 */ /* 0x000fe400078e0202 */
[----:B------:R-:W-:Y:S01]  /*60a0*/  IMAD.MOV R9, RZ, RZ, -R9 ;  /* 0x000000ffff097224 */ /* 0x000fe200078e0a09 */
[----:B------:R1:W-:Y:S01]  /*60b0*/  STL [R1+0xa0], R10 ;  /* 0x0000a00a01007387 */ /* 0x0003e20000100800 */
[----:B------:R-:W-:-:S03]  /*60c0*/  IMAD.HI.U32 R5, R74, R7, RZ ;  /* 0x000000074a057227 */ /* 0x000fc600078e00ff */
[----:B------:R2:W-:Y:S01]  /*60d0*/  STL [R1+0x124], R2 ;  /* 0x0001240201007387 */ /* 0x0005e20000100800 */
[C---:B0-----:R-:W-:Y:S02]  /*60e0*/  VIADD R15, R0.reuse, 0xe9 ;  /* 0x000000e9000f7836 */ /* 0x041fe40000000000 */
[----:B------:R-:W-:Y:S02]  /*60f0*/  IMAD.MOV R5, RZ, RZ, -R5 ;  /* 0x000000ffff057224 */ /* 0x000fe400078e0a05 */
[C---:B------:R-:W-:Y:S02]  /*6100*/  VIADD R11, R0.reuse, 0xea ;  /* 0x000000ea000b7836 */ /* 0x040fe40000000000 */
[----:B-1----:R-:W-:Y:S02]  /*6110*/  VIADD R10, R0, 0xe8 ;  /* 0x000000e8000a7836 */ /* 0x002fe40000000000 */
[C---:B------:R-:W-:Y:S01]  /*6120*/  IMAD R7, R68.reuse, R5, R7 ;  /* 0x0000000544077224 */ /* 0x040fe200078e0207 */
[----:B------:R-:W-:Y:S01]  /*6130*/  IABS R5, R11 ;  /* 0x0000000b00057213 */ /* 0x000fe20000000000 */
[----:B--2---:R-:W-:Y:S01]  /*6140*/  IMAD R2, R68, R9, R3 ;  /* 0x0000000944027224 */ /* 0x004fe200078e0203 */
[----:B------:R-:W-:-:S04]  /*6150*/  IABS R3, R15 ;  /* 0x0000000f00037213 */ /* 0x000fc80000000000 */
[----:B------:R0:W-:Y:S04]  /*6160*/  STL [R1+0x154], R2 ;  /* 0x0001540201007387 */ /* 0x0001e80000100800 */
[----:B------:R1:W-:Y:S04]  /*6170*/  STL [R1+0x1200], R10 ;  /* 0x0012000a01007387 */ /* 0x0003e80000100800 */
[----:B------:R2:W-:Y:S01]  /*6180*/  STL [R1+0x11f0], R15 ;  /* 0x0011f00f01007387 */ /* 0x0005e20000100800 */
[----:B0-----:R-:W-:-:S03]  /*6190*/  IMAD.HI.U32 R2, R74, R6, RZ ;  /* 0x000000064a027227 */ /* 0x001fc600078e00ff */
[----:B------:R0:W-:Y:S01]  /*61a0*/  STL [R1+0x11e4], R11 ;  /* 0x0011e40b01007387 */ /* 0x0001e20000100800 */
[----:B------:R-:W-:Y:S01]  /*61b0*/  IMAD.MOV R2, RZ, RZ, -R2 ;  /* 0x000000ffff027224 */ /* 0x000fe200078e0a02 */
[----:B-1----:R-:W-:Y:S02]  /*61c0*/  IABS R10, R10 ;  /* 0x0000000a000a7213 */ /* 0x002fe40000000000 */
[----:B------:R1:W-:Y:S01]  /*61d0*/  STL [R1+0x190], R7 ;  /* 0x0001900701007387 */ /* 0x0003e20000100800 */
[----:B--2---:R-:W-:Y:S02]  /*61e0*/  VIADD R15, R0, 0xeb ;  /* 0x000000eb000f7836 */ /* 0x004fe40000000000 */
[----:B0-----:R-:W-:-:S04]  /*61f0*/  IMAD.HI.U32 R11, R74, R10, RZ ;  /* 0x0000000a4a0b7227 */ /* 0x001fc800078e00ff */
[----:B-1----:R-:W-:Y:S02]  /*6200*/  IMAD.MOV.U32 R7, RZ, RZ, R3 ;  /* 0x000000ffff077224 */ /* 0x002fe400078e0003 */
[----:B------:R-:W-:Y:S02]  /*6210*/  IMAD R3, R68, R2, R6 ;  /* 0x0000000244037224 */ /* 0x000fe400078e0206 */
[----:B------:R-:W-:Y:S01]  /*6220*/  IMAD.MOV.U32 R2, RZ, RZ, R5 ;  /* 0x000000ffff027224 */ /* 0x000fe200078e0005 */
[----:B------:R-:W-:Y:S01]  /*6230*/  IABS R5, R15 ;  /* 0x0000000f00057213 */ /* 0x000fe20000000000 */
[C---:B------:R-:W-:Y:S01]  /*6240*/  IMAD.HI.U32 R9, R74.reuse, R7, RZ ;  /* 0x000000074a097227 */ /* 0x040fe200078e00ff */
[----:B------:R0:W-:Y:S03]  /*6250*/  STL [R1+0x1f4], R3 ;  /* 0x0001f40301007387 */ /* 0x0001e60000100800 */
[----:B------:R-:W-:Y:S01]  /*6260*/  IMAD.HI.U32 R6, R74, R2, RZ ;  /* 0x000000024a067227 */ /* 0x000fe200078e00ff */
[----:B------:R1:W-:Y:S03]  /*6270*/  STL [R1+0x11b8], R15 ;  /* 0x0011b80f01007387 */ /* 0x0003e60000100800 */
[----:B------:R-:W-:-:S02]  /*6280*/  IMAD.MOV R9, RZ, RZ, -R9 ;  /* 0x000000ffff097224 */ /* 0x000fc400078e0a09 */
[----:B------:R-:W-:Y:S02]  /*6290*/  IMAD.MOV R11, RZ, RZ, -R11 ;  /* 0x000000ffff0b7224 */ /* 0x000fe400078e0a0b */
[----:B0-----:R-:W-:Y:S02]  /*62a0*/  VIADD R3, R0, 0xec ;  /* 0x000000ec00037836 */ /* 0x001fe40000000000 */
[----:B------:R-:W-:Y:S02]  /*62b0*/  IMAD.MOV R6, RZ, RZ, -R6 ;  /* 0x000000ffff067224 */ /* 0x000fe400078e0a06 */
[C---:B------:R-:W-:Y:S01]  /*62c0*/  IMAD R9, R68.reuse, R9, R7 ;  /* 0x0000000944097224 */ /* 0x040fe200078e0207 */
[----:B------:R0:W-:Y:S01]  /*62d0*/  STL [R1+0x1198], R3 ;  /* 0x0011980301007387 */ /* 0x0001e20000100800 */
[C---:B------:R-:W-:Y:S02]  /*62e0*/  IMAD R10, R68.reuse, R11, R10 ;  /* 0x0000000b440a7224 */ /* 0x040fe400078e020a */
[----:B------:R-:W-:-:S02]  /*62f0*/  IMAD R2, R68, R6, R2 ;  /* 0x0000000644027224 */ /* 0x000fc400078e0202 */
[----:B-1----:R-:W-:Y:S01]  /*6300*/  IMAD R15, R12, 0x80, R14 ;  /* 0x000000800c0f7824 */ /* 0x002fe200078e020e */
[----:B------:R1:W-:Y:S01]  /*6310*/  STL [R1+0x24], R10 ;  /* 0x0000240a01007387 */ /* 0x0003e20000100800 */
[----:B------:R-:W-:Y:S01]  /*6320*/  VIADD R11, R0, 0xf2 ;  /* 0x000000f2000b7836 */ /* 0x000fe20000000000 */
[----:B0-----:R-:W-:Y:S02]  /*6330*/  IABS R3, R3 ;  /* 0x0000000300037213 */ /* 0x001fe40000000000 */
[----:B------:R0:W-:Y:S01]  /*6340*/  STL [R1+0xac], R9 ;  /* 0x0000ac0901007387 */ /* 0x0001e20000100800 */
[----:B------:R-:W-:Y:S02]  /*6350*/  ISETP.GE.AND P1, PT, R15, RZ, PT ;  /* 0x000000ff0f00720c */ /* 0x000fe40003f26270 */
[----:B------:R-:W-:Y:S01]  /*6360*/  IMAD.MOV.U32 R7, RZ, RZ, R3 ;  /* 0x000000ffff077224 */ /* 0x000fe200078e0003 */
[----:B------:R2:W-:Y:S01]  /*6370*/  STL [R1+0x118], R2 ;  /* 0x0001180201007387 */ /* 0x0005e20000100800 */
[----:B------:R-:W-:-:S04]  /*6380*/  IMAD.HI.U32 R3, R74, R5, RZ ;  /* 0x000000054a037227 */ /* 0x000fc800078e00ff */
[----:B------:R-:W-:Y:S02]  /*6390*/  IMAD.MOV R6, RZ, RZ, -R3 ;  /* 0x000000ffff067224 */ /* 0x000fe400078e0a03 */
[C---:B-1----:R-:W-:Y:S02]  /*63a0*/  VIADD R10, R0.reuse, 0xed ;  /* 0x000000ed000a7836 */ /* 0x042fe40000000000 */
[----:B0-----:R-:W-:Y:S02]  /*63b0*/  VIADD R9, R0, 0xf0 ;  /* 0x000000f000097836 */ /* 0x001fe40000000000 */
[----:B--2---:R-:W-:Y:S01]  /*63c0*/  IMAD.HI.U32 R2, R74, R7, RZ ;  /* 0x000000074a027227 */ /* 0x004fe200078e00ff */
[----:B------:R-:W-:Y:S01]  /*63d0*/  STL [R1+0x1158], R10 ;  /* 0x0011580a01007387 */ /* 0x000fe20000100800 */
[----:B------:R-:W-:Y:S02]  /*63e0*/  IABS R3, R10 ;  /* 0x0000000a00037213 */ /* 0x000fe40000000000 */
[----:B------:R-:W-:Y:S01]  /*63f0*/  IMAD R6, R68, R6, R5 ;  /* 0x0000000644067224 */ /* 0x000fe200078e0205 */
[----:B------:R0:W-:Y:S01]  /*6400*/  STL [R1+0x1148], R9 ;  /* 0x0011480901007387 */ /* 0x0001e20000100800 */
[----:B------:R-:W-:Y:S01]  /*6410*/  IMAD.MOV R2, RZ, RZ, -R2 ;  /* 0x000000ffff027224 */ /* 0x000fe200078e0a02 */
[----:B------:R-:W-:-:S02]  /*6420*/  IABS R5, R9 ;  /* 0x0000000900057213 */ /* 0x000fc40000000000 */
[----:B------:R-:W-:Y:S01]  /*6430*/  STL [R1+0xf4c], R15 ;  /* 0x000f4c0f01007387 */ /* 0x000fe20000100800 */
[----:B------:R-:W-:-:S03]  /*6440*/  IMAD R7, R68, R2, R7 ;  /* 0x0000000244077224 */ /* 0x000fc600078e0207 */
[----:B------:R1:W-:Y:S01]  /*6450*/  STL [R1+0x144], R6 ;  /* 0x0001440601007387 */ /* 0x0003e20000100800 */
[----:B0-----:R-:W-:-:S03]  /*6460*/  VIADD R9, R0, 0xf1 ;  /* 0x000000f100097836 */ /* 0x001fc60000000000 */
[----:B------:R0:W-:Y:S04]  /*6470*/  STL [R1+0x178], R7 ;  /* 0x0001780701007387 */ /* 0x0001e80000100800 */
[----:B------:R-:W-:Y:S01]  /*6480*/  STL [R1+0x1124], R9 ;  /* 0x0011240901007387 */ /* 0x000fe20000100800 */
[----:B-1----:R-:W-:-:S03]  /*6490*/  IABS R6, R15 ;  /* 0x0000000f00067213 */ /* 0x002fc60000000000 */
[----:B------:R1:W-:Y:S01]  /*64a0*/  STL [R1+0x10f4], R11 ;  /* 0x0010f40b01007387 */ /* 0x0003e20000100800 */
[----:B0-----:R-:W-:Y:S01]  /*64b0*/  IMAD.MOV.U32 R7, RZ, RZ, R5 ;  /* 0x000000ffff077224 */ /* 0x001fe200078e0005 */
[----:B------:R-:W-:Y:S01]  /*64c0*/  IABS R5, R9 ;  /* 0x0000000900057213 */ /* 0x000fe20000000000 */
[----:B------:R-:W-:Y:S02]  /*64d0*/  IMAD.MOV.U32 R2, RZ, RZ, R6 ;  /* 0x000000ffff027224 */ /* 0x000fe400078e0006 */
[----:B------:R-:W-:-:S04]  /*64e0*/  IMAD.HI.U32 R6, R74, R3, RZ ;  /* 0x000000034a067227 */ /* 0x000fc800078e00ff */
[----:B------:R-:W-:Y:S01]  /*64f0*/  IMAD.MOV R6, RZ, RZ, -R6 ;  /* 0x000000ffff067224 */ /* 0x000fe200078e0a06 */
[----:B-1----:R-:W-:Y:S01]  /*6500*/  IABS R11, R11 ;  /* 0x0000000b000b7213 */ /* 0x002fe20000000000 */
[----:B------:R-:W-:-:S04]  /*6510*/  IMAD.HI.U32 R9, R74, R7, RZ ;  /* 0x000000074a097227 */ /* 0x000fc800078e00ff */
[----:B------:R-:W-:-:S04]  /*6520*/  IMAD.HI.U32 R10, R13, R2, RZ ;  /* 0x000000020d0a7227 */ /* 0x000fc800078e00ff */
[C---:B------:R-:W-:Y:S02]  /*6530*/  IMAD R12, R68.reuse, R6, R3 ;  /* 0x00000006440c7224 */ /* 0x040fe400078e0203 */
[----:B------:R-:W-:Y:S02]  /*6540*/  IMAD.MOV R9, RZ, RZ, -R9 ;  /* 0x000000ffff097224 */ /* 0x000fe400078e0a09 */
[----:B------:R-:W-:Y:S01]  /*6550*/  IMAD.MOV R10, RZ, RZ, -R10 ;  /* 0x000000ffff0a7224 */ /* 0x000fe200078e0a0a */
[----:B------:R0:W-:Y:S01]  /*6560*/  STL [R1+0x1c4], R12 ;  /* 0x0001c40c01007387 */ /* 0x0001e20000100800 */
[----:B------:R-:W-:Y:S02]  /*6570*/  IMAD.MOV.U32 R3, RZ, RZ, R11 ;  /* 0x000000ffff037224 */ /* 0x000fe400078e000b */
[----:B------:R-:W-:Y:S02]  /*6580*/  IMAD R9, R68, R9, R7 ;  /* 0x0000000944097224 */ /* 0x000fe400078e0207 */
[----:B------:R-:W-:-:S03]  /*6590*/  IMAD.HI.U32 R6, R74, R5, RZ ;  /* 0x000000054a067227 */ /* 0x000fc600078e00ff */
[----:B------:R1:W-:Y:S01]  /*65a0*/  STL [R1+0x20], R9 ;  /* 0x0000200901007387 */ /* 0x0003e20000100800 */
[----:B------:R-:W-:Y:S02]  /*65b0*/  IMAD R2, R8, R10, R2 ;  /* 0x0000000a08027224 */ /* 0x000fe400078e0202 */
[----:B0-----:R-:W-:Y:S02]  /*65c0*/  VIADD R12, R0, 0xf3 ;  /* 0x000000f3000c7836 */ /* 0x001fe40000000000 */
[----:B------:R-:W-:Y:S01]  /*65d0*/  IMAD.HI.U32 R7, R74, R3, RZ ;  /* 0x000000034a077227 */ /* 0x000fe200078e00ff */
[----:B------:R-:W-:Y:S02]  /*65e0*/  ISETP.GT.U32.AND P0, PT, R8, R2, PT ;  /* 0x000000020800720c */ /* 0x000fe40003f04070 */
[----:B------:R0:W-:Y:S01]  /*65f0*/  STL [R1+0x102c], R12 ;  /* 0x00102c0c01007387 */ /* 0x0001e20000100800 */
[----:B------:R-:W-:Y:S01]  /*6600*/  IMAD.MOV R6, RZ, RZ, -R6 ;  /* 0x000000ffff067224 */ /* 0x000fe200078e0a06 */
[----:B-1----:R-:W-:Y:S01]  /*6610*/  IABS R9, R12 ;  /* 0x0000000c00097213 */ /* 0x002fe20000000000 */
[----:B------:R-:W-:-:S02]  /*6620*/  IMAD.MOV R7, RZ, RZ, -R7 ;  /* 0x000000ffff077224 */ /* 0x000fc400078e0a07 */
[----:B------:R-:W-:Y:S02]  /*6630*/  VIADD R11, R0, 0xf4 ;  /* 0x000000f4000b7836 */ /* 0x000fe40000000000 */
[C---:B------:R-:W-:Y:S02]  /*6640*/  IMAD R5, R68.reuse, R6, R5 ;  /* 0x0000000644057224 */ /* 0x040fe400078e0205 */
[----:B------:R-:W-:Y:S01]  /*6650*/  IMAD R3, R68, R7, R3 ;  /* 0x0000000744037224 */ /* 0x000fe200078e0203 */
[----:B------:R-:W-:Y:S01]  /*6660*/  STL [R1+0x1028], R11 ;  /* 0x0010280b01007387 */ /* 0x000fe20000100800 */
[C---:B------:R-:W-:Y:S01]  /*6670*/  VIADD R10, R0.reuse, 0xf5 ;  /* 0x000000f5000a7836 */ /* 0x040fe20000000000 */
[----:B0-----:R-:W0:Y:S01]  /*6680*/  LDC R12, c[0x0][0x3a0] ;  /* 0x0000e800ff0c7b82 */ /* 0x001e220000000800 */
[----:B------:R-:W-:Y:S01]  /*6690*/  IMAD.MOV.U32 R7, RZ, RZ, R9 ;  /* 0x000000ffff077224 */ /* 0x000fe200078e0009 */
[----:B------:R1:W-:Y:S01]  /*66a0*/  STL [R1+0xa8], R5 ;  /* 0x0000a80501007387 */ /* 0x0003e20000100800 */
[----:B------:R-:W-:Y:S01]  /*66b0*/  VIADD R13, R0, 0xf8 ;  /* 0x000000f8000d7836 */ /* 0x000fe20000000000 */
[----:B------:R-:W-:Y:S01]  /*66c0*/  IABS R6, R10 ;  /* 0x0000000a00067213 */ /* 0x000fe20000000000 */
[----:B------:R-:W-:Y:S01]  /*66d0*/  IMAD.HI.U32 R9, R74, R7, RZ ;  /* 0x000000074a097227 */ /* 0x000fe200078e00ff */
[----:B------:R2:W-:Y:S03]  /*66e0*/  STL [R1+0x101c], R10 ;  /* 0x00101c0a01007387 */ /* 0x0005e60000100800 */
[----:B------:R-:W-:Y:S01]  /*66f0*/  @!P0 IMAD.IADD R2, R2, 0x1, -R8 ;  /* 0x0000000102028824 */ /* 0x000fe200078e0a08 */
[----:B------:R3:W-:Y:S01]  /*6700*/  STL [R1+0x10c], R3 ;  /* 0x00010c0301007387 */ /* 0x0007e20000100800 */
[----:B------:R-:W-:Y:S01]  /*6710*/  IMAD.MOV R9, RZ, RZ, -R9 ;  /* 0x000000ffff097224 */ /* 0x000fe200078e0a09 */
[----:B-1----:R-:W-:Y:S01]  /*6720*/  IABS R5, R11 ;  /* 0x0000000b00057213 */ /* 0x002fe20000000000 */
[----:B------:R-:W-:Y:S01]  /*6730*/  IMAD.HI.U32 R11, R74, R6, RZ ;  /* 0x000000064a0b7227 */ /* 0x000fe200078e00ff */
[----:B------:R1:W-:Y:S01]  /*6740*/  STL [R1+0x1010], R13 ;  /* 0x0010100d01007387 */ /* 0x0003e20000100800 */
[----:B------:R-:W-:-:S02]  /*6750*/  ISETP.GT.U32.AND P0, PT, R8, R2, PT ;  /* 0x000000020800720c */ /* 0x000fc40003f04070 */
[----:B--2---:R-:W-:Y:S01]  /*6760*/  IMAD.HI.U32 R10, R74, R5, RZ ;  /* 0x000000054a0a7227 */ /* 0x004fe200078e00ff */
[----:B---3--:R-:W-:-:S03]  /*6770*/  IABS R3, R13 ;  /* 0x0000000d00037213 */ /* 0x008fc60000000000 */
[----:B------:R-:W-:Y:S02]  /*6780*/  IMAD R7, R68, R9, R7 ;  /* 0x0000000944077224 */ /* 0x000fe400078e0207 */
[----:B------:R-:W-:Y:S02]  /*6790*/  IMAD.MOV R10, RZ, RZ, -R10 ;  /* 0x000000ffff0a7224 */ /* 0x000fe400078e0a0a */
[----:B-1----:R-:W-:Y:S02]  /*67a0*/  VIADD R13, R0, 0xf9 ;  /* 0x000000f9000d7836 */ /* 0x002fe40000000000 */
[----:B------:R-:W-:Y:S02]  /*67b0*/  IMAD.MOV R11, RZ, RZ, -R11 ;  /* 0x000000ffff0b7224 */ /* 0x000fe400078e0a0b */
[----:B------:R-:W-:Y:S01]  /*67c0*/  IMAD R5, R68, R10, R5 ;  /* 0x0000000a44057224 */ /* 0x000fe200078e0205 */
[----:B------:R-:W-:Y:S01]  /*67d0*/  STL [R1+0x1008], R13 ;  /* 0x0010080d01007387 */ /* 0x000fe20000100800 */
[----:B------:R-:W-:Y:S01]  /*67e0*/  @!P0 IMAD.IADD R2, R2, 0x1, -R8 ;  /* 0x0000000102028824 */ /* 0x000fe200078e0a08 */
[----:B------:R-:W-:Y:S01]  /*67f0*/  ISETP.NE.AND P0, PT, R72, RZ, PT ;  /* 0x000000ff4800720c */ /* 0x000fe20003f05270 */
[----:B------:R-:W-:Y:S01]  /*6800*/  VIADD R8, R0, 0xfa ;  /* 0x000000fa00087836 */ /* 0x000fe20000000000 */
[----:B------:R1:W-:Y:S04]  /*6810*/  STL [R1+0x130], R7 ;  /* 0x0001300701007387 */ /* 0x0003e80000100800 */
[----:B------:R2:W-:Y:S01]  /*6820*/  STL [R1+0x15c], R5 ;  /* 0x00015c0501007387 */ /* 0x0005e20000100800 */
[----:B-1----:R-:W-:-:S02]  /*6830*/  IMAD R7, R68, R11, R6 ;  /* 0x0000000b44077224 */ /* 0x002fc400078e0206 */
[C---:B------:R-:W-:Y:S01]  /*6840*/  IMAD.HI.U32 R6, R74.reuse, R3, RZ ;  /* 0x000000034a067227 */ /* 0x040fe200078e00ff */
[----:B--2---:R-:W-:Y:S02]  /*6850*/  IABS R5, R13 ;  /* 0x0000000d00057213 */ /* 0x004fe40000000000 */
[----:B------:R1:W-:Y:S04]  /*6860*/  STL [R1+0x1a4], R7 ;  /* 0x0001a40701007387 */ /* 0x0003e80000100800 */
[----:B------:R-:W-:Y:S01]  /*6870*/  STL [R1+0xff4], R8 ;  /* 0x000ff40801007387 */ /* 0x000fe20000100800 */
[----:B-1----:R-:W-:Y:S02]  /*6880*/  IMAD.MOV R7, RZ, RZ, -R6 ;  /* 0x000000ffff077224 */ /* 0x002fe400078e0a06 */
[----:B------:R-:W-:-:S04]  /*6890*/  IMAD.HI.U32 R6, R74, R5, RZ ;  /* 0x000000054a067227 */ /* 0x000fc800078e00ff */
[----:B------:R-:W-:Y:S02]  /*68a0*/  IMAD R3, R68, R7, R3 ;  /* 0x0000000744037224 */ /* 0x000fe400078e0203 */
[----:B------:R-:W-:Y:S02]  /*68b0*/  IMAD.MOV R6, RZ, RZ, -R6 ;  /* 0x000000ffff067224 */ /* 0x000fe400078e0a06 */
[----:B0-----:R-:W-:Y:S01]  /*68c0*/  VIADD R7, R12, 0xfffffffe ;  /* 0xfffffffe0c077836 */ /* 0x001fe20000000000 */
[----:B------:R0:W-:Y:S01]  /*68d0*/  STL [R1+0x2c], R3 ;  /* 0x00002c0301007387 */ /* 0x0001e20000100800 */
[----:B------:R-:W-:-:S03]  /*68e0*/  IMAD R5, R68, R6, R5 ;  /* 0x0000000644057224 */ /* 0x000fc600078e0205 */
[----:B------:R-:W-:Y:S01]  /*68f0*/  ISETP.GE.U32.AND P5, PT, R7, 0x7fffff7f, PT ;  /* 0x7fffff7f0700780c */ /* 0x000fe20003fa6070 */
[C---:B------:R-:W-:Y:S01]  /*6900*/  VIADD R7, R12.reuse, 0xfffffffd ;  /* 0xfffffffd0c077836 */ /* 0x040fe20000000000 */
[----:B------:R1:W-:Y:S01]  /*6910*/  STL [R1+0xa4], R5 ;  /* 0x0000a40501007387 */ /* 0x0003e20000100800 */
[----:B0-----:R-:W-:Y:S01]  /*6920*/  IMAD.MOV.U32 R3, RZ, RZ, R2 ;  /* 0x000000ffff037224 */ /* 0x001fe200078e0002 */
[----:B------:R-:W-:Y:S01]  /*6930*/  IABS R2, R8 ;  /* 0x0000000800027213 */ /* 0x000fe20000000000 */
[----:B------:R-:W-:Y:S02]  /*6940*/  VIADD R8, R12, 0xffffffff ;  /* 0xffffffff0c087836 */ /* 0x000fe40000000000 */
[----:B------:R-:W-:Y:S01]  /*6950*/  @!P1 IMAD.MOV R3, RZ, RZ, -R3 ;  /* 0x000000ffff039224 */ /* 0x000fe200078e0a03 */
[----:B------:R-:W-:Y:S01]  /*6960*/  @!P0 LOP3.LUT R3, RZ, R72, RZ, 0x33, !PT ;  /* 0x00000048ff038212 */ /* 0x000fe200078e33ff */
[----:B------:R-:W-:Y:S01]  /*6970*/  IMAD.HI.U32 R6, R74, R2, RZ ;  /* 0x000000024a067227 */ /* 0x000fe200078e00ff */
[----:B-----5:R-:W-:-:S02]  /*6980*/  LEA R72, P4, R69, UR14, 0x1 ;  /* 0x0000000e45487c11 */ /* 0x020fc4000f8808ff */
[----:B------:R-:W-:Y:S01]  /*6990*/  ISETP.GE.U32.AND P1, PT, R7, 0x7fffff7e, PT ;  /* 0x7fffff7e0700780c */ /* 0x000fe20003f26070 */
[----:B------:R-:W-:Y:S01]  /*69a0*/  IMAD.MOV R6, RZ, RZ, -R6 ;  /* 0x000000ffff067224 */ /* 0x000fe200078e0a06 */
[----:B------:R-:W-:Y:S01]  /*69b0*/  ISETP.GE.U32.AND P3, PT, R8, 0x7fffff80, PT ;  /* 0x7fffff800800780c */ /* 0x000fe20003f66070 */
[----:B-1----:R-:W-:Y:S01]  /*69c0*/  IMAD R5, R3, UR5, RZ ;  /* 0x0000000503057c24 */ /* 0x002fe2000f8e02ff */
[----:B------:R-:W-:Y:S01]  /*69d0*/  LEA.HI.X.SX32 R69, R69, UR15, 0x1, P4 ;  /* 0x0000000f45457c11 */ /* 0x000fe2000a0f0eff */
[----:B------:R-:W-:Y:S02]  /*69e0*/  IMAD R6, R68, R6, R2 ;  /* 0x0000000644067224 */ /* 0x000fe400078e0202 */
[----:B------:R-:W-:Y:S01]  /*69f0*/  VIADD R7, R12, 0xfffffffc ;  /* 0xfffffffc0c077836 */ /* 0x000fe20000000000 */
[C---:B------:R-:W-:Y:S02]  /*6a00*/  LEA R3, P0, R5.reuse, UR12, 0x1 ;  /* 0x0000000c05037c11 */ /* 0x040fe4000f8008ff */
[----:B------:R0:W-:Y:S02]  /*6a10*/  STL [R1+0x100], R6 ;  /* 0x0001000601007387 */ /* 0x0001e40000100800 */
[----:B------:R-:W-:Y:S01]  /*6a20*/  LEA.HI.X.SX32 R2, R5, UR13, 0x1, P0 ;  /* 0x0000000d05027c11 */ /* 0x000fe200080f0eff */
[----:B------:R-:W-:Y:S01]  /*6a30*/  IMAD.SHL.U32 R5, R70, 0x2, RZ ;  /* 0x0000000246057824 */ /* 0x000fe200078e00ff */
[----:B------:R-:W-:Y:S07]  /*6a40*/  BRA.U UP0, `(.L_x_5) ;  /* 0x0000000100187547 */ /* 0x000fee000b800000 */
[----:B------:R-:W-:Y:S01]  /*6a50*/  ELECT P0, URZ, PT ;  /* 0x0000000000ff782f */ /* 0x000fe20003800000 */
[----:B0-----:R-:W-:Y:S01]  /*6a60*/  IMAD.MOV.U32 R6, RZ, RZ, 0x1 ;  /* 0x00000001ff067424 */ /* 0x001fe200078e00ff */
[----:B------:R-:W-:Y:S01]  /*6a70*/  UMOV UR5, 0x40 ;  /* 0x0000004000057882 */ /* 0x000fe20000000000 */
[----:B------:R-:W-:Y:S01]  /*6a80*/  UVIRTCOUNT.DEALLOC.SMPOOL 0x80 ;  /* 0x000000800000784c */ /* 0x000fe20000000000 */
[----:B------:R-:W-:-:S09]  /*6a90*/  ULEA UR5, UR4, UR5, 0x18 ;  /* 0x0000000504057291 */ /* 0x000fd2000f8ec0ff */
[----:B------:R1:W-:Y:S03]  /*6aa0*/  @P0 STS.U8 [UR5], R6 ;  /* 0x00000006ff000988 */ /* 0x0003e60008000005 */
.L_x_5:
[----:B------:R-:W-:Y:S01]  /*6ab0*/  UIADD3 UR10, UPT, UPT, UR8, UR10, URZ ;  /* 0x0000000a080a7290 */ /* 0x000fe2000fffe0ff */
[----:B01----:R-:W-:Y:S01]  /*6ac0*/  VIADD R6, R12, 0xfffffffb ;  /* 0xfffffffb0c067836 */ /* 0x003fe20000000000 */
[----:B------:R-:W-:Y:S01]  /*6ad0*/  VOTEU.ALL UP1, P2 ;  /* 0x0000000000ff7886 */ /* 0x000fe20001020000 */
[----:B------:R-:W-:Y:S01]  /*6ae0*/  UIADD3 UR6, UPT, UPT, UR9, 0x20000, URZ ;  /* 0x0002000009067890 */ /* 0x000fe2000fffe0ff */
[----:B------:R-:W-:Y:S01]  /*6af0*/  IADD3 R18, P0, PT, R5, R3, RZ ;  /* 0x0000000305127210 */ /* 0x000fe20007f1e0ff */
[----:B------:R-:W-:Y:S01]  /*6b00*/  VOTEU.ALL UP2, P2 ;  /* 0x0000000000ff7886 */ /* 0x000fe20001040000 */
[----:B------:R-:W-:Y:S01]  /*6b10*/  ISETP.GE.U32.AND P4, PT, R7, 0x7fffff7d, PT ;  /* 0x7fffff7d0700780c */ /* 0x000fe20003f86070 */
[----:B------:R-:W-:Y:S01]  /*6b20*/  @!P3 IMAD.MOV.U32 R7, RZ, RZ, R2 ;  /* 0x000000ffff07b224 */ /* 0x000fe200078e0002 */
[----:B------:R-:W-:-:S04]  /*6b30*/  @!UP1 UIADD3 UR4, UPT, UPT, -UR7, 0x100000, URZ ;  /* 0x0010000007049890 */ /* 0x000fc8000fffe1ff */
[----:B------:R-:W-:Y:S02]  /*6b40*/  @!UP1 USHF.L.U32 UR5, UR4, 0xb, URZ ;  /* 0x0000000b04059899 */ /* 0x000fe400080006ff */
[----:B------:R-:W-:Y:S01]  /*6b50*/  @!UP1 USHF.L.U32 UR4, UR4, 0x1, URZ ;  /* 0x0000000104049899 */ /* 0x000fe200080006ff */
[----:B------:R-:W-:Y:S01]  /*6b60*/  STTM.x64 tmem[UR10], RZ ;  /* 0x000000ff000079ed */ /* 0x000fe2000834000a */
[----:B------:R-:W-:Y:S01]  /*6b70*/  STTM.x64 tmem[UR10+0x40], RZ ;  /* 0x000040ff000079ed */ /* 0x000fe2000834000a */
[----:B------:R-:W-:Y:S01]  /*6b80*/  STTM.x64 tmem[UR10+0x80], RZ ;  /* 0x000080ff000079ed */ /* 0x000fe2000834000a */
[----:B------:R-:W-:Y:S01]  /*6b90*/  STTM.x64 tmem[UR10+0xc0], RZ ;  /* 0x0000c0ff000079ed */ /* 0x000fe2000834000a */
[----:B------:R-:W0:Y:S02]  /*6ba0*/  FENCE.VIEW.ASYNC.T ;  /* 0x00000000000073c6 */ /* 0x000e240000000200 */
[----:B0-----:R-:W-:Y:S01]  /*6bb0*/  BAR.SYNC.DEFER_BLOCKING 0x0 ;  /* 0x0000000000007b1d */ /* 0x001fe20000010000 */
[----:B------:R-:W-:-:S02]  /*6bc0*/  LEA.HI.X.SX32 R45, R70, R2, 0x1, P0 ;  /* 0x00000002462d7211 */ /* 0x000fc400000f0eff */
[----:B------:R-:W-:Y:S01]  /*6bd0*/  ISETP.GE.U32.AND P0, PT, R6, 0x7fffff7c, PT ;  /* 0x7fffff7c0600780c */ /* 0x000fe20003f06070 */
[----:B------:R-:W-:Y:S01]  /*6be0*/  @!P3 IMAD.MOV.U32 R6, RZ, RZ, R3 ;  /* 0x000000ffff06b224 */ /* 0x000fe200078e0003 */
[----:B------:R-:W-:Y:S01]  /*6bf0*/  PRMT R8, RZ, 0x7610, R8 ;  /* 0x00007610ff087816 */ /* 0x000fe20000000008 */
[----:B------:R-:W0:Y:S01]  /*6c00*/  LDCU UR11, c[0x0][0x3b0] ;  /* 0x00007600ff0b77ac */ /* 0x000e220008000800 */
[----:B------:R-:W-:Y:S01]  /*6c10*/  PRMT R10, RZ, 0x7610, R10 ;  /* 0x00007610ff0a7816 */ /* 0x000fe2000000000a */
[----:B------:R-:W-:Y:S04]  /*6c20*/  STL [R1+0x1318], R93 ;  /* 0x0013185d01007387 */ /* 0x000fe80000100800 */
[----:B------:R-:W-:Y:S04]  /*6c30*/  STL [R1+0x1314], R92 ;  /* 0x0013145c01007387 */ /* 0x000fe80000100800 */
[----:B------:R-:W-:Y:S04]  /*6c40*/  STL [R1+0x1310], R91 ;  /* 0x0013105b01007387 */ /* 0x000fe80000100800 */
[----:B------:R-:W-:Y:S04]  /*6c50*/  STL [R1+0x130c], R90 ;  /* 0x00130c5a01007387 */ /* 0x000fe80000100800 */
[----:B------:R-:W1:Y:S02]  /*6c60*/  FENCE.VIEW.ASYNC.S ;  /* 0x00000000000073c6 */ /* 0x000e640000000000 */
[----:B-1----:R1:W2:Y:S02]  /*6c70*/  @!UP2 SYNCS.EXCH.64 URZ, [UR6], UR4 ;  /* 0x0000000406ffa5b2 */ /* 0x0022a40008000100 */
[----:B--2---:R-:W-:Y:S06]  /*6c80*/  BAR.SYNC.DEFER_BLOCKING 0x0 ;  /* 0x0000000000007b1d */ /* 0x004fec0000010000 */
[----:B------:R-:W-:Y:S04]  /*6c90*/  STL [R1+0x1308], R89 ;  /* 0x0013085901007387 */ /* 0x000fe80000100800 */
[----:B------:R-:W-:Y:S04]  /*6ca0*/  STL [R1+0x1304], R88 ;  /* 0x0013045801007387 */ /* 0x000fe80000100800 */
[----:B------:R-:W-:Y:S04]  /*6cb0*/  STL [R1+0x1300], R87 ;  /* 0x0013005701007387 */ /* 0x000fe80000100800 */
[----:B------:R-:W-:Y:S04]  /*6cc0*/  STL [R1+0x12fc], R86 ;  /* 0x0012fc5601007387 */ /* 0x000fe80000100800 */
[----:B------:R2:W3:Y:S04]  /*6cd0*/  @!P3 LDG.E.U16 R8, desc[UR20][R6.64] ;  /* 0x000000140608b981 */ /* 0x0004e8000c1e1500 */
[----:B------:R-:W-:Y:S04]  /*6ce0*/  STL [R1+0x12f8], R85 ;  /* 0x0012f85501007387 */ /* 0x000fe80000100800 */
[----:B------:R-:W-:Y:S01]  /*6cf0*/  STL [R1+0x12f4], R84 ;  /* 0x0012f45401007387 */ /* 0x000fe20000100800 */
[----:B--2---:R-:W-:-:S02]  /*6d00*/  @!P5 IMAD.MOV.U32 R6, RZ, RZ, R18 ;  /* 0x000000ffff06d224 */ /* 0x004fc400078e0012 */
[----:B------:R-:W-:Y:S01]  /*6d10*/  @!P5 IMAD.MOV.U32 R7, RZ, RZ, R45 ;  /* 0x000000ffff07d224 */ /* 0x000fe200078e002d */
[----:B------:R-:W-:Y:S04]  /*6d20*/  STL [R1+0x12f0], R83 ;  /* 0x0012f05301007387 */ /* 0x000fe80000100800 */
[----:B------:R2:W4:Y:S04]  /*6d30*/  @!P5 LDG.E.U16 R10, desc[UR20][R6.64] ;  /* 0x00000014060ad981 */ /* 0x000528000c1e1500 */
[----:B------:R-:W-:Y:S04]  /*6d40*/  STL [R1+0x12ec], R82 ;  /* 0x0012ec5201007387 */ /* 0x000fe80000100800 */
        /* <DEDUP_REMOVED lines=8> */
[----:B------:R0:W-:Y:S01]  /*6dd0*/  STL [R1+0xabc], R45 ;  /* 0x000abc2d01007387 */ /* 0x0001e20000100800 */
[----:B--2---:R-:W-:-:S02]  /*6de0*/  VIADD R7, R12, 0xfffffffa ;  /* 0xfffffffa0c077836 */ /* 0x004fc40000000000 */
[C---:B------:R-:W-:Y:S01]  /*6df0*/  IMAD R6, R70.reuse, 0x3, RZ ;  /* 0x0000000346067824 */ /* 0x040fe200078e02ff */
[----:B0-----:R-:W-:-:S04]  /*6e00*/  LEA R45, P3, R70, R3, 0x2 ;  /* 0x00000003462d7211 */ /* 0x001fc800078610ff */
[----:B------:R-:W-:Y:S02]  /*6e10*/  LEA.HI.X.SX32 R48, R5, R2, 0x1, P3 ;  /* 0x0000000205307211 */ /* 0x000fe400018f0eff */
[----:B------:R-:W-:Y:S02]  /*6e20*/  ISETP.GE.U32.AND P5, PT, R7, 0x7fffff7b, PT ;  /* 0x7fffff7b0700780c */ /* 0x000fe40003fa6070 */
[----:B------:R-:W-:Y:S01]  /*6e30*/  PRMT R43, RZ, 0x7610, R43 ;  /* 0x00007610ff2b7816 */ /* 0x000fe2000000002b */
[----:B------:R-:W-:Y:S01]  /*6e40*/  @!P1 IMAD.MOV.U32 R7, RZ, RZ, R48 ;  /* 0x000000ffff079224 */ /* 0x000fe200078e0030 */
[----:B------:R-:W-:Y:S01]  /*6e50*/  PRMT R9, RZ, 0x7610, R9 ;  /* 0x00007610ff097816 */ /* 0x000fe20000000009 */
[----:B---3--:R0:W-:Y:S02]  /*6e60*/  STL [R1+0x388], R8 ;  /* 0x0003880801007387 */ /* 0x0081e40000100800 */
[----:B0-----:R-:W-:Y:S02]  /*6e70*/  IMAD R8, R70, 0x6, RZ ;  /* 0x0000000646087824 */ /* 0x001fe400078e02ff */
[----:B----4-:R0:W-:Y:S03]  /*6e80*/  STL [R1+0x384], R10 ;  /* 0x0003840a01007387 */ /* 0x0101e60000100800 */
[----:B0-----:R-:W-:-:S04]  /*6e90*/  IADD3 R10, P6, PT, R8, R3, RZ ;  /* 0x00000003080a7210 */ /* 0x001fc80007fde0ff */
[----:B------:R-:W-:Y:S01]  /*6ea0*/  LEA.HI.X.SX32 R18, R6, R2, 0x1, P6 ;  /* 0x0000000206127211 */ /* 0x000fe200030f0eff */
[----:B------:R-:W-:-:S05]  /*6eb0*/  @!P1 IMAD.MOV.U32 R6, RZ, RZ, R45 ;  /* 0x000000ffff069224 */ /* 0x000fca00078e002d */
[----:B------:R0:W2:Y:S02]  /*6ec0*/  @!P1 LDG.E.U16 R43, desc[UR20][R6.64] ;  /* 0x00000014062b9981 */ /* 0x0000a4000c1e1500 */
[----:B0-----:R-:W-:Y:S02]  /*6ed0*/  @!P4 IMAD.MOV.U32 R6, RZ, RZ, R10 ;  /* 0x000000ffff06c224 */ /* 0x001fe400078e000a */
[----:B------:R-:W-:-:S05]  /*6ee0*/  @!P4 IMAD.MOV.U32 R7, RZ, RZ, R18 ;  /* 0x000000ffff07c224 */ /* 0x000fca00078e0012 */
[----:B------:R0:W3:Y:S01]  /*6ef0*/  @!P4 LDG.E.U16 R9, desc[UR20][R6.64] ;  /* 0x000000140609c981 */ /* 0x0000e2000c1e1500 */
[----:B------:R-:W-:-:S03]  /*6f00*/  VIADD R5, R12, 0xfffffff9 ;  /* 0xfffffff90c057836 */ /* 0x000fc60000000000 */
[----:B------:R4:W-:Y:S04]  /*6f10*/  STL [R1+0xac8], R45 ;  /* 0x000ac82d01007387 */ /* 0x0009e80000100800 */
[----:B------:R-:W-:Y:S01]  /*6f20*/  STL [R1+0xad0], R10 ;  /* 0x000ad00a01007387 */ /* 0x000fe20000100800 */
[----:B------:R-:W-:-:S03]  /*6f30*/  ISETP.GE.U32.AND P3, PT, R5, 0x7fffff7a, PT ;  /* 0x7fffff7a0500780c */ /* 0x000fc60003f66070 */
[----:B------:R1:W-:Y:S01]  /*6f40*/  STL [R1+0xac4], R48 ;  /* 0x000ac43001007387 */ /* 0x0003e20000100800 */
[----:B------:R-:W-:-:S03]  /*6f50*/  IMAD.SHL.U32 R5, R70, 0x4, RZ ;  /* 0x0000000446057824 */ /* 0x000fc600078e00ff */
[----:B------:R-:W-:Y:S01]  /*6f60*/  STL [R1+0xacc], R18 ;  /* 0x000acc1201007387 */ /* 0x000fe20000100800 */
[C---:B----4-:R-:W-:Y:S01]  /*6f70*/  LEA R45, P1, R70.reuse, R3, 0x3 ;  /* 0x00000003462d7211 */ /* 0x050fe200078218ff */
[----:B0-----:R-:W-:Y:S02]  /*6f80*/  IMAD R6, R70, 0x5, RZ ;  /* 0x0000000546067824 */ /* 0x001fe400078e02ff */
[C---:B------:R-:W-:Y:S01]  /*6f90*/  VIADD R7, R12.reuse, 0xfffffff8 ;  /* 0xfffffff80c077836 */ /* 0x040fe20000000000 */
[----:B-1----:R-:W-:Y:S02]  /*6fa0*/  LEA.HI.X.SX32 R48, R5, R2, 0x1, P1 ;  /* 0x0000000205307211 */ /* 0x002fe400008f0eff */
[----:B------:R-:W-:Y:S02]  /*6fb0*/  PRMT R11, RZ, 0x7610, R11 ;  /* 0x00007610ff0b7816 */ /* 0x000fe4000000000b */
[----:B------:R-:W-:Y:S01]  /*6fc0*/  ISETP.GE.U32.AND P4, PT, R7, 0x7fffff79, PT ;  /* 0x7fffff790700780c */ /* 0x000fe20003f86070 */
[----:B------:R-:W-:Y:S01]  /*6fd0*/  @!P0 IMAD.MOV.U32 R7, RZ, RZ, R48 ;  /* 0x000000ffff078224 */ /* 0x000fe200078e0030 */
[----:B------:R-:W-:Y:S01]  /*6fe0*/  PRMT R17, RZ, 0x7610, R17 ;  /* 0x00007610ff117816 */ /* 0x000fe20000000011 */
[----:B------:R-:W-:-:S05]  /*6ff0*/  VIADD R10, R12, 0xfffffff7 ;  /* 0xfffffff70c0a7836 */ /* 0x000fca0000000000 */
[----:B------:R-:W-:Y:S01]  /*7000*/  ISETP.GE.U32.AND P1, PT, R10, 0x7fffff78, PT ;  /* 0x7fffff780a00780c */ /* 0x000fe20003f26070 */
[C---:B------:R-:W-:Y:S01]  /*7010*/  IMAD R10, R70.reuse, 0xc, RZ ;  /* 0x0000000c460a7824 */ /* 0x040fe200078e02ff */
[----:B------:R-:W-:Y:S01]  /*7020*/  PRMT R41, RZ, 0x7610, R41 ;  /* 0x00007610ff297816 */ /* 0x000fe20000000029 */
[----:B---3--:R0:W-:Y:S02]  /*7030*/  STL [R1+0x37c], R9 ;  /* 0x00037c0901007387 */ /* 0x0081e40000100800 */
[----:B0-----:R-:W-:Y:S02]  /*7040*/  IMAD R9, R70, 0xa, RZ ;  /* 0x0000000a46097824 */ /* 0x001fe400078e02ff */
[----:B------:R-:W-:Y:S03]  /*7050*/  STL [R1+0xad8], R45 ;  /* 0x000ad82d01007387 */ /* 0x000fe60000100800 */
[----:B------:R-:W-:-:S05]  /*7060*/  IADD3 R18, P6, PT, R9, R3, RZ ;  /* 0x0000000309127210 */ /* 0x000fca0007fde0ff */
[----:B------:R-:W-:Y:S04]  /*7070*/  STL [R1+0xae0], R18 ;  /* 0x000ae01201007387 */ /* 0x000fe80000100800 */
[----:B------:R-:W-:Y:S04]  /*7080*/  STL [R1+0xad4], R48 ;  /* 0x000ad43001007387 */ /* 0x000fe80000100800 */
[----:B--2---:R0:W-:Y:S02]  /*7090*/  STL [R1+0x380], R43 ;  /* 0x0003802b01007387 */ /* 0x0041e40000100800 */
[----:B0-----:R-:W-:Y:S01]  /*70a0*/  LEA.HI.X.SX32 R43, R6, R2, 0x1, P6 ;  /* 0x00000002062b7211 */ /* 0x001fe200030f0eff */
[----:B------:R-:W-:-:S05]  /*70b0*/  @!P0 IMAD.MOV.U32 R6, RZ, RZ, R45 ;  /* 0x000000ffff068224 */ /* 0x000fca00078e002d */
[----:B------:R0:W2:Y:S02]  /*70c0*/  @!P0 LDG.E.U16 R11, desc[UR20][R6.64] ;  /* 0x00000014060b8981 */ /* 0x0000a4000c1e1500 */
[----:B0-----:R-:W-:Y:S02]  /*70d0*/  @!P5 IMAD.MOV.U32 R6, RZ, RZ, R18 ;  /* 0x000000ffff06d224 */ /* 0x001fe400078e0012 */
[----:B------:R-:W-:Y:S01]  /*70e0*/  @!P5 IMAD.MOV.U32 R7, RZ, RZ, R43 ;  /* 0x000000ffff07d224 */ /* 0x000fe200078e002b */
[----:B------:R0:W-:Y:S04]  /*70f0*/  STL [R1+0xadc], R43 ;  /* 0x000adc2b01007387 */ /* 0x0001e80000100800 */
[----:B------:R1:W3:Y:S01]  /*7100*/  @!P5 LDG.E.U16 R17, desc[UR20][R6.64] ;  /* 0x000000140611d981 */ /* 0x0002e2000c1e1500 */
[----:B0-----:R-:W-:Y:S01]  /*7110*/  IADD3 R43, P0, PT, R10, R3, RZ ;  /* 0x000000030a2b7210 */ /* 0x001fe20007f1e0ff */
[----:B-1----:R-:W-:-:S03]  /*7120*/  VIADD R6, R12, 0xfffffff6 ;  /* 0xfffffff60c067836 */ /* 0x002fc60000000000 */
[----:B------:R-:W-:Y:S02]  /*7130*/  LEA.HI.X.SX32 R8, R8, R2, 0x1, P0 ;  /* 0x0000000208087211 */ /* 0x000fe400000f0eff */
[----:B------:R-:W-:Y:S01]  /*7140*/  ISETP.GE.U32.AND P5, PT, R6, 0x7fffff77, PT ;  /* 0x7fffff770600780c */ /* 0x000fe20003fa6070 */
[----:B------:R-:W-:Y:S02]  /*7150*/  VIADD R6, R12, 0xfffffff5 ;  /* 0xfffffff50c067836 */ /* 0x000fe40000000000 */
[----:B------:R-:W-:-:S03]  /*7160*/  @!P3 IMAD.MOV.U32 R7, RZ, RZ, R8 ;  /* 0x000000ffff07b224 */ /* 0x000fc600078e0008 */
[----:B------:R-:W-:Y:S01]  /*7170*/  ISETP.GE.U32.AND P0, PT, R6, 0x7fffff76, PT ;  /* 0x7fffff760600780c */ /* 0x000fe20003f06070 */
[----:B------:R-:W-:-:S05]  /*7180*/  @!P3 IMAD.MOV.U32 R6, RZ, RZ, R43 ;  /* 0x000000ffff06b224 */ /* 0x000fca00078e002b */
[----:B------:R0:W4:Y:S01]  /*7190*/  @!P3 LDG.E.U16 R41, desc[UR20][R6.64] ;  /* 0x000000140629b981 */ /* 0x000122000c1e1500 */
[C---:B------:R-:W-:Y:S01]  /*71a0*/  IMAD R5, R70.reuse, 0x7, RZ ;  /* 0x0000000746057824 */ /* 0x040fe200078e02ff */
[----:B------:R-:W-:Y:S02]  /*71b0*/  PRMT R13, RZ, 0x7610, R13 ;  /* 0x00007610ff0d7816 */ /* 0x000fe4000000000d */
[----:B------:R-:W-:Y:S02]  /*71c0*/  PRMT R29, RZ, 0x7610, R29 ;  /* 0x00007610ff1d7816 */ /* 0x000fe4000000001d */
[----:B------:R-:W-:Y:S01]  /*71d0*/  PRMT R14, RZ, 0x7610, R14 ;  /* 0x00007610ff0e7816 */ /* 0x000fe2000000000e */
[----:B--2---:R1:W-:Y:S02]  /*71e0*/  STL [R1+0x378], R11 ;  /* 0x0003780b01007387 */ /* 0x0043e40000100800 */
[----:B-1----:R-:W-:Y:S02]  /*71f0*/  IMAD R11, R70, 0xe, RZ ;  /* 0x0000000e460b7824 */ /* 0x002fe400078e02ff */
[----:B---3--:R1:W-:Y:S03]  /*7200*/  STL [R1+0x374], R17 ;  /* 0x0003741101007387 */ /* 0x0083e60000100800 */
[----:B-1----:R-:W-:Y:S01]  /*7210*/  IADD3 R17, P6, PT, R11, R3, RZ ;  /* 0x000000030b117210 */ /* 0x002fe20007fde0ff */
[----:B------:R-:W-:Y:S03]  /*7220*/  STL [R1+0xae8], R43 ;  /* 0x000ae82b01007387 */ /* 0x000fe60000100800 */
[----:B------:R-:W-:Y:S01]  /*7230*/  LEA.HI.X.SX32 R18, R5, R2, 0x1, P6 ;  /* 0x0000000205127211 */ /* 0x000fe200030f0eff */
[----:B------:R-:W-:Y:S01]  /*7240*/  STL [R1+0xaf0], R17 ;  /* 0x000af01101007387 */ /* 0x000fe20000100800 */
[----:B0-----:R-:W-:-:S03]  /*7250*/  @!P4 IMAD.MOV.U32 R6, RZ, RZ, R17 ;  /* 0x000000ffff06c224 */ /* 0x001fc600078e0011 */
[----:B------:R0:W-:Y:S01]  /*7260*/  STL [R1+0xae4], R8 ;  /* 0x000ae40801007387 */ /* 0x0001e20000100800 */
[----:B------:R-:W-:Y:S02]  /*7270*/  @!P4 IMAD.MOV.U32 R7, RZ, RZ, R18 ;  /* 0x000000ffff07c224 */ /* 0x000fe400078e0012 */
[C---:B------:R-:W-:Y:S01]  /*7280*/  IMAD.SHL.U32 R5, R70.reuse, 0x8, RZ ;  /* 0x0000000846057824 */ /* 0x040fe200078e00ff */
[----:B------:R-:W-:Y:S04]  /*7290*/  STL [R1+0xaec], R18 ;  /* 0x000aec1201007387 */ /* 0x000fe80000100800 */
[----:B----4-:R1:W-:Y:S01]  /*72a0*/  STL [R1+0x370], R41 ;  /* 0x0003702901007387 */ /* 0x0103e20000100800 */
[----:B0-----:R-:W-:-:S03]  /*72b0*/  IMAD R8, R70, 0x12, RZ ;  /* 0x0000001246087824 */ /* 0x001fc600078e02ff */
[----:B------:R0:W2:Y:S01]  /*72c0*/  @!P4 LDG.E.U16 R13, desc[UR20][R6.64] ;  /* 0x00000014060dc981 */ /* 0x0000a2000c1e1500 */
[-C--:B-1----:R-:W-:Y:S02]  /*72d0*/  LEA R41, P3, R70, R3.reuse, 0x4 ;  /* 0x0000000346297211 */ /* 0x082fe400078620ff */
[----:B------:R-:W-:Y:S01]  /*72e0*/  IADD3 R17, P6, PT, R8, R3, RZ ;  /* 0x0000000308117210 */ /* 0x000fe20007fde0ff */
[----:B0-----:R-:W-:Y:S01]  /*72f0*/  IMAD R6, R70, 0x9, RZ ;  /* 0x0000000946067824 */ /* 0x001fe200078e02ff */
[----:B------:R-:W-:Y:S01]  /*7300*/  LEA.HI.X.SX32 R43, R5, R2, 0x1, P3 ;  /* 0x00000002052b7211 */ /* 0x000fe200018f0eff */
[----:B------:R-:W-:-:S03]  /*7310*/  VIADD R7, R12, 0xfffffff4 ;  /* 0xfffffff40c077836 */ /* 0x000fc60000000000 */
[----:B------:R-:W-:Y:S01]  /*7320*/  LEA.HI.X.SX32 R18, R6, R2, 0x1, P6 ;  /* 0x0000000206127211 */ /* 0x000fe200030f0eff */
[----:B------:R-:W-:Y:S01]  /*7330*/  @!P1 IMAD.MOV.U32 R6, RZ, RZ, R41 ;  /* 0x000000ffff069224 */ /* 0x000fe200078e0029 */
[----:B------:R-:W-:Y:S01]  /*7340*/  ISETP.GE.U32.AND P4, PT, R7, 0x7fffff75, PT ;  /* 0x7fffff750700780c */ /* 0x000fe20003f86070 */
[----:B------:R-:W-:-:S05]  /*7350*/  @!P1 IMAD.MOV.U32 R7, RZ, RZ, R43 ;  /* 0x000000ffff079224 */ /* 0x000fca00078e002b */
[----:B------:R0:W3:Y:S02]  /*7360*/  @!P1 LDG.E.U16 R29, desc[UR20][R6.64] ;  /* 0x00000014061d9981 */ /* 0x0000e4000c1e1500 */
[----:B0-----:R-:W-:Y:S02]  /*7370*/  @!P5 IMAD.MOV.U32 R6, RZ, RZ, R17 ;  /* 0x000000ffff06d224 */ /* 0x001fe400078e0011 */
[----:B------:R-:W-:-:S05]  /*7380*/  @!P5 IMAD.MOV.U32 R7, RZ, RZ, R18 ;  /* 0x000000ffff07d224 */ /* 0x000fca00078e0012 */
[----:B------:R0:W4:Y:S01]  /*7390*/  @!P5 LDG.E.U16 R14, desc[UR20][R6.64] ;  /* 0x00000014060ed981 */ /* 0x000122000c1e1500 */
[----:B------:R-:W-:Y:S01]  /*73a0*/  IMAD R5, R70, 0xb, RZ ;  /* 0x0000000b46057824 */ /* 0x000fe200078e02ff */
[----:B------:R-:W-:Y:S01]  /*73b0*/  PRMT R21, RZ, 0x7610, R21 ;  /* 0x00007610ff157816 */ /* 0x000fe20000000015 */
[C---:B0-----:R-:W-:Y:S02]  /*73c0*/  VIADD R6, R12.reuse, 0xfffffff2 ;  /* 0xfffffff20c067836 */ /* 0x041fe40000000000 */
[----:B------:R-:W-:-:S03]  /*73d0*/  VIADD R7, R12, 0xfffffff1 ;  /* 0xfffffff10c077836 */ /* 0x000fc60000000000 */
[----:B------:R-:W-:Y:S02]  /*73e0*/  ISETP.GE.U32.AND P5, PT, R6, 0x7fffff73, PT ;  /* 0x7fffff730600780c */ /* 0x000fe40003fa6070 */
[----:B------:R-:W-:Y:S01]  /*73f0*/  PRMT R15, RZ, 0x7610, R15 ;  /* 0x00007610ff0f7816 */ /* 0x000fe2000000000f */
[----:B--2---:R0:W-:Y:S04]  /*7400*/  STL [R1+0x36c], R13 ;  /* 0x00036c0d01007387 */ /* 0x0041e80000100800 */
[----:B------:R-:W-:Y:S01]  /*7410*/  STL [R1+0xaf8], R41 ;  /* 0x000af82901007387 */ /* 0x000fe20000100800 */
[----:B0-----:R-:W-:-:S03]  /*7420*/  VIADD R13, R12, 0xfffffff3 ;  /* 0xfffffff30c0d7836 */ /* 0x001fc60000000000 */
[----:B------:R-:W-:Y:S02]  /*7430*/  STL [R1+0xb00], R17 ;  /* 0x000b001101007387 */ /* 0x000fe40000100800 */
[----:B------:R-:W-:Y:S01]  /*7440*/  ISETP.GE.U32.AND P3, PT, R13, 0x7fffff74, PT ;  /* 0x7fffff740d00780c */ /* 0x000fe20003f66070 */
[C---:B------:R-:W-:Y:S01]  /*7450*/  IMAD R13, R70.reuse, 0x14, RZ ;  /* 0x00000014460d7824 */ /* 0x040fe200078e02ff */
[----:B------:R-:W-:Y:S04]  /*7460*/  STL [R1+0xaf4], R43 ;  /* 0x000af42b01007387 */ /* 0x000fe80000100800 */
[----:B------:R-:W-:Y:S04]  /*7470*/  STL [R1+0xafc], R18 ;  /* 0x000afc1201007387 */ /* 0x000fe80000100800 */
[----:B----4-:R0:W-:Y:S04]  /*7480*/  STL [R1+0x364], R14 ;  /* 0x0003640e01007387 */ /* 0x0101e80000100800 */
[----:B---3--:R1:W-:Y:S01]  /*7490*/  STL [R1+0x368], R29 ;  /* 0x0003681d01007387 */ /* 0x0083e20000100800 */
[----:B0-----:R-:W-:Y:S01]  /*74a0*/  IMAD R14, R70, 0x16, RZ ;  /* 0x00000016460e7824 */ /* 0x001fe200078e02ff */
[----:B-1----:R-:W-:-:S04]  /*74b0*/  IADD3 R29, P1, PT, R13, R3, RZ ;  /* 0x000000030d1d7210 */ /* 0x002fc80007f3e0ff */
[----:B------:R-:W-:Y:S02]  /*74c0*/  IADD3 R17, P6, PT, R14, R3, RZ ;  /* 0x000000030e117210 */ /* 0x000fe40007fde0ff */
[-C--:B------:R-:W-:Y:S01]  /*74d0*/  LEA.HI.X.SX32 R9, R9, R2.reuse, 0x1, P1 ;  /* 0x0000000209097211 */ /* 0x080fe200008f0eff */
[----:B------:R-:W-:Y:S01]  /*74e0*/  @!P0 IMAD.MOV.U32 R6, RZ, RZ, R29 ;  /* 0x000000ffff068224 */ /* 0x000fe200078e001d */
[----:B------:R-:W-:Y:S02]  /*74f0*/  ISETP.GE.U32.AND P1, PT, R7, 0x7fffff72, PT ;  /* 0x7fffff720700780c */ /* 0x000fe40003f26070 */
[----:B------:R-:W-:Y:S01]  /*7500*/  LEA.HI.X.SX32 R18, R5, R2, 0x1, P6 ;  /* 0x0000000205127211 */ /* 0x000fe200030f0eff */
[----:B------:R-:W-:-:S05]  /*7510*/  @!P0 IMAD.MOV.U32 R7, RZ, RZ, R9 ;  /* 0x000000ffff078224 */ /* 0x000fca00078e0009 */
[----:B------:R0:W2:Y:S02]  /*7520*/  @!P0 LDG.E.U16 R21, desc[UR20][R6.64] ;  /* 0x0000001406158981 */ /* 0x0000a4000c1e1500 */
[----:B0-----:R-:W-:Y:S02]  /*7530*/  @!P4 IMAD.MOV.U32 R6, RZ, RZ, R17 ;  /* 0x000000ffff06c224 */ /* 0x001fe400078e0011 */
[----:B------:R-:W-:-:S05]  /*7540*/  @!P4 IMAD.MOV.U32 R7, RZ, RZ, R18 ;  /* 0x000000ffff07c224 */ /* 0x000fca00078e0012 */
[----:B------:R0:W3:Y:S04]  /*7550*/  @!P4 LDG.E.U16 R15, desc[UR20][R6.64] ;  /* 0x00000014060fc981 */ /* 0x0000e8000c1e1500 */
[----:B------:R-:W-:Y:S04]  /*7560*/  STL [R1+0xb08], R29 ;  /* 0x000b081d01007387 */ /* 0x000fe80000100800 */
[----:B------:R1:W-:Y:S04]  /*7570*/  STL [R1+0xb10], R17 ;  /* 0x000b101101007387 */ /* 0x0003e80000100800 */
[----:B------:R4:W-:Y:S01]  /*7580*/  STL [R1+0xb04], R9 ;  /* 0x000b040901007387 */ /* 0x0009e20000100800 */
[----:B-1----:R-:W-:-:S02]  /*7590*/  IMAD R17, R70, 0x1a, RZ ;  /* 0x0000001a46117824 */ /* 0x002fc400078e02ff */
[----:B----4-:R-:W-:Y:S01]  /*75a0*/  IMAD R9, R70, 0x18, RZ ;  /* 0x0000001846097824 */ /* 0x010fe200078e02ff */
[----:B------:R1:W-:Y:S04]  /*75b0*/  STL [R1+0xb0c], R18 ;  /* 0x000b0c1201007387 */ /* 0x0003e80000100800 */
[----:B------:R-:W-:Y:S01]  /*75c0*/  IADD3 R29, P0, PT, R9, R3, RZ ;  /* 0x00000003091d7210 */ /* 0x000fe20007f1e0ff */
[C---:B0-----:R-:W-:Y:S02]  /*75d0*/  VIADD R6, R12.reuse, 0xfffffff0 ;  /* 0xfffffff00c067836 */ /* 0x041fe40000000000 */
[----:B------:R-:W-:Y:S01]  /*75e0*/  VIADD R7, R12, 0xffffffef ;  /* 0xffffffef0c077836 */ /* 0x000fe20000000000 */
[----:B------:R-:W-:Y:S01]  /*75f0*/  LEA.HI.X.SX32 R41, R10, R2, 0x1, P0 ;  /* 0x000000020a297211 */ /* 0x000fe200000f0eff */
[----:B------:R-:W-:Y:S01]  /*7600*/  IMAD R5, R70, 0xd, RZ ;  /* 0x0000000d46057824 */ /* 0x000fe200078e02ff */
[----:B------:R-:W-:Y:S01]  /*7610*/  ISETP.GE.U32.AND P4, PT, R6, 0x7fffff71, PT ;  /* 0x7fffff710600780c */ /* 0x000fe20003f86070 */
[----:B------:R-:W-:Y:S01]  /*7620*/  @!P3 IMAD.MOV.U32 R6, RZ, RZ, R29 ;  /* 0x000000ffff06b224 */ /* 0x000fe200078e001d */
[----:B------:R-:W-:-:S02]  /*7630*/  PRMT R19, RZ, 0x7610, R19 ;  /* 0x00007610ff137816 */ /* 0x000fc40000000013 */
[----:B------:R-:W-:Y:S01]  /*7640*/  ISETP.GE.U32.AND P0, PT, R7, 0x7fffff70, PT ;  /* 0x7fffff700700780c */ /* 0x000fe20003f06070 */
[----:B------:R-:W-:Y:S01]  /*7650*/  @!P3 IMAD.MOV.U32 R7, RZ, RZ, R41 ;  /* 0x000000ffff07b224 */ /* 0x000fe200078e0029 */
[----:B------:R-:W-:-:S04]  /*7660*/  PRMT R10, RZ, 0x7610, R10 ;  /* 0x00007610ff0a7816 */ /* 0x000fc8000000000a */
[----:B------:R0:W4:Y:S01]  /*7670*/  @!P3 LDG.E.U16 R19, desc[UR20][R6.64] ;  /* 0x000000140613b981 */ /* 0x000122000c1e1500 */
[----:B-1----:R-:W-:Y:S01]  /*7680*/  IMAD R18, R70, 0x1c, RZ ;  /* 0x0000001c46127824 */ /* 0x002fe200078e02ff */
[----:B------:R-:W-:Y:S02]  /*7690*/  PRMT R27, RZ, 0x7610, R27 ;  /* 0x00007610ff1b7816 */ /* 0x000fe4000000001b */
[----:B---3--:R1:W-:Y:S04]  /*76a0*/  STL [R1+0x35c], R15 ;  /* 0x00035c0f01007387 */ /* 0x0083e80000100800 */
[----:B------:R-:W-:Y:S01]  /*76b0*/  STL [R1+0xb18], R29 ;  /* 0x000b181d01007387 */ /* 0x000fe20000100800 */
[----:B-1----:R-:W-:-:S05]  /*76c0*/  IADD3 R15, P6, PT, R17, R3, RZ ;  /* 0x00000003110f7210 */ /* 0x002fca0007fde0ff */
[----:B------:R-:W-:Y:S04]  /*76d0*/  STL [R1+0xb20], R15 ;  /* 0x000b200f01007387 */ /* 0x000fe80000100800 */
[----:B------:R-:W-:Y:S04]  /*76e0*/  STL [R1+0xb14], R41 ;  /* 0x000b142901007387 */ /* 0x000fe80000100800 */
[----:B--2---:R1:W-:Y:S01]  /*76f0*/  STL [R1+0x360], R21 ;  /* 0x0003601501007387 */ /* 0x0043e20000100800 */
[----:B0-----:R-:W-:Y:S01]  /*7700*/  @!P5 IMAD.MOV.U32 R6, RZ, RZ, R15 ;  /* 0x000000ffff06d224 */ /* 0x001fe200078e000f */
[----:B-1----:R-:W-:-:S05]  /*7710*/  LEA.HI.X.SX32 R21, R5, R2, 0x1, P6 ;  /* 0x0000000205157211 */ /* 0x002fca00030f0eff */
[----:B------:R-:W-:Y:S01]  /*7720*/  @!P5 IMAD.MOV.U32 R7, RZ, RZ, R21 ;  /* 0x000000ffff07d224 */ /* 0x000fe200078e0015 */
[----:B------:R-:W-:-:S04]  /*7730*/  IADD3 R29, P3, PT, R18, R3, RZ ;  /* 0x00000003121d7210 */ /* 0x000fc80007f7e0ff */
[----:B------:R0:W5:Y:S01]  /*7740*/  @!P5 LDG.E.U16 R10, desc[UR20][R6.64] ;  /* 0x00000014060ad981 */ /* 0x000162000c1e1500 */
[----:B------:R-:W-:Y:S01]  /*7750*/  LEA.HI.X.SX32 R41, R11, R2, 0x1, P3 ;  /* 0x000000020b297211 */ /* 0x000fe200018f0eff */
[----:B0-----:R-:W-:-:S05]  /*7760*/  VIADD R6, R12, 0xffffffee ;  /* 0xffffffee0c067836 */ /* 0x001fca0000000000 */
[----:B------:R-:W-:Y:S01]  /*7770*/  ISETP.GE.U32.AND P5, PT, R6, 0x7fffff6f, PT ;  /* 0x7fffff6f0600780c */ /* 0x000fe20003fa6070 */
[----:B------:R-:W-:Y:S02]  /*7780*/  VIADD R6, R12, 0xffffffed ;  /* 0xffffffed0c067836 */ /* 0x000fe40000000000 */
[----:B------:R-:W-:-:S03]  /*7790*/  @!P1 IMAD.MOV.U32 R7, RZ, RZ, R41 ;  /* 0x000000ffff079224 */ /* 0x000fc600078e0029 */
[----:B------:R-:W-:Y:S01]  /*77a0*/  ISETP.GE.U32.AND P3, PT, R6, 0x7fffff6e, PT ;  /* 0x7fffff6e0600780c */ /* 0x000fe20003f66070 */
[----:B------:R-:W-:-:S05]  /*77b0*/  @!P1 IMAD.MOV.U32 R6, RZ, RZ, R29 ;  /* 0x000000ffff069224 */ /* 0x000fca00078e001d */
[----:B------:R0:W2:Y:S04]  /*77c0*/  @!P1 LDG.E.U16 R27, desc[UR20][R6.64] ;  /* 0x00000014061b9981 */ /* 0x0000a8000c1e1500 */
[----:B------:R-:W-:Y:S04]  /*77d0*/  STL [R1+0xb1c], R21 ;  /* 0x000b1c1501007387 */ /* 0x000fe80000100800 */
[----:B----4-:R1:W-:Y:S01]  /*77e0*/  STL [R1+0x358], R19 ;  /* 0x0003581301007387 */ /* 0x0103e20000100800 */
[C---:B------:R-:W-:Y:S02]  /*77f0*/  IMAD R5, R70.reuse, 0xf, RZ ;  /* 0x0000000f46057824 */ /* 0x040fe400078e02ff */
[----:B-1----:R-:W-:-:S05]  /*7800*/  IMAD R19, R70, 0x1e, RZ ;  /* 0x0000001e46137824 */ /* 0x002fca00078e02ff */
[----:B------:R-:W-:Y:S01]  /*7810*/  IADD3 R15, P6, PT, R19, R3, RZ ;  /* 0x00000003130f7210 */ /* 0x000fe20007fde0ff */
[----:B------:R-:W-:Y:S03]  /*7820*/  STL [R1+0xb28], R29 ;  /* 0x000b281d01007387 */ /* 0x000fe60000100800 */
[----:B------:R-:W-:Y:S01]  /*7830*/  LEA.HI.X.SX32 R21, R5, R2, 0x1, P6 ;  /* 0x0000000205157211 */ /* 0x000fe200030f0eff */
[----:B------:R-:W-:Y:S01]  /*7840*/  STL [R1+0xb30], R15 ;  /* 0x000b300f01007387 */ /* 0x000fe20000100800 */
[----:B------:R-:W-:Y:S01]  /*7850*/  PRMT R11, RZ, 0x7610, R11 ;  /* 0x00007610ff0b7816 */ /* 0x000fe2000000000b */
[----:B0-----:R-:W-:Y:S02]  /*7860*/  @!P4 IMAD.MOV.U32 R6, RZ, RZ, R15 ;  /* 0x000000ffff06c224 */ /* 0x001fe400078e000f */
[----:B------:R0:W-:Y:S01]  /*7870*/  STL [R1+0xb24], R41 ;  /* 0x000b242901007387 */ /* 0x0001e20000100800 */
[----:B------:R-:W-:-:S02]  /*7880*/  @!P4 IMAD.MOV.U32 R7, RZ, RZ, R21 ;  /* 0x000000ffff07c224 */ /* 0x000fc400078e0015 */
[C---:B------:R-:W-:Y:S01]  /*7890*/  IMAD.SHL.U32 R5, R70.reuse, 0x10, RZ ;  /* 0x0000001046057824 */ /* 0x040fe200078e00ff */
[----:B------:R1:W-:Y:S04]  /*78a0*/  STL [R1+0xb2c], R21 ;  /* 0x000b2c1501007387 */ /* 0x0003e80000100800 */
[----:B------:R3:W5:Y:S01]  /*78b0*/  @!P4 LDG.E.U16 R11, desc[UR20][R6.64] ;  /* 0x00000014060bc981 */ /* 0x000762000c1e1500 */
[C---:B0-----:R-:W-:Y:S01]  /*78c0*/  LEA R41, P1, R70.reuse, R3, 0x5 ;  /* 0x0000000346297211 */ /* 0x041fe200078228ff */
[----:B-1----:R-:W-:-:S03]  /*78d0*/  IMAD R21, R70, 0x22, RZ ;  /* 0x0000002246157824 */ /* 0x002fc600078e02ff */
[----:B------:R-:W-:Y:S01]  /*78e0*/  LEA.HI.X.SX32 R43, R5, R2, 0x1, P1 ;  /* 0x00000002052b7211 */ /* 0x000fe200008f0eff */
[----:B---3--:R-:W-:Y:S02]  /*78f0*/  IMAD R6, R70, 0x11, RZ ;  /* 0x0000001146067824 */ /* 0x008fe400078e02ff */
[----:B------:R-:W-:Y:S01]  /*7900*/  VIADD R7, R12, 0xffffffec ;  /* 0xffffffec0c077836 */ /* 0x000fe20000000000 */
[----:B------:R-:W-:-:S04]  /*7910*/  PRMT R22, RZ, 0x7610, R22 ;  /* 0x00007610ff167816 */ /* 0x000fc80000000016 */
[----:B------:R-:W-:Y:S01]  /*7920*/  ISETP.GE.U32.AND P4, PT, R7, 0x7fffff6d, PT ;  /* 0x7fffff6d0700780c */ /* 0x000fe20003f86070 */
[----:B------:R-:W-:Y:S01]  /*7930*/  @!P0 IMAD.MOV.U32 R7, RZ, RZ, R43 ;  /* 0x000000ffff078224 */ /* 0x000fe200078e002b */
[----:B------:R-:W-:Y:S01]  /*7940*/  PRMT R23, RZ, 0x7610, R23 ;  /* 0x00007610ff177816 */ /* 0x000fe20000000017 */
[----:B--2---:R0:W-:Y:S02]  /*7950*/  STL [R1+0x354], R27 ;  /* 0x0003541b01007387 */ /* 0x0041e40000100800 */
[----:B0-----:R-:W-:-:S04]  /*7960*/  IADD3 R27, P6, PT, R21, R3, RZ ;  /* 0x00000003151b7210 */ /* 0x001fc80007fde0ff */
[----:B------:R-:W-:Y:S01]  /*7970*/  LEA.HI.X.SX32 R29, R6, R2, 0x1, P6 ;  /* 0x00000002061d7211 */ /* 0x000fe200030f0eff */
[----:B------:R-:W-:-:S05]  /*7980*/  @!P0 IMAD.MOV.U32 R6, RZ, RZ, R41 ;  /* 0x000000ffff068224 */ /* 0x000fca00078e0029 */
[----:B------:R0:W2:Y:S02]  /*7990*/  @!P0 LDG.E.U16 R22, desc[UR20][R6.64] ;  /* 0x0000001406168981 */ /* 0x0000a4000c1e1500 */
[----:B0-----:R-:W-:Y:S02]  /*79a0*/  @!P5 IMAD.MOV.U32 R6, RZ, RZ, R27 ;  /* 0x000000ffff06d224 */ /* 0x001fe400078e001b */
[----:B------:R-:W-:-:S05]  /*79b0*/  @!P5 IMAD.MOV.U32 R7, RZ, RZ, R29 ;  /* 0x000000ffff07d224 */ /* 0x000fca00078e001d */
[----:B------:R0:W3:Y:S04]  /*79c0*/  @!P5 LDG.E.U16 R23, desc[UR20][R6.64] ;  /* 0x000000140617d981 */ /* 0x0000e8000c1e1500 */
[----:B------:R-:W-:Y:S04]  /*79d0*/  STL [R1+0xb38], R41 ;  /* 0x000b382901007387 */ /* 0x000fe80000100800 */
[----:B------:R-:W-:Y:S04]  /*79e0*/  STL [R1+0xb40], R27 ;  /* 0x000b401b01007387 */ /* 0x000fe80000100800 */
[----:B------:R-:W-:Y:S04]  /*79f0*/  STL [R1+0xb34], R43 ;  /* 0x000b342b01007387 */ /* 0x000fe80000100800 */
[----:B------:R-:W-:Y:S01]  /*7a00*/  STL [R1+0xb3c], R29 ;  /* 0x000b3c1d01007387 */ /* 0x000fe20000100800 */
[----:B0-----:R-:W-:-:S02]  /*7a10*/  VIADD R6, R12, 0xffffffea ;  /* 0xffffffea0c067836 */ /* 0x001fc40000000000 */
[----:B------:R-:W-:Y:S02]  /*7a20*/  VIADD R7, R12, 0xffffffe9 ;  /* 0xffffffe90c077836 */ /* 0x000fe40000000000 */
[----:B------:R-:W-:Y:S01]  /*7a30*/  IMAD R5, R70, 0x13, RZ ;  /* 0x0000001346057824 */ /* 0x000fe200078e02ff */
[----:B------:R-:W-:Y:S02]  /*7a40*/  ISETP.GE.U32.AND P5, PT, R6, 0x7fffff6b, PT ;  /* 0x7fffff6b0600780c */ /* 0x000fe40003fa6070 */
[----:B------:R-:W-:Y:S02]  /*7a50*/  PRMT R37, RZ, 0x7610, R37 ;  /* 0x00007610ff257816 */ /* 0x000fe40000000025 */
[----:B------:R-:W-:Y:S01]  /*7a60*/  PRMT R25, RZ, 0x7610, R25 ;  /* 0x00007610ff197816 */ /* 0x000fe20000000019 */
[----:B--2---:R0:W-:Y:S02]  /*7a70*/  STL [R1+0x350], R22 ;  /* 0x0003501601007387 */ /* 0x0041e40000100800 */
[----:B0-----:R-:W-:-:S05]  /*7a80*/  IMAD R22, R70, 0x24, RZ ;  /* 0x0000002446167824 */ /* 0x001fca00078e02ff */
[----:B------:R-:W-:Y:S01]  /*7a90*/  IADD3 R41, P0, PT, R22, R3, RZ ;  /* 0x0000000316297210 */ /* 0x000fe20007f1e0ff */
[----:B---3--:R0:W-:Y:S03]  /*7aa0*/  STL [R1+0x34c], R23 ;  /* 0x00034c1701007387 */ /* 0x0081e60000100800 */
[----:B------:R-:W-:Y:S01]  /*7ab0*/  LEA.HI.X.SX32 R8, R8, R2, 0x1, P0 ;  /* 0x0000000208087211 */ /* 0x000fe200000f0eff */
[----:B0-----:R-:W-:Y:S01]  /*7ac0*/  IMAD R23, R70, 0x26, RZ ;  /* 0x0000002646177824 */ /* 0x001fe200078e02ff */
[----:B------:R-:W-:Y:S01]  /*7ad0*/  ISETP.GE.U32.AND P0, PT, R7, 0x7fffff6a, PT ;  /* 0x7fffff6a0700780c */ /* 0x000fe20003f06070 */
[----:B------:R-:W-:-:S03]  /*7ae0*/  @!P3 IMAD.MOV.U32 R6, RZ, RZ, R41 ;  /* 0x000000ffff06b224 */ /* 0x000fc600078e0029 */
[----:B------:R-:W-:Y:S01]  /*7af0*/  IADD3 R27, P6, PT, R23, R3, RZ ;  /* 0x00000003171b7210 */ /* 0x000fe20007fde0ff */
[----:B------:R-:W-:-:S03]  /*7b00*/  @!P3 IMAD.MOV.U32 R7, RZ, RZ, R8 ;  /* 0x000000ffff07b224 */ /* 0x000fc600078e0008 */
[----:B------:R-:W-:Y:S02]  /*7b10*/  LEA.HI.X.SX32 R29, R5, R2, 0x1, P6 ;  /* 0x00000002051d7211 */ /* 0x000fe400030f0eff */
[----:B------:R0:W2:Y:S02]  /*7b20*/  @!P3 LDG.E.U16 R37, desc[UR20][R6.64] ;  /* 0x000000140625b981 */ /* 0x0000a4000c1e1500 */
[----:B0-----:R-:W-:Y:S02]  /*7b30*/  @!P4 IMAD.MOV.U32 R6, RZ, RZ, R27 ;  /* 0x000000ffff06c224 */ /* 0x001fe400078e001b */
[----:B------:R-:W-:-:S05]  /*7b40*/  @!P4 IMAD.MOV.U32 R7, RZ, RZ, R29 ;  /* 0x000000ffff07c224 */ /* 0x000fca00078e001d */
[----:B------:R0:W3:Y:S01]  /*7b50*/  @!P4 LDG.E.U16 R25, desc[UR20][R6.64] ;  /* 0x000000140619c981 */ /* 0x0000e2000c1e1500 */
[----:B------:R-:W-:-:S03]  /*7b60*/  VIADD R15, R12, 0xffffffeb ;  /* 0xffffffeb0c0f7836 */ /* 0x000fc60000000000 */
[----:B------:R-:W-:Y:S04]  /*7b70*/  STL [R1+0xea8], R41 ;  /* 0x000ea82901007387 */ /* 0x000fe80000100800 */
[----:B------:R-:W-:Y:S01]  /*7b80*/  STL [R1+0xeb0], R27 ;  /* 0x000eb01b01007387 */ /* 0x000fe20000100800 */
[----:B------:R-:W-:-:S03]  /*7b90*/  ISETP.GE.U32.AND P1, PT, R15, 0x7fffff6c, PT ;  /* 0x7fffff6c0f00780c */ /* 0x000fc60003f26070 */
[----:B------:R1:W-:Y:S04]  /*7ba0*/  STL [R1+0xb44], R8 ;  /* 0x000b440801007387 */ /* 0x0003e80000100800 */
[----:B------:R-:W-:Y:S01]  /*7bb0*/  STL [R1+0xeac], R29 ;  /* 0x000eac1d01007387 */ /* 0x000fe20000100800 */
[----:B-1----:R-:W-:Y:S02]  /*7bc0*/  IMAD R8, R70, 0x28, RZ ;  /* 0x0000002846087824 */ /* 0x002fe400078e02ff */
[C---:B0-----:R-:W-:Y:S02]  /*7bd0*/  VIADD R6, R12.reuse, 0xffffffe8 ;  /* 0xffffffe80c067836 */ /* 0x041fe40000000000 */
[----:B------:R-:W-:Y:S01]  /*7be0*/  VIADD R7, R12, 0xffffffe7 ;  /* 0xffffffe70c077836 */ /* 0x000fe20000000000 */
[----:B------:R-:W-:-:S02]  /*7bf0*/  PRMT R34, RZ, 0x7610, R34 ;  /* 0x00007610ff227816 */ /* 0x000fc40000000022 */
[----:B------:R-:W-:Y:S01]  /*7c00*/  ISETP.GE.U32.AND P4, PT, R6, 0x7fffff69, PT ;  /* 0x7fffff690600780c */ /* 0x000fe20003f86070 */
[----:B---3--:R-:W-:Y:S04]  /*7c10*/  STL [R1+0x344], R25 ;  /* 0x0003441901007387 */ /* 0x008fe80000100800 */
[----:B--2---:R0:W-:Y:S02]  /*7c20*/  STL [R1+0x348], R37 ;  /* 0x0003482501007387 */ /* 0x0041e40000100800 */
[----:B0-----:R-:W-:-:S04]  /*7c30*/  IADD3 R37, P3, PT, R8, R3, RZ ;  /* 0x0000000308257210 */ /* 0x001fc80007f7e0ff */
[----:B------:R-:W-:Y:S01]  /*7c40*/  LEA.HI.X.SX32 R13, R13, R2, 0x1, P3 ;  /* 0x000000020d0d7211 */ /* 0x000fe200018f0eff */
[----:B------:R-:W-:Y:S01]  /*7c50*/  @!P1 IMAD.MOV.U32 R6, RZ, RZ, R37 ;  /* 0x000000ffff069224 */ /* 0x000fe200078e0025 */
[----:B------:R-:W-:-:S03]  /*7c60*/  ISETP.GE.U32.AND P3, PT, R7, 0x7fffff68, PT ;  /* 0x7fffff680700780c */ /* 0x000fc60003f66070 */
[----:B------:R-:W-:-:S05]  /*7c70*/  @!P1 IMAD.MOV.U32 R7, RZ, RZ, R13 ;  /* 0x000000ffff079224 */ /* 0x000fca00078e000d */
[----:B------:R0:W2:Y:S01]  /*7c80*/  @!P1 LDG.E.U16 R34, desc[UR20][R6.64] ;  /* 0x0000001406229981 */ /* 0x0000a2000c1e1500 */
[C---:B------:R-:W-:Y:S02]  /*7c90*/  IMAD R25, R70.reuse, 0x2a, RZ ;  /* 0x0000002a46197824 */ /* 0x040fe400078e02ff */
[----:B------:R-:W-:-:S03]  /*7ca0*/  IMAD R5, R70, 0x15, RZ ;  /* 0x0000001546057824 */ /* 0x000fc600078e02ff */
[----:B------:R-:W-:-:S04]  /*7cb0*/  IADD3 R27, P6, PT, R25, R3, RZ ;  /* 0x00000003191b7210 */ /* 0x000fc80007fde0ff */
[----:B------:R-:W-:Y:S01]  /*7cc0*/  LEA.HI.X.SX32 R29, R5, R2, 0x1, P6 ;  /* 0x00000002051d7211 */ /* 0x000fe200030f0eff */
[----:B0-----:R-:W-:Y:S01]  /*7cd0*/  @!P5 IMAD.MOV.U32 R6, RZ, RZ, R27 ;  /* 0x000000ffff06d224 */ /* 0x001fe200078e001b */
[----:B------:R-:W-:-:S03]  /*7ce0*/  PRMT R20, RZ, 0x7610, R20 ;  /* 0x00007610ff147816 */ /* 0x000fc60000000014 */
[----:B------:R-:W-:Y:S01]  /*7cf0*/  @!P5 IMAD.MOV.U32 R7, RZ, RZ, R29 ;  /* 0x000000ffff07d224 */ /* 0x000fe200078e001d */
[----:B------:R-:W-:Y:S04]  /*7d00*/  STL [R1+0xe9c], R37 ;  /* 0x000e9c2501007387 */ /* 0x000fe80000100800 */
[----:B------:R0:W3:Y:S04]  /*7d10*/  @!P5 LDG.E.U16 R20, desc[UR20][R6.64] ;  /* 0x000000140614d981 */ /* 0x0000e8000c1e1500 */
[----:B------:R-:W-:Y:S04]  /*7d20*/  STL [R1+0xea4], R27 ;  /* 0x000ea41b01007387 */ /* 0x000fe80000100800 */
[----:B------:R1:W-:Y:S04]  /*7d30*/  STL [R1+0xe98], R13 ;  /* 0x000e980d01007387 */ /* 0x0003e80000100800 */
[----:B------:R-:W-:Y:S01]  /*7d40*/  STL [R1+0xea0], R29 ;  /* 0x000ea01d01007387 */ /* 0x000fe20000100800 */
[----:B-1----:R-:W-:-:S02]  /*7d50*/  IMAD R13, R70, 0x2c, RZ ;  /* 0x0000002c460d7824 */ /* 0x002fc400078e02ff */
[C---:B0-----:R-:W-:Y:S02]  /*7d60*/  VIADD R6, R12.reuse, 0xffffffe6 ;  /* 0xffffffe60c067836 */ /* 0x041fe40000000000 */
[----:B------:R-:W-:Y:S01]  /*7d70*/  VIADD R7, R12, 0xffffffe5 ;  /* 0xffffffe50c077836 */ /* 0x000fe20000000000 */
[----:B------:R-:W-:Y:S02]  /*7d80*/  PRMT R31, RZ, 0x7610, R31 ;  /* 0x00007610ff1f7816 */ /* 0x000fe4000000001f */
[----:B------:R-:W-:Y:S01]  /*7d90*/  ISETP.GE.U32.AND P5, PT, R6, 0x7fffff67, PT ;  /* 0x7fffff670600780c */ /* 0x000fe20003fa6070 */
        /* <DEDUP_REMOVED lines=8> */
[----:B------:R-:W-:Y:S01]  /*7e20*/  IMAD R5, R70, 0x17, RZ ;  /* 0x0000001746057824 */ /* 0x000fe200078e02ff */
[----:B---3--:R1:W-:Y:S04]  /*7e30*/  STL [R1+0x33c], R20 ;  /* 0x00033c1401007387 */ /* 0x0083e80000100800 */
[----:B------:R-:W-:Y:S01]  /*7e40*/  STL [R1+0xe8c], R34 ;  /* 0x000e8c2201007387 */ /* 0x000fe20000100800 */
[----:B-1----:R-:W-:-:S04]  /*7e50*/  IADD3 R20, P6, PT, R27, R3, RZ ;  /* 0x000000031b147210 */ /* 0x002fc80007fde0ff */
[----:B------:R-:W-:Y:S01]  /*7e60*/  LEA.HI.X.SX32 R29, R5, R2, 0x1, P6 ;  /* 0x00000002051d7211 */ /* 0x000fe200030f0eff */
[----:B------:R-:W-:Y:S01]  /*7e70*/  STL [R1+0xe94], R20 ;  /* 0x000e941401007387 */ /* 0x000fe20000100800 */
[----:B------:R-:W-:-:S03]  /*7e80*/  PRMT R15, RZ, 0x7610, R15 ;  /* 0x00007610ff0f7816 */ /* 0x000fc6000000000f */
[----:B------:R1:W-:Y:S01]  /*7e90*/  STL [R1+0xe88], R14 ;  /* 0x000e880e01007387 */ /* 0x0003e20000100800 */
[----:B0-----:R-:W-:Y:S02]  /*7ea0*/  @!P4 IMAD.MOV.U32 R7, RZ, RZ, R29 ;  /* 0x000000ffff07c224 */ /* 0x001fe400078e001d */
[----:B------:R-:W-:Y:S01]  /*7eb0*/  @!P4 IMAD.MOV.U32 R6, RZ, RZ, R20 ;  /* 0x000000ffff06c224 */ /* 0x000fe200078e0014 */
[----:B------:R0:W-:Y:S01]  /*7ec0*/  STL [R1+0xe90], R29 ;  /* 0x000e901d01007387 */ /* 0x0001e20000100800 */
[----:B------:R-:W-:-:S03]  /*7ed0*/  IMAD R5, R70, 0x19, RZ ;  /* 0x0000001946057824 */ /* 0x000fc600078e02ff */
[----:B------:R3:W5:Y:S01]  /*7ee0*/  @!P4 LDG.E.U16 R15, desc[UR20][R6.64] ;  /* 0x00000014060fc981 */ /* 0x000762000c1e1500 */
[C---:B-1----:R-:W-:Y:S02]  /*7ef0*/  IMAD R14, R70.reuse, 0x30, RZ ;  /* 0x00000030460e7824 */ /* 0x042fe400078e02ff */
[----:B0-----:R-:W-:-:S03]  /*7f00*/  IMAD R29, R70, 0x32, RZ ;  /* 0x00000032461d7824 */ /* 0x001fc600078e02ff */
[-C--:B------:R-:W-:Y:S01]  /*7f10*/  IADD3 R34, P0, PT, R14, R3.reuse, RZ ;  /* 0x000000030e227210 */ /* 0x080fe20007f1e0ff */
[C---:B---3--:R-:W-:Y:S01]  /*7f20*/  VIADD R6, R12.reuse, 0xffffffe4 ;  /* 0xffffffe40c067836 */ /* 0x048fe20000000000 */
[----:B------:R-:W-:Y:S01]  /*7f30*/  IADD3 R20, P6, PT, R29, R3, RZ ;  /* 0x000000031d147210 */ /* 0x000fe20007fde0ff */
[----:B------:R-:W-:Y:S01]  /*7f40*/  VIADD R7, R12, 0xffffffe3 ;  /* 0xffffffe30c077836 */ /* 0x000fe20000000000 */
[----:B------:R-:W-:Y:S01]  /*7f50*/  LEA.HI.X.SX32 R9, R9, R2, 0x1, P0 ;  /* 0x0000000209097211 */ /* 0x000fe200000f0eff */
[----:B------:R-:W-:Y:S01]  /*7f60*/  STL [R1+0xe7c], R34 ;  /* 0x000e7c2201007387 */ /* 0x000fe20000100800 */
[----:B------:R-:W-:Y:S01]  /*7f70*/  ISETP.GE.U32.AND P4, PT, R6, 0x7fffff65, PT ;  /* 0x7fffff650600780c */ /* 0x000fe20003f86070 */
[----:B------:R-:W-:Y:S01]  /*7f80*/  @!P3 IMAD.MOV.U32 R6, RZ, RZ, R34 ;  /* 0x000000ffff06b224 */ /* 0x000fe200078e0022 */
[----:B------:R-:W-:Y:S01]  /*7f90*/  PRMT R33, RZ, 0x7610, R33 ;  /* 0x00007610ff217816 */ /* 0x000fe20000000021 */
[----:B------:R-:W-:Y:S01]  /*7fa0*/  STL [R1+0xe84], R20 ;  /* 0x000e841401007387 */ /* 0x000fe20000100800 */
[----:B------:R-:W-:Y:S01]  /*7fb0*/  ISETP.GE.U32.AND P0, PT, R7, 0x7fffff64, PT ;  /* 0x7fffff640700780c */ /* 0x000fe20003f06070 */
[----:B------:R-:W-:-:S02]  /*7fc0*/  @!P3 IMAD.MOV.U32 R7, RZ, RZ, R9 ;  /* 0x000000ffff07b224 */ /* 0x000fc400078e0009 */
[----:B------:R0:W-:Y:S01]  /*7fd0*/  STL [R1+0xe78], R9 ;  /* 0x000e780901007387 */ /* 0x0001e20000100800 */
[----:B------:R-:W-:-:S03]  /*7fe0*/  PRMT R16, RZ, 0x7610, R16 ;  /* 0x00007610ff107816 */ /* 0x000fc60000000010 */
[----:B------:R1:W3:Y:S01]  /*7ff0*/  @!P3 LDG.E.U16 R33, desc[UR20][R6.64] ;  /* 0x000000140621b981 */ /* 0x0002e2000c1e1500 */
[----:B0-----:R-:W-:Y:S02]  /*8000*/  IMAD R9, R70, 0x34, RZ ;  /* 0x0000003446097824 */ /* 0x001fe400078e02ff */
[----:B-1----:R-:W-:-:S03]  /*8010*/  @!P5 IMAD.MOV.U32 R6, RZ, RZ, R20 ;  /* 0x000000ffff06d224 */ /* 0x002fc600078e0014 */
[----:B------:R-:W-:-:S04]  /*8020*/  IADD3 R34, P3, PT, R9, R3, RZ ;  /* 0x0000000309227210 */ /* 0x000fc80007f7e0ff */
[-C--:B------:R-:W-:Y:S02]  /*8030*/  LEA.HI.X.SX32 R37, R17, R2.reuse, 0x1, P3 ;  /* 0x0000000211257211 */ /* 0x080fe400018f0eff */
[----:B------:R-:W-:Y:S01]  /*8040*/  PRMT R32, RZ, 0x7610, R32 ;  /* 0x00007610ff207816 */ /* 0x000fe20000000020 */
[----:B--2---:R0:W-:Y:S02]  /*8050*/  STL [R1+0x338], R31 ;  /* 0x0003381f01007387 */ /* 0x0041e40000100800 */
[----:B0-----:R-:W-:-:S05]  /*8060*/  LEA.HI.X.SX32 R31, R5, R2, 0x1, P6 ;  /* 0x00000002051f7211 */ /* 0x001fca00030f0eff */
[----:B------:R-:W-:-:S05]  /*8070*/  @!P5 IMAD.MOV.U32 R7, RZ, RZ, R31 ;  /* 0x000000ffff07d224 */ /* 0x000fca00078e001f */
[----:B------:R0:W5:Y:S02]  /*8080*/  @!P5 LDG.E.U16 R16, desc[UR20][R6.64] ;  /* 0x000000140610d981 */ /* 0x000164000c1e1500 */
[C---:B0-----:R-:W-:Y:S02]  /*8090*/  VIADD R6, R12.reuse, 0xffffffe2 ;  /* 0xffffffe20c067836 */ /* 0x041fe40000000000 */
[----:B------:R-:W-:-:S03]  /*80a0*/  VIADD R7, R12, 0xffffffe1 ;  /* 0xffffffe10c077836 */ /* 0x000fc60000000000 */
[----:B------:R-:W-:Y:S01]  /*80b0*/  ISETP.GE.U32.AND P5, PT, R6, 0x7fffff63, PT ;  /* 0x7fffff630600780c */ /* 0x000fe20003fa6070 */
[----:B------:R-:W-:Y:S01]  /*80c0*/  @!P1 IMAD.MOV.U32 R6, RZ, RZ, R34 ;  /* 0x000000ffff069224 */ /* 0x000fe200078e0022 */
[----:B------:R-:W-:Y:S01]  /*80d0*/  ISETP.GE.U32.AND P3, PT, R7, 0x7fffff62, PT ;  /* 0x7fffff620700780c */ /* 0x000fe20003f66070 */
[----:B------:R-:W-:-:S05]  /*80e0*/  @!P1 IMAD.MOV.U32 R7, RZ, RZ, R37 ;  /* 0x000000ffff079224 */ /* 0x000fca00078e0025 */
[----:B------:R0:W2:Y:S04]  /*80f0*/  @!P1 LDG.E.U16 R32, desc[UR20][R6.64] ;  /* 0x0000001406209981 */ /* 0x0000a8000c1e1500 */
[----:B------:R1:W-:Y:S01]  /*8100*/  STL [R1+0xe80], R31 ;  /* 0x000e801f01007387 */ /* 0x0003e20000100800 */
[C---:B------:R-:W-:Y:S02]  /*8110*/  IMAD R5, R70.reuse, 0x1b, RZ ;  /* 0x0000001b46057824 */ /* 0x040fe400078e02ff */
[----:B-1----:R-:W-:Y:S01]  /*8120*/  IMAD R31, R70, 0x36, RZ ;  /* 0x00000036461f7824 */ /* 0x002fe200078e02ff */
[----:B------:R-:W-:Y:S04]  /*8130*/  STL [R1+0xe6c], R34 ;  /* 0x000e6c2201007387 */ /* 0x000fe80000100800 */
[----:B------:R-:W-:-:S05]  /*8140*/  IADD3 R20, P6, PT, R31, R3, RZ ;  /* 0x000000031f147210 */ /* 0x000fca0007fde0ff */
[----:B------:R-:W-:Y:S04]  /*8150*/  STL [R1+0xe74], R20 ;  /* 0x000e741401007387 */ /* 0x000fe80000100800 */
[----:B------:R-:W-:Y:S04]  /*8160*/  STL [R1+0xe68], R37 ;  /* 0x000e682501007387 */ /* 0x000fe80000100800 */
[----:B---3--:R1:W-:Y:S01]  /*8170*/  STL [R1+0x334], R33 ;  /* 0x0003342101007387 */ /* 0x0083e20000100800 */
[----:B------:R-:W-:Y:S02]  /*8180*/  PRMT R17, RZ, 0x7610, R17 ;  /* 0x00007610ff117816 */ /* 0x000fe40000000011 */
[----:B-1----:R-:W-:Y:S01]  /*8190*/  LEA.HI.X.SX32 R33, R5, R2, 0x1, P6 ;  /* 0x0000000205217211 */ /* 0x002fe200030f0eff */
[----:B0-----:R-:W-:-:S04]  /*81a0*/  @!P4 IMAD.MOV.U32 R6, RZ, RZ, R20 ;  /* 0x000000ffff06c224 */ /* 0x001fc800078e0014 */
[----:B------:R0:W-:Y:S01]  /*81b0*/  STL [R1+0xe70], R33 ;  /* 0x000e702101007387 */ /* 0x0001e20000100800 */
[----:B------:R-:W-:Y:S02]  /*81c0*/  @!P4 IMAD.MOV.U32 R7, RZ, RZ, R33 ;  /* 0x000000ffff07c224 */ /* 0x000fe400078e0021 */
[----:B------:R-:W-:-:S03]  /*81d0*/  IMAD R5, R70, 0x1d, RZ ;  /* 0x0000001d46057824 */ /* 0x000fc600078e02ff */
[----:B------:R1:W5:Y:S01]  /*81e0*/  @!P4 LDG.E.U16 R17, desc[UR20][R6.64] ;  /* 0x000000140611c981 */ /* 0x000362000c1e1500 */
[----:B0-----:R-:W-:Y:S01]  /*81f0*/  IMAD R33, R70, 0x3a, RZ ;  /* 0x0000003a46217824 */ /* 0x001fe200078e02ff */
[----:B------:R-:W-:Y:S01]  /*8200*/  PRMT R35, RZ, 0x7610, R35 ;  /* 0x00007610ff237816 */ /* 0x000fe20000000023 */
[C---:B-1----:R-:W-:Y:S02]  /*8210*/  VIADD R6, R12.reuse, 0xffffffe0 ;  /* 0xffffffe00c067836 */ /* 0x042fe40000000000 */
[----:B------:R-:W-:Y:S01]  /*8220*/  VIADD R7, R12, 0xffffffdf ;  /* 0xffffffdf0c077836 */ /* 0x000fe20000000000 */
[----:B------:R-:W-:Y:S02]  /*8230*/  IADD3 R20, P6, PT, R33, R3, RZ ;  /* 0x0000000321147210 */ /* 0x000fe40007fde0ff */
[----:B------:R-:W-:Y:S02]  /*8240*/  ISETP.GE.U32.AND P4, PT, R6, 0x7fffff61, PT ;  /* 0x7fffff610600780c */ /* 0x000fe40003f86070 */
[----:B------:R-:W-:Y:S01]  /*8250*/  LEA.HI.X.SX32 R37, R5, R2, 0x1, P6 ;  /* 0x0000000205257211 */ /* 0x000fe200030f0eff */
[C---:B------:R-:W-:Y:S01]  /*8260*/  IMAD R34, R70.reuse, 0x3c, RZ ;  /* 0x0000003c46227824 */ /* 0x040fe200078e02ff */
[----:B------:R-:W-:Y:S01]  /*8270*/  PRMT R39, RZ, 0x7610, R39 ;  /* 0x00007610ff277816 */ /* 0x000fe20000000027 */
[----:B--2---:R0:W-:Y:S02]  /*8280*/  STL [R1+0x330], R32 ;  /* 0x0003302001007387 */ /* 0x0041e40000100800 */
[----:B0-----:R-:W-:-:S05]  /*8290*/  IMAD R32, R70, 0x38, RZ ;  /* 0x0000003846207824 */ /* 0x001fca00078e02ff */
[----:B------:R-:W-:-:S04]  /*82a0*/  IADD3 R41, P1, PT, R32, R3, RZ ;  /* 0x0000000320297210 */ /* 0x000fc80007f3e0ff */
[----:B------:R-:W-:Y:S01]  /*82b0*/  LEA.HI.X.SX32 R43, R18, R2, 0x1, P1 ;  /* 0x00000002122b7211 */ /* 0x000fe200008f0eff */
[----:B------:R-:W-:Y:S01]  /*82c0*/  @!P0 IMAD.MOV.U32 R6, RZ, RZ, R41 ;  /* 0x000000ffff068224 */ /* 0x000fe200078e0029 */
[----:B------:R-:W-:-:S03]  /*82d0*/  ISETP.GE.U32.AND P1, PT, R7, 0x7fffff60, PT ;  /* 0x7fffff600700780c */ /* 0x000fc60003f26070 */
[----:B------:R-:W-:Y:S01]  /*82e0*/  @!P0 IMAD.MOV.U32 R7, RZ, RZ, R43 ;  /* 0x000000ffff078224 */ /* 0x000fe200078e002b */
[----:B------:R-:W-:-:S04]  /*82f0*/  PRMT R18, RZ, 0x7610, R18 ;  /* 0x00007610ff127816 */ /* 0x000fc80000000012 */
[----:B------:R0:W2:Y:S02]  /*8300*/  @!P0 LDG.E.U16 R35, desc[UR20][R6.64] ;  /* 0x0000001406238981 */ /* 0x0000a4000c1e1500 */
[----:B0-----:R-:W-:Y:S02]  /*8310*/  @!P5 IMAD.MOV.U32 R6, RZ, RZ, R20 ;  /* 0x000000ffff06d224 */ /* 0x001fe400078e0014 */
[----:B------:R-:W-:Y:S01]  /*8320*/  @!P5 IMAD.MOV.U32 R7, RZ, RZ, R37 ;  /* 0x000000ffff07d224 */ /* 0x000fe200078e0025 */
[----:B------:R0:W-:Y:S04]  /*8330*/  STL [R1+0xe5c], R41 ;  /* 0x000e5c2901007387 */ /* 0x0001e80000100800 */
[----:B------:R1:W5:Y:S04]  /*8340*/  @!P5 LDG.E.U16 R18, desc[UR20][R6.64] ;  /* 0x000000140612d981 */ /* 0x000368000c1e1500 */
[----:B------:R-:W-:Y:S01]  /*8350*/  STL [R1+0xe64], R20 ;  /* 0x000e641401007387 */ /* 0x000fe20000100800 */
[----:B0-----:R-:W-:Y:S01]  /*8360*/  IADD3 R41, P0, PT, R34, R3, RZ ;  /* 0x0000000322297210 */ /* 0x001fe20007f1e0ff */
[----:B-1----:R-:W-:-:S02]  /*8370*/  VIADD R6, R12, 0xffffffde ;  /* 0xffffffde0c067836 */ /* 0x002fc40000000000 */
[----:B------:R0:W-:Y:S03]  /*8380*/  STL [R1+0xe58], R43 ;  /* 0x000e582b01007387 */ /* 0x0001e60000100800 */
[----:B------:R-:W-:Y:S01]  /*8390*/  ISETP.GE.U32.AND P5, PT, R6, 0x7fffff5f, PT ;  /* 0x7fffff5f0600780c */ /* 0x000fe20003fa6070 */
[----:B------:R-:W-:Y:S01]  /*83a0*/  VIADD R6, R12, 0xffffffdd ;  /* 0xffffffdd0c067836 */ /* 0x000fe20000000000 */
[----:B0-----:R-:W-:-:S04]  /*83b0*/  LEA.HI.X.SX32 R43, R19, R2, 0x1, P0 ;  /* 0x00000002132b7211 */ /* 0x001fc800000f0eff */
[----:B------:R-:W-:Y:S01]  /*83c0*/  ISETP.GE.U32.AND P0, PT, R6, 0x7fffff5e, PT ;  /* 0x7fffff5e0600780c */ /* 0x000fe20003f06070 */
[----:B------:R-:W-:Y:S02]  /*83d0*/  @!P3 IMAD.MOV.U32 R6, RZ, RZ, R41 ;  /* 0x000000ffff06b224 */ /* 0x000fe400078e0029 */
[----:B------:R-:W-:-:S05]  /*83e0*/  @!P3 IMAD.MOV.U32 R7, RZ, RZ, R43 ;  /* 0x000000ffff07b224 */ /* 0x000fca00078e002b */
[----:B------:R0:W3:Y:S04]  /*83f0*/  @!P3 LDG.E.U16 R39, desc[UR20][R6.64] ;  /* 0x000000140627b981 */ /* 0x0000e8000c1e1500 */
[----:B------:R-:W-:Y:S01]  /*8400*/  STL [R1+0xe60], R37 ;  /* 0x000e602501007387 */ /* 0x000fe20000100800 */
[C---:B------:R-:W-:Y:S01]  /*8410*/  IMAD R5, R70.reuse, 0x1f, RZ ;  /* 0x0000001f46057824 */ /* 0x040fe200078e02ff */
[----:B------:R-:W-:Y:S02]  /*8420*/  PRMT R19, RZ, 0x7610, R19 ;  /* 0x00007610ff137816 */ /* 0x000fe40000000013 */
[----:B------:R-:W-:Y:S01]  /*8430*/  PRMT R38, RZ, 0x7610, R38 ;  /* 0x00007610ff267816 */ /* 0x000fe20000000026 */
[----:B--2---:R1:W-:Y:S02]  /*8440*/  STL [R1+0x32c], R35 ;  /* 0x00032c2301007387 */ /* 0x0043e40000100800 */
[----:B-1----:R-:W-:-:S05]  /*8450*/  IMAD R35, R70, 0x3e, RZ ;  /* 0x0000003e46237824 */ /* 0x002fca00078e02ff */
[----:B------:R-:W-:Y:S01]  /*8460*/  IADD3 R20, P6, PT, R35, R3, RZ ;  /* 0x0000000323147210 */ /* 0x000fe20007fde0ff */
[----:B------:R-:W-:Y:S03]  /*8470*/  STL [R1+0xe4c], R41 ;  /* 0x000e4c2901007387 */ /* 0x000fe60000100800 */
[----:B------:R-:W-:Y:S01]  /*8480*/  LEA.HI.X.SX32 R37, R5, R2, 0x1, P6 ;  /* 0x0000000205257211 */ /* 0x000fe200030f0eff */
[----:B------:R-:W-:Y:S01]  /*8490*/  STL [R1+0xe54], R20 ;  /* 0x000e541401007387 */ /* 0x000fe20000100800 */
[----:B0-----:R-:W-:-:S03]  /*84a0*/  @!P4 IMAD.MOV.U32 R6, RZ, RZ, R20 ;  /* 0x000000ffff06c224 */ /* 0x001fc600078e0014 */
[----:B------:R0:W-:Y:S01]  /*84b0*/  STL [R1+0xe48], R43 ;  /* 0x000e482b01007387 */ /* 0x0001e20000100800 */
[----:B------:R-:W-:Y:S02]  /*84c0*/  @!P4 IMAD.MOV.U32 R7, RZ, RZ, R37 ;  /* 0x000000ffff07c224 */ /* 0x000fe400078e0025 */
[C---:B------:R-:W-:Y:S01]  /*84d0*/  IMAD.SHL.U32 R5, R70.reuse, 0x20, RZ ;  /* 0x0000002046057824 */ /* 0x040fe200078e00ff */
[----:B------:R1:W-:Y:S04]  /*84e0*/  STL [R1+0xe50], R37 ;  /* 0x000e502501007387 */ /* 0x0003e80000100800 */
[----:B------:R2:W5:Y:S01]  /*84f0*/  @!P4 LDG.E.U16 R19, desc[UR20][R6.64] ;  /* 0x000000140613c981 */ /* 0x000562000c1e1500 */
[C---:B0-----:R-:W-:Y:S01]  /*8500*/  LEA R43, P3, R70.reuse, R3, 0x6 ;  /* 0x00000003462b7211 */ /* 0x041fe200078630ff */
[----:B-1----:R-:W-:-:S03]  /*8510*/  IMAD R37, R70, 0x42, RZ ;  /* 0x0000004246257824 */ /* 0x002fc600078e02ff */
[----:B------:R-:W-:Y:S01]  /*8520*/  LEA.HI.X.SX32 R45, R5, R2, 0x1, P3 ;  /* 0x00000002052d7211 */ /* 0x000fe200018f0eff */
[----:B--2---:R-:W-:Y:S02]  /*8530*/  IMAD R6, R70, 0x21, RZ ;  /* 0x0000002146067824 */ /* 0x004fe400078e02ff */
[----:B------:R-:W-:Y:S01]  /*8540*/  VIADD R7, R12, 0xffffffdc ;  /* 0xffffffdc0c077836 */ /* 0x000fe20000000000 */
[----:B---3--:R0:W-:Y:S04]  /*8550*/  STL [R1+0x328], R39 ;  /* 0x0003282701007387 */ /* 0x0081e80000100800 */
[----:B------:R-:W-:Y:S01]  /*8560*/  ISETP.GE.U32.AND P4, PT, R7, 0x7fffff5d, PT ;  /* 0x7fffff5d0700780c */ /* 0x000fe20003f86070 */
[----:B------:R-:W-:Y:S01]  /*8570*/  @!P1 IMAD.MOV.U32 R7, RZ, RZ, R45 ;  /* 0x000000ffff079224 */ /* 0x000fe200078e002d */
[----:B0-----:R-:W-:-:S04]  /*8580*/  IADD3 R39, P6, PT, R37, R3, RZ ;  /* 0x0000000325277210 */ /* 0x001fc80007fde0ff */
[----:B------:R-:W-:Y:S01]  /*8590*/  LEA.HI.X.SX32 R41, R6, R2, 0x1, P6 ;  /* 0x0000000206297211 */ /* 0x000fe200030f0eff */
[----:B------:R-:W-:-:S05]  /*85a0*/  @!P1 IMAD.MOV.U32 R6, RZ, RZ, R43 ;  /* 0x000000ffff069224 */ /* 0x000fca00078e002b */
[----:B------:R0:W2:Y:S01]  /*85b0*/  @!P1 LDG.E.U16 R38, desc[UR20][R6.64] ;  /* 0x0000001406269981 */ /* 0x0000a2000c1e1500 */
[----:B------:R-:W-:-:S03]  /*85c0*/  VIADD R20, R12, 0xffffffdb ;  /* 0xffffffdb0c147836 */ /* 0x000fc60000000000 */
[----:B------:R-:W-:Y:S04]  /*85d0*/  STL [R1+0xe3c], R43 ;  /* 0x000e3c2b01007387 */ /* 0x000fe80000100800 */
[----:B------:R-:W-:Y:S01]  /*85e0*/  STL [R1+0xe44], R39 ;  /* 0x000e442701007387 */ /* 0x000fe20000100800 */
[----:B------:R-:W-:-:S03]  /*85f0*/  ISETP.GE.U32.AND P3, PT, R20, 0x7fffff5c, PT ;  /* 0x7fffff5c1400780c */ /* 0x000fc60003f66070 */
[----:B------:R-:W-:Y:S01]  /*8600*/  STL [R1+0xe38], R45 ;  /* 0x000e382d01007387 */ /* 0x000fe20000100800 */
[----:B------:R-:W-:-:S03]  /*8610*/  PRMT R20, RZ, 0x7610, R20 ;  /* 0x00007610ff147816 */ /* 0x000fc60000000014 */
[----:B------:R-:W-:Y:S01]  /*8620*/  STL [R1+0xe40], R41 ;  /* 0x000e402901007387 */ /* 0x000fe20000100800 */
[----:B0-----:R-:W-:Y:S02]  /*8630*/  @!P5 IMAD.MOV.U32 R6, RZ, RZ, R39 ;  /* 0x000000ffff06d224 */ /* 0x001fe400078e0027 */
[----:B------:R-:W-:-:S05]  /*8640*/  @!P5 IMAD.MOV.U32 R7, RZ, RZ, R41 ;  /* 0x000000ffff07d224 */ /* 0x000fca00078e0029 */
[----:B------:R0:W5:Y:S01]  /*8650*/  @!P5 LDG.E.U16 R20, desc[UR20][R6.64] ;  /* 0x000000140614d981 */ /* 0x000162000c1e1500 */
[----:B------:R-:W-:Y:S01]  /*8660*/  PRMT R40, RZ, 0x7610, R40 ;  /* 0x00007610ff287816 */ /* 0x000fe20000000028 */
[C---:B0-----:R-:W-:Y:S02]  /*8670*/  VIADD R6, R12.reuse, 0xffffffda ;  /* 0xffffffda0c067836 */ /* 0x041fe40000000000 */
[----:B------:R-:W-:-:S03]  /*8680*/  VIADD R7, R12, 0xffffffd9 ;  /* 0xffffffd90c077836 */ /* 0x000fc60000000000 */
[----:B------:R-:W-:Y:S01]  /*8690*/  ISETP.GE.U32.AND P5, PT, R6, 0x7fffff5b, PT ;  /* 0x7fffff5b0600780c */ /* 0x000fe20003fa6070 */
[----:B--2---:R0:W-:Y:S02]  /*86a0*/  STL [R1+0x324], R38 ;  /* 0x0003242601007387 */ /* 0x0041e40000100800 */
[----:B0-----:R-:W-:-:S05]  /*86b0*/  IMAD R38, R70, 0x44, RZ ;  /* 0x0000004446267824 */ /* 0x001fca00078e02ff */
[----:B------:R-:W-:-:S04]  /*86c0*/  IADD3 R45, P1, PT, R38, R3, RZ ;  /* 0x00000003262d7210 */ /* 0x000fc80007f3e0ff */
[----:B------:R-:W-:Y:S01]  /*86d0*/  LEA.HI.X.SX32 R48, R21, R2, 0x1, P1 ;  /* 0x0000000215307211 */ /* 0x000fe200008f0eff */
[----:B------:R-:W-:Y:S01]  /*86e0*/  @!P0 IMAD.MOV.U32 R6, RZ, RZ, R45 ;  /* 0x000000ffff068224 */ /* 0x000fe200078e002d */
[----:B------:R-:W-:-:S03]  /*86f0*/  ISETP.GE.U32.AND P1, PT, R7, 0x7fffff5a, PT ;  /* 0x7fffff5a0700780c */ /* 0x000fc60003f26070 */
[----:B------:R-:W-:-:S05]  /*8700*/  @!P0 IMAD.MOV.U32 R7, RZ, RZ, R48 ;  /* 0x000000ffff078224 */ /* 0x000fca00078e0030 */
[----:B------:R0:W2:Y:S01]  /*8710*/  @!P0 LDG.E.U16 R40, desc[UR20][R6.64] ;  /* 0x0000001406288981 */ /* 0x0000a2000c1e1500 */
[C---:B------:R-:W-:Y:S02]  /*8720*/  IMAD R39, R70.reuse, 0x46, RZ ;  /* 0x0000004646277824 */ /* 0x040fe400078e02ff */
[----:B------:R-:W-:-:S03]  /*8730*/  IMAD R5, R70, 0x23, RZ ;  /* 0x0000002346057824 */ /* 0x000fc600078e02ff */
[----:B------:R-:W-:Y:S01]  /*8740*/  IADD3 R41, P6, PT, R39, R3, RZ ;  /* 0x0000000327297210 */ /* 0x000fe20007fde0ff */
[----:B------:R-:W-:Y:S03]  /*8750*/  STL [R1+0xb4c], R45 ;  /* 0x000b4c2d01007387 */ /* 0x000fe60000100800 */
[----:B------:R-:W-:Y:S01]  /*8760*/  LEA.HI.X.SX32 R43, R5, R2, 0x1, P6 ;  /* 0x00000002052b7211 */ /* 0x000fe200030f0eff */
[----:B------:R-:W-:Y:S04]  /*8770*/  STL [R1+0xb54], R41 ;  /* 0x000b542901007387 */ /* 0x000fe80000100800 */
        /* <DEDUP_REMOVED lines=95> */
[----:B------:R1:W-:Y:S04]  /*8d70*/  STL [R1+0xb94], R52 ;  /* 0x000b943401007387 */ /* 0x0003e80000100800 */
[----:B------:R-:W-:Y:S01]  /*8d80*/  STL [R1+0xb88], R71 ;  /* 0x000b884701007387 */ /* 0x000fe20000100800 */
[----:B------:R-:W-:-:S03]  /*8d90*/  PRMT R25, RZ, 0x7610, R25 ;  /* 0x00007610ff197816 */ /* 0x000fc60000000019 */
[----:B------:R3:W-:Y:S01]  /*8da0*/  STL [R1+0xb90], R56 ;  /* 0x000b903801007387 */ /* 0x0007e20000100800 */
[----:B0-----:R-:W-:Y:S02]  /*8db0*/  @!P4 IMAD.MOV.U32 R6, RZ, RZ, R52 ;  /* 0x000000ffff06c224 */ /* 0x001fe400078e0034 */
[----:B------:R-:W-:Y:S02]  /*8dc0*/  @!P4 IMAD.MOV.U32 R7, RZ, RZ, R56 ;  /* 0x000000ffff07c224 */ /* 0x000fe400078e0038 */
[----:B-1----:R-:W-:-:S03]  /*8dd0*/  IMAD R52, R70, 0x5a, RZ ;  /* 0x0000005a46347824 */ /* 0x002fc600078e02ff */
[----:B------:R0:W5:Y:S01]  /*8de0*/  @!P4 LDG.E.U16 R25, desc[UR20][R6.64] ;  /* 0x000000140619c981 */ /* 0x000162000c1e1500 */
[----:B------:R-:W-:Y:S01]  /*8df0*/  IMAD R5, R70, 0x2d, RZ ;  /* 0x0000002d46057824 */ /* 0x000fe200078e02ff */
[----:B---3--:R-:W-:Y:S02]  /*8e00*/  IADD3 R56, P6, PT, R52, R3, RZ ;  /* 0x0000000334387210 */ /* 0x008fe40007fde0ff */
[----:B------:R-:W-:Y:S01]  /*8e10*/  PRMT R64, RZ, 0x7610, R64 ;  /* 0x00007610ff407816 */ /* 0x000fe20000000040 */
[C---:B0-----:R-:W-:Y:S02]  /*8e20*/  VIADD R6, R12.reuse, 0xffffffd0 ;  /* 0xffffffd00c067836 */ /* 0x041fe40000000000 */
[----:B------:R-:W-:Y:S01]  /*8e30*/  VIADD R7, R12, 0xffffffcf ;  /* 0xffffffcf0c077836 */ /* 0x000fe20000000000 */
[----:B------:R-:W-:Y:S02]  /*8e40*/  LEA.HI.X.SX32 R60, R5, R2, 0x1, P6 ;  /* 0x00000002053c7211 */ /* 0x000fe400030f0eff */
[----:B------:R-:W-:-:S02]  /*8e50*/  ISETP.GE.U32.AND P4, PT, R6, 0x7fffff51, PT ;  /* 0x7fffff510600780c */ /* 0x000fc40003f86070 */
[----:B------:R-:W-:Y:S02]  /*8e60*/  PRMT R26, RZ, 0x7610, R26 ;  /* 0x00007610ff1a7816 */ /* 0x000fe4000000001a */
[----:B------:R-:W-:Y:S01]  /*8e70*/  PRMT R58, RZ, 0x7610, R58 ;  /* 0x00007610ff3a7816 */ /* 0x000fe2000000003a */
[----:B--2---:R0:W-:Y:S02]  /*8e80*/  STL [R1+0x308], R50 ;  /* 0x0003083201007387 */ /* 0x0041e40000100800 */
[----:B0-----:R-:W-:-:S05]  /*8e90*/  IMAD R50, R70, 0x58, RZ ;  /* 0x0000005846327824 */ /* 0x001fca00078e02ff */
[----:B------:R-:W-:-:S04]  /*8ea0*/  IADD3 R71, P3, PT, R50, R3, RZ ;  /* 0x0000000332477210 */ /* 0x000fc80007f7e0ff */
[----:B------:R-:W-:Y:S01]  /*8eb0*/  LEA.HI.X.SX32 R13, R13, R2, 0x1, P3 ;  /* 0x000000020d0d7211 */ /* 0x000fe200018f0eff */
[----:B------:R-:W-:Y:S01]  /*8ec0*/  @!P1 IMAD.MOV.U32 R6, RZ, RZ, R71 ;  /* 0x000000ffff069224 */ /* 0x000fe200078e0047 */
[----:B------:R-:W-:Y:S01]  /*8ed0*/  ISETP.GE.U32.AND P3, PT, R7, 0x7fffff50, PT ;  /* 0x7fffff500700780c */ /* 0x000fe20003f66070 */
[----:B------:R-:W-:Y:S02]  /*8ee0*/  STL [R1+0xb9c], R71 ;  /* 0x000b9c4701007387 */ /* 0x000fe40000100800 */
[----:B------:R-:W-:Y:S02]  /*8ef0*/  @!P1 IMAD.MOV.U32 R7, RZ, RZ, R13 ;  /* 0x000000ffff079224 */ /* 0x000fe400078e000d */
[----:B------:R-:W-:Y:S04]  /*8f00*/  STL [R1+0xba4], R56 ;  /* 0x000ba43801007387 */ /* 0x000fe80000100800 */
[----:B------:R0:W-:Y:S04]  /*8f10*/  STL [R1+0xb98], R13 ;  /* 0x000b980d01007387 */ /* 0x0001e80000100800 */
[----:B------:R1:W2:Y:S01]  /*8f20*/  @!P1 LDG.E.U16 R64, desc[UR20][R6.64] ;  /* 0x0000001406409981 */ /* 0x0002a2000c1e1500 */
[----:B0-----:R-:W-:-:S02]  /*8f30*/  IMAD R13, R70, 0x5c, RZ ;  /* 0x0000005c460d7824 */ /* 0x001fc400078e02ff */
[----:B-1----:R-:W-:Y:S02]  /*8f40*/  @!P5 IMAD.MOV.U32 R6, RZ, RZ, R56 ;  /* 0x000000ffff06d224 */ /* 0x002fe400078e0038 */
[----:B------:R-:W-:Y:S01]  /*8f50*/  @!P5 IMAD.MOV.U32 R7, RZ, RZ, R60 ;  /* 0x000000ffff07d224 */ /* 0x000fe200078e003c */
[----:B------:R-:W-:-:S04]  /*8f60*/  IADD3 R71, P1, PT, R13, R3, RZ ;  /* 0x000000030d477210 */ /* 0x000fc80007f3e0ff */
[----:B------:R0:W5:Y:S01]  /*8f70*/  @!P5 LDG.E.U16 R26, desc[UR20][R6.64] ;  /* 0x00000014061ad981 */ /* 0x000162000c1e1500 */
[----:B------:R-:W-:Y:S01]  /*8f80*/  LEA.HI.X.SX32 R92, R27, R2, 0x1, P1 ;  /* 0x000000021b5c7211 */ /* 0x000fe200008f0eff */
[C---:B0-----:R-:W-:Y:S02]  /*8f90*/  VIADD R6, R12.reuse, 0xffffffce ;  /* 0xffffffce0c067836 */ /* 0x041fe40000000000 */
[----:B------:R-:W-:-:S03]  /*8fa0*/  VIADD R7, R12, 0xffffffcd ;  /* 0xffffffcd0c077836 */ /* 0x000fc60000000000 */
[----:B------:R-:W-:Y:S01]  /*8fb0*/  ISETP.GE.U32.AND P5, PT, R6, 0x7fffff4f, PT ;  /* 0x7fffff4f0600780c */ /* 0x000fe20003fa6070 */
[----:B------:R-:W-:Y:S01]  /*8fc0*/  @!P0 IMAD.MOV.U32 R6, RZ, RZ, R71 ;  /* 0x000000ffff068224 */ /* 0x000fe200078e0047 */
[----:B------:R-:W-:Y:S01]  /*8fd0*/  ISETP.GE.U32.AND P1, PT, R7, 0x7fffff4e, PT ;  /* 0x7fffff4e0700780c */ /* 0x000fe20003f26070 */
[----:B------:R-:W-:-:S05]  /*8fe0*/  @!P0 IMAD.MOV.U32 R7, RZ, RZ, R92 ;  /* 0x000000ffff078224 */ /* 0x000fca00078e005c */
[----:B------:R0:W3:Y:S01]  /*8ff0*/  @!P0 LDG.E.U16 R58, desc[UR20][R6.64] ;  /* 0x00000014063a8981 */ /* 0x0000e2000c1e1500 */
[----:B------:R-:W-:-:S03]  /*9000*/  IMAD R56, R70, 0x5e, RZ ;  /* 0x0000005e46387824 */ /* 0x000fc600078e02ff */
[----:B------:R1:W-:Y:S01]  /*9010*/  STL [R1+0xba0], R60 ;  /* 0x000ba03c01007387 */ /* 0x0003e20000100800 */
[----:B------:R-:W-:-:S03]  /*9020*/  IMAD R5, R70, 0x2f, RZ ;  /* 0x0000002f46057824 */ /* 0x000fc600078e02ff */
[----:B------:R-:W-:Y:S01]  /*9030*/  STL [R1+0xbac], R71 ;  /* 0x000bac4701007387 */ /* 0x000fe20000100800 */
[----:B-1----:R-:W-:-:S05]  /*9040*/  IADD3 R60, P6, PT, R56, R3, RZ ;  /* 0x00000003383c7210 */ /* 0x002fca0007fde0ff */
[----:B------:R1:W-:Y:S04]  /*9050*/  STL [R1+0xbb4], R60 ;  /* 0x000bb43c01007387 */ /* 0x0003e80000100800 */
[----:B------:R-:W-:Y:S01]  /*9060*/  STL [R1+0xba8], R92 ;  /* 0x000ba85c01007387 */ /* 0x000fe20000100800 */
[----:B------:R-:W-:Y:S01]  /*9070*/  PRMT R27, RZ, 0x7610, R27 ;  /* 0x00007610ff1b7816 */ /* 0x000fe2000000001b */
[----:B0-----:R-:W-:Y:S02]  /*9080*/  @!P4 IMAD.MOV.U32 R6, RZ, RZ, R60 ;  /* 0x000000ffff06c224 */ /* 0x001fe400078e003c */
[----:B-1----:R-:W-:Y:S01]  /*9090*/  IMAD R60, R70, 0x62, RZ ;  /* 0x00000062463c7824 */ /* 0x002fe200078e02ff */
[----:B------:R-:W-:Y:S02]  /*90a0*/  PRMT R82, RZ, 0x7610, R82 ;  /* 0x00007610ff527816 */ /* 0x000fe40000000052 */
[----:B------:R-:W-:-:S02]  /*90b0*/  PRMT R28, RZ, 0x7610, R28 ;  /* 0x00007610ff1c7816 */ /* 0x000fc4000000001c */
[----:B------:R-:W-:Y:S01]  /*90c0*/  PRMT R66, RZ, 0x7610, R66 ;  /* 0x00007610ff427816 */ /* 0x000fe20000000042 */
[----:B--2---:R0:W-:Y:S02]  /*90d0*/  STL [R1+0x304], R64 ;  /* 0x0003044001007387 */ /* 0x0041e40000100800 */
[----:B0-----:R-:W-:-:S05]  /*90e0*/  LEA.HI.X.SX32 R64, R5, R2, 0x1, P6 ;  /* 0x0000000205407211 */ /* 0x001fca00030f0eff */
[----:B------:R0:W-:Y:S01]  /*90f0*/  STL [R1+0xbb0], R64 ;  /* 0x000bb04001007387 */ /* 0x0001e20000100800 */
[----:B------:R-:W-:Y:S02]  /*9100*/  @!P4 IMAD.MOV.U32 R7, RZ, RZ, R64 ;  /* 0x000000ffff07c224 */ /* 0x000fe400078e0040 */
[----:B------:R-:W-:-:S03]  /*9110*/  IMAD R5, R70, 0x31, RZ ;  /* 0x0000003146057824 */ /* 0x000fc600078e02ff */
[----:B------:R1:W5:Y:S01]  /*9120*/  @!P4 LDG.E.U16 R27, desc[UR20][R6.64] ;  /* 0x00000014061bc981 */ /* 0x000362000c1e1500 */
[----:B0-----:R-:W-:Y:S01]  /*9130*/  IADD3 R64, P6, PT, R60, R3, RZ ;  /* 0x000000033c407210 */ /* 0x001fe20007fde0ff */
[C---:B-1----:R-:W-:Y:S02]  /*9140*/  VIADD R6, R12.reuse, 0xffffffcc ;  /* 0xffffffcc0c067836 */ /* 0x042fe40000000000 */
[----:B---3--:R0:W-:Y:S01]  /*9150*/  STL [R1+0x300], R58 ;  /* 0x0003003a01007387 */ /* 0x0081e20000100800 */
[----:B------:R-:W-:Y:S02]  /*9160*/  VIADD R7, R12, 0xffffffcb ;  /* 0xffffffcb0c077836 */ /* 0x000fe40000000000 */
[----:B0-----:R-:W-:-:S05]  /*9170*/  IMAD R58, R70, 0x60, RZ ;  /* 0x00000060463a7824 */ /* 0x001fca00078e02ff */
[----:B------:R-:W-:-:S04]  /*9180*/  IADD3 R92, P0, PT, R58, R3, RZ ;  /* 0x000000033a5c7210 */ /* 0x000fc80007f1e0ff */
[-C--:B------:R-:W-:Y:S02]  /*9190*/  LEA.HI.X.SX32 R14, R14, R2.reuse, 0x1, P0 ;  /* 0x000000020e0e7211 */ /* 0x080fe400000f0eff */
[----:B------:R-:W-:Y:S01]  /*91a0*/  ISETP.GE.U32.AND P4, PT, R6, 0x7fffff4d, PT ;  /* 0x7fffff4d0600780c */ /* 0x000fe20003f86070 */
[----:B------:R-:W-:Y:S01]  /*91b0*/  @!P3 IMAD.MOV.U32 R6, RZ, RZ, R92 ;  /* 0x000000ffff06b224 */ /* 0x000fe200078e005c */
[----:B------:R-:W-:Y:S01]  /*91c0*/  ISETP.GE.U32.AND P0, PT, R7, 0x7fffff4c, PT ;  /* 0x7fffff4c0700780c */ /* 0x000fe20003f06070 */
[----:B------:R-:W-:Y:S01]  /*91d0*/  @!P3 IMAD.MOV.U32 R7, RZ, RZ, R14 ;  /* 0x000000ffff07b224 */ /* 0x000fe200078e000e */
[----:B------:R-:W-:Y:S01]  /*91e0*/  STL [R1+0xbbc], R92 ;  /* 0x000bbc5c01007387 */ /* 0x000fe20000100800 */
[----:B------:R-:W-:-:S03]  /*91f0*/  LEA.HI.X.SX32 R71, R5, R2, 0x1, P6 ;  /* 0x0000000205477211 */ /* 0x000fc600030f0eff */
[----:B------:R-:W-:Y:S04]  /*9200*/  STL [R1+0xbc4], R64 ;  /* 0x000bc44001007387 */ /* 0x000fe80000100800 */
[----:B------:R0:W-:Y:S04]  /*9210*/  STL [R1+0xbb8], R14 ;  /* 0x000bb80e01007387 */ /* 0x0001e80000100800 */
[----:B------:R1:W2:Y:S01]  /*9220*/  @!P3 LDG.E.U16 R82, desc[UR20][R6.64] ;  /* 0x000000140652b981 */ /* 0x0002a2000c1e1500 */
[----:B0-----:R-:W-:Y:S02]  /*9230*/  IMAD R14, R70, 0x64, RZ ;  /* 0x00000064460e7824 */ /* 0x001fe400078e02ff */
[----:B-1----:R-:W-:-:S02]  /*9240*/  @!P5 IMAD.MOV.U32 R6, RZ, RZ, R64 ;  /* 0x000000ffff06d224 */ /* 0x002fc400078e0040 */
        /* <DEDUP_REMOVED lines=16> */
[----:B------:R-:W-:Y:S04]  /*9350*/  STL [R1+0xbd4], R71 ;  /* 0x000bd44701007387 */ /* 0x000fe80000100800 */
[----:B------:R-:W-:Y:S01]  /*9360*/  STL [R1+0xbc8], R93 ;  /* 0x000bc85d01007387 */ /* 0x000fe20000100800 */
[----:B------:R-:W-:Y:S01]  /*9370*/  PRMT R29, RZ, 0x7610, R29 ;  /* 0x00007610ff1d7816 */ /* 0x000fe2000000001d */
[----:B0-----:R-:W-:Y:S02]  /*9380*/  @!P4 IMAD.MOV.U32 R6, RZ, RZ, R71 ;  /* 0x000000ffff06c224 */ /* 0x001fe400078e0047 */
[----:B--2---:R0:W-:Y:S02]  /*9390*/  STL [R1+0x2fc], R82 ;  /* 0x0002fc5201007387 */ /* 0x0041e40000100800 */
[----:B0-----:R-:W-:-:S05]  /*93a0*/  LEA.HI.X.SX32 R82, R5, R2, 0x1, P6 ;  /* 0x0000000205527211 */ /* 0x001fca00030f0eff */
[----:B------:R-:W-:Y:S01]  /*93b0*/  STL [R1+0xbd0], R82 ;  /* 0x000bd05201007387 */ /* 0x000fe20000100800 */
[----:B------:R-:W-:-:S05]  /*93c0*/  @!P4 IMAD.MOV.U32 R7, RZ, RZ, R82 ;  /* 0x000000ffff07c224 */ /* 0x000fca00078e0052 */
[----:B------:R0:W5:Y:S02]  /*93d0*/  @!P4 LDG.E.U16 R29, desc[UR20][R6.64] ;  /* 0x00000014061dc981 */ /* 0x000164000c1e1500 */
[C---:B0-----:R-:W-:Y:S02]  /*93e0*/  VIADD R6, R12.reuse, 0xffffffc8 ;  /* 0xffffffc80c067836 */ /* 0x041fe40000000000 */
[----:B---3--:R0:W-:Y:S01]  /*93f0*/  STL [R1+0x2f8], R66 ;  /* 0x0002f84201007387 */ /* 0x0081e20000100800 */
[----:B------:R-:W-:Y:S02]  /*9400*/  VIADD R7, R12, 0xffffffc7 ;  /* 0xffffffc70c077836 */ /* 0x000fe40000000000 */
[----:B0-----:R-:W-:-:S05]  /*9410*/  IMAD R66, R70, 0x68, RZ ;  /* 0x0000006846427824 */ /* 0x001fca00078e02ff */
[----:B------:R-:W-:-:S04]  /*9420*/  IADD3 R93, P1, PT, R66, R3, RZ ;  /* 0x00000003425d7210 */ /* 0x000fc80007f3e0ff */
[----:B------:R-:W-:Y:S02]  /*9430*/  LEA.HI.X.SX32 R12, R9, R2, 0x1, P1 ;  /* 0x00000002090c7211 */ /* 0x000fe400008f0eff */
[----:B------:R-:W-:Y:S01]  /*9440*/  ISETP.GE.U32.AND P4, PT, R6, 0x7fffff49, PT ;  /* 0x7fffff490600780c */ /* 0x000fe20003f86070 */
[----:B------:R-:W-:Y:S01]  /*9450*/  @!P0 IMAD.MOV.U32 R6, RZ, RZ, R93 ;  /* 0x000000ffff068224 */ /* 0x000fe200078e005d */
[----:B------:R-:W-:Y:S02]  /*9460*/  PRMT R9, RZ, 0x7610, R9 ;  /* 0x00007610ff097816 */ /* 0x000fe40000000009 */
[----:B------:R-:W-:Y:S01]  /*9470*/  ISETP.GE.U32.AND P1, PT, R7, 0x7fffff48, PT ;  /* 0x7fffff480700780c */ /* 0x000fe20003f26070 */
[----:B------:R-:W-:-:S05]  /*9480*/  @!P0 IMAD.MOV.U32 R7, RZ, RZ, R12 ;  /* 0x000000ffff078224 */ /* 0x000fca00078e000c */
[----:B------:R0:W2:Y:S01]  /*9490*/  @!P0 LDG.E.U16 R9, desc[UR20][R6.64] ;  /* 0x0000001406098981 */ /* 0x0000a2000c1e1500 */
[----:B------:R-:W-:-:S05]  /*94a0*/  IMAD R82, R70, 0x6a, RZ ;  /* 0x0000006a46527824 */ /* 0x000fca00078e02ff */
[----:B------:R-:W-:Y:S01]  /*94b0*/  IADD3 R71, P6, PT, R82, R3, RZ ;  /* 0x0000000352477210 */ /* 0x000fe20007fde0ff */
[----:B------:R1:W-:Y:S04]  /*94c0*/  STL [R1+0xbdc], R93 ;  /* 0x000bdc5d01007387 */ /* 0x0003e80000100800 */
[----:B------:R-:W-:Y:S04]  /*94d0*/  STL [R1+0xbe4], R71 ;  /* 0x000be44701007387 */ /* 0x000fe80000100800 */
[----:B------:R3:W-:Y:S01]  /*94e0*/  STL [R1+0xbd8], R12 ;  /* 0x000bd80c01007387 */ /* 0x0007e20000100800 */
[----:B------:R-:W-:-:S03]  /*94f0*/  IMAD R5, R70, 0x35, RZ ;  /* 0x0000003546057824 */ /* 0x000fc600078e02ff */
[----:B-1----:R-:W5:Y:S01]  /*9500*/  LDL.LU R93, [R1+0x1318] ;  /* 0x00131800015d7983 */ /* 0x002f620000300800 */
[----:B---3--:R-:W1:Y:S01]  /*9510*/  LDC R12, c[0x0][0x3a0] ;  /* 0x0000e800ff0c7b82 */ /* 0x008e620000000800 */
[----:B------:R-:W-:Y:S01]  /*9520*/  LEA.HI.X.SX32 R92, R5, R2, 0x1, P6 ;  /* 0x00000002055c7211 */ /* 0x000fe200030f0eff */
[----:B0-----:R-:W-:Y:S01]  /*9530*/  @!P5 IMAD.MOV.U32 R6, RZ, RZ, R71 ;  /* 0x000000ffff06d224 */ /* 0x001fe200078e0047 */
[----:B------:R-:W-:-:S03]  /*9540*/  PRMT R30, RZ, 0x7610, R30 ;  /* 0x00007610ff1e7816 */ /* 0x000fc6000000001e */
[----:B------:R-:W-:Y:S01]  /*9550*/  STL [R1+0xbe0], R92 ;  /* 0x000be05c01007387 */ /* 0x000fe20000100800 */
[----:B------:R-:W-:-:S05]  /*9560*/  @!P5 IMAD.MOV.U32 R7, RZ, RZ, R92 ;  /* 0x000000ffff07d224 */ /* 0x000fca00078e005c */
[----:B------:R1:W5:Y:S01]  /*9570*/  @!P5 LDG.E.U16 R30, desc[UR20][R6.64] ;  /* 0x00000014061ed981 */ /* 0x000362000c1e1500 */
[----:B------:R-:W-:Y:S01]  /*9580*/  PRMT R86, RZ, 0x7610, R86 ;  /* 0x00007610ff567816 */ /* 0x000fe20000000056 */
[C---:B-1----:R-:W-:Y:S02]  /*9590*/  VIADD R6, R12.reuse, 0xffffffc6 ;  /* 0xffffffc60c067836 */ /* 0x042fe40000000000 */
        /* <DEDUP_REMOVED lines=10> */
[----:B------:R-:W-:-:S05]  /*9640*/  IMAD R71, R70, 0x6e, RZ ;  /* 0x0000006e46477824 */ /* 0x000fca00078e02ff */
[----:B------:R-:W-:Y:S01]  /*9650*/  IADD3 R71, P6, PT, R71, R3, RZ ;  /* 0x0000000347477210 */ /* 0x000fe20007fde0ff */
[----:B------:R-:W-:Y:S04]  /*9660*/  STL [R1+0xbec], R92 ;  /* 0x000bec5c01007387 */ /* 0x000fe80000100800 */
[----:B------:R-:W-:Y:S04]  /*9670*/  STL [R1+0xbf4], R71 ;  /* 0x000bf44701007387 */ /* 0x000fe80000100800 */
[----:B------:R1:W-:Y:S01]  /*9680*/  STL [R1+0xbe8], R12 ;  /* 0x000be80c01007387 */ /* 0x0003e20000100800 */
[----:B------:R-:W-:Y:S01]  /*9690*/  IMAD R5, R70, 0x37, RZ ;  /* 0x0000003746057824 */ /* 0x000fe200078e02ff */
[----:B-1----:R-:W1:Y:S04]  /*96a0*/  LDC R12, c[0x0][0x3a0] ;  /* 0x0000e800ff0c7b82 */ /* 0x002e680000000800 */
[----:B------:R-:W-:Y:S01]  /*96b0*/  LEA.HI.X.SX32 R5, R5, R2, 0x1, P6 ;  /* 0x0000000205057211 */ /* 0x000fe200030f0eff */
[----:B0-----:R-:W-:Y:S01]  /*96c0*/  @!P4 IMAD.MOV.U32 R6, RZ, RZ, R71 ;  /* 0x000000ffff06c224 */ /* 0x001fe200078e0047 */
[----:B------:R-:W-:-:S03]  /*96d0*/  PRMT R31, RZ, 0x7610, R31 ;  /* 0x00007610ff1f7816 */ /* 0x000fc6000000001f */
[----:B------:R0:W-:Y:S01]  /*96e0*/  STL [R1+0xbf0], R5 ;  /* 0x000bf00501007387 */ /* 0x0001e20000100800 */
[----:B------:R-:W-:Y:S02]  /*96f0*/  @!P4 IMAD.MOV.U32 R7, RZ, RZ, R5 ;  /* 0x000000ffff07c224 */ /* 0x000fe400078e0005 */
[----:B------:R-:W-:-:S03]  /*9700*/  IMAD R71, R70, 0x72, RZ ;  /* 0x0000007246477824 */ /* 0x000fc600078e02ff */
[----:B------:R1:W5:Y:S02]  /*9710*/  @!P4 LDG.E.U16 R31, desc[UR20][R6.64] ;  /* 0x00000014061fc981 */ /* 0x000364000c1e1500 */
[----:B------:R-:W-:Y:S01]  /*9720*/  IADD3 R71, P4, PT, R71, R3, RZ ;  /* 0x0000000347477210 */ /* 0x000fe20007f9e0ff */
[----:B0-----:R-:W-:Y:S01]  /*9730*/  IMAD R5, R70, 0x39, RZ ;  /* 0x0000003946057824 */ /* 0x001fe200078e02ff */
[----:B------:R-:W-:Y:S01]  /*9740*/  PRMT R85, RZ, 0x7610, R85 ;  /* 0x00007610ff557816 */ /* 0x000fe20000000055 */
[C---:B-1----:R-:W-:Y:S02]  /*9750*/  VIADD R6, R12.reuse, 0xffffffc4 ;  /* 0xffffffc40c067836 */ /* 0x042fe40000000000 */
[----:B------:R-:W-:Y:S01]  /*9760*/  VIADD R7, R12, 0xffffffc3 ;  /* 0xffffffc30c077836 */ /* 0x000fe20000000000 */
[----:B------:R-:W-:-:S04]  /*9770*/  LEA.HI.X.SX32 R5, R5, R2, 0x1, P4 ;  /* 0x0000000205057211 */ /* 0x000fc800020f0eff */
[----:B------:R-:W-:Y:S01]  /*9780*/  ISETP.GE.U32.AND P4, PT, R7, 0x7fffff44, PT ;  /* 0x7fffff440700780c */ /* 0x000fe20003f86070 */
[----:B--2---:R0:W-:Y:S02]  /*9790*/  STL [R1+0x2d8], R86 ;  /* 0x0002d85601007387 */ /* 0x0041e40000100800 */
[----:B0-----:R-:W-:-:S05]  /*97a0*/  IMAD R86, R70, 0x70, RZ ;  /* 0x0000007046567824 */ /* 0x001fca00078e02ff */
[----:B------:R-:W-:-:S04]  /*97b0*/  IADD3 R86, P3, PT, R86, R3, RZ ;  /* 0x0000000356567210 */ /* 0x000fc80007f7e0ff */
[----:B------:R-:W-:Y:S02]  /*97c0*/  LEA.HI.X.SX32 R92, R32, R2, 0x1, P3 ;  /* 0x00000002205c7211 */ /* 0x000fe400018f0eff */
[----:B------:R-:W-:Y:S01]  /*97d0*/  ISETP.GE.U32.AND P3, PT, R6, 0x7fffff45, PT ;  /* 0x7fffff450600780c */ /* 0x000fe20003f66070 */
[----:B------:R-:W-:Y:S02]  /*97e0*/  @!P1 IMAD.MOV.U32 R6, RZ, RZ, R86 ;  /* 0x000000ffff069224 */ /* 0x000fe400078e0056 */
[----:B------:R-:W-:-:S05]  /*97f0*/  @!P1 IMAD.MOV.U32 R7, RZ, RZ, R92 ;  /* 0x000000ffff079224 */ /* 0x000fca00078e005c */
[----:B------:R0:W2:Y:S04]  /*9800*/  @!P1 LDG.E.U16 R85, desc[UR20][R6.64] ;  /* 0x0000001406559981 */ /* 0x0000a8000c1e1500 */
[----:B------:R-:W-:Y:S04]  /*9810*/  STL [R1+0xbfc], R86 ;  /* 0x000bfc5601007387 */ /* 0x000fe80000100800 */
        /* <DEDUP_REMOVED lines=25> */
[----:B------:R3:W-:Y:S01]  /*99b0*/  STL [R1+0xc08], R86 ;  /* 0x000c085601007387 */ /* 0x0007e20000100800 */
[----:B------:R-:W-:-:S03]  /*99c0*/  PRMT R33, RZ, 0x7610, R33 ;  /* 0x00007610ff217816 */ /* 0x000fc60000000021 */
[----:B------:R4:W-:Y:S01]  /*99d0*/  STL [R1+0xc10], R5 ;  /* 0x000c100501007387 */ /* 0x0009e20000100800 */
[----:B0-----:R-:W-:Y:S02]  /*99e0*/  @!P3 IMAD.MOV.U32 R6, RZ, RZ, R71 ;  /* 0x000000ffff06b224 */ /* 0x001fe400078e0047 */
[----:B------:R-:W-:Y:S02]  /*99f0*/  @!P3 IMAD.MOV.U32 R7, RZ, RZ, R5 ;  /* 0x000000ffff07b224 */ /* 0x000fe400078e0005 */
[----:B-1----:R-:W-:-:S03]  /*9a00*/  IMAD R71, R70, 0x7a, RZ ;  /* 0x0000007a46477824 */ /* 0x002fc600078e02ff */
[----:B------:R0:W5:Y:S02]  /*9a10*/  @!P3 LDG.E.U16 R33, desc[UR20][R6.64] ;  /* 0x000000140621b981 */ /* 0x000164000c1e1500 */
[----:B---3--:R-:W-:Y:S01]  /*9a20*/  IADD3 R86, P6, PT, R71, R3, RZ ;  /* 0x0000000347567210 */ /* 0x008fe20007fde0ff */
[C---:B0-----:R-:W-:Y:S02]  /*9a30*/  VIADD R6, R12.reuse, 0xffffffc0 ;  /* 0xffffffc00c067836 */ /* 0x041fe40000000000 */
[----:B------:R-:W-:Y:S02]  /*9a40*/  VIADD R7, R12, 0xffffffbf ;  /* 0xffffffbf0c077836 */ /* 0x000fe40000000000 */
[----:B----4-:R-:W-:Y:S01]  /*9a50*/  IMAD R5, R70, 0x3d, RZ ;  /* 0x0000003d46057824 */ /* 0x010fe200078e02ff */
[----:B------:R-:W-:Y:S02]  /*9a60*/  ISETP.GE.U32.AND P3, PT, R6, 0x7fffff41, PT ;  /* 0x7fffff410600780c */ /* 0x000fe40003f66070 */
[----:B------:R-:W-:-:S02]  /*9a70*/  PRMT R8, RZ, 0x7610, R8 ;  /* 0x00007610ff087816 */ /* 0x000fc40000000008 */
[----:B------:R-:W-:Y:S01]  /*9a80*/  LEA.HI.X.SX32 R5, R5, R2, 0x1, P6 ;  /* 0x0000000205057211 */ /* 0x000fe200030f0eff */
[C---:B------:R-:W-:Y:S01]  /*9a90*/  IMAD R85, R70.reuse, 0x7c, RZ ;  /* 0x0000007c46557824 */ /* 0x040fe200078e02ff */
[----:B------:R-:W-:Y:S01]  /*9aa0*/  PRMT R84, RZ, 0x7610, R84 ;  /* 0x00007610ff547816 */ /* 0x000fe20000000054 */
[----:B--2---:R0:W-:Y:S02]  /*9ab0*/  STL [R1+0x2d0], R69 ;  /* 0x0002d04501007387 */ /* 0x0041e40000100800 */
[----:B0-----:R-:W-:-:S05]  /*9ac0*/  IMAD R69, R70, 0x78, RZ ;  /* 0x0000007846457824 */ /* 0x001fca00078e02ff */
[----:B------:R-:W-:-:S04]  /*9ad0*/  IADD3 R92, P0, PT, R69, R3, RZ ;  /* 0x00000003455c7210 */ /* 0x000fc80007f1e0ff */
[----:B------:R-:W-:Y:S01]  /*9ae0*/  LEA.HI.X.SX32 R12, R34, R2, 0x1, P0 ;  /* 0x00000002220c7211 */ /* 0x000fe200000f0eff */
[----:B------:R-:W-:Y:S01]  /*9af0*/  STL [R1+0xc1c], R92 ;  /* 0x000c1c5c01007387 */ /* 0x000fe20000100800 */
[----:B------:R-:W-:-:S03]  /*9b00*/  ISETP.GE.U32.AND P0, PT, R7, 0x7fffff40, PT ;  /* 0x7fffff400700780c */ /* 0x000fc60003f06070 */
[----:B------:R-:W-:Y:S01]  /*9b10*/  STL [R1+0xc24], R86 ;  /* 0x000c245601007387 */ /* 0x000fe20000100800 */
[----:B------:R-:W-:-:S03]  /*9b20*/  @!P4 IMAD.MOV.U32 R7, RZ, RZ, R12 ;  /* 0x000000ffff07c224 */ /* 0x000fc600078e000c */
[----:B------:R0:W-:Y:S02]  /*9b30*/  STL [R1+0xc18], R12 ;  /* 0x000c180c01007387 */ /* 0x0001e40000100800 */
[----:B0-----:R-:W0:Y:S01]  /*9b40*/  LDC R12, c[0x0][0x3a0] ;  /* 0x0000e800ff0c7b82 */ /* 0x001e220000000800 */
[----:B------:R-:W-:Y:S01]  /*9b50*/  @!P4 IMAD.MOV.U32 R6, RZ, RZ, R92 ;  /* 0x000000ffff06c224 */ /* 0x000fe200078e005c */
[----:B------:R-:W-:-:S04]  /*9b60*/  PRMT R34, RZ, 0x7610, R34 ;  /* 0x00007610ff227816 */ /* 0x000fc80000000022 */
[----:B------:R1:W2:Y:S02]  /*9b70*/  @!P4 LDG.E.U16 R8, desc[UR20][R6.64] ;  /* 0x000000140608c981 */ /* 0x0002a4000c1e1500 */
[----:B-1----:R-:W-:Y:S02]  /*9b80*/  @!P5 IMAD.MOV.U32 R6, RZ, RZ, R86 ;  /* 0x000000ffff06d224 */ /* 0x002fe400078e0056 */
[----:B------:R-:W-:-:S05]  /*9b90*/  @!P5 IMAD.MOV.U32 R7, RZ, RZ, R5 ;  /* 0x000000ffff07d224 */ /* 0x000fca00078e0005 */
[----:B------:R0:W5:Y:S01]  /*9ba0*/  @!P5 LDG.E.U16 R34, desc[UR20][R6.64] ;  /* 0x000000140622d981 */ /* 0x000162000c1e1500 */
[----:B------:R-:W-:Y:S01]  /*9bb0*/  IADD3 R85, P4, PT, R85, R3, RZ ;  /* 0x0000000355557210 */ /* 0x000fe20007f9e0ff */
[----:B0-----:R-:W-:-:S05]  /*9bc0*/  VIADD R6, R12, 0xffffffbe ;  /* 0xffffffbe0c067836 */ /* 0x001fca0000000000 */
[----:B------:R-:W-:Y:S01]  /*9bd0*/  ISETP.GE.U32.AND P5, PT, R6, 0x7fffff3f, PT ;  /* 0x7fffff3f0600780c */ /* 0x000fe20003fa6070 */
[----:B------:R-:W-:Y:S01]  /*9be0*/  VIADD R6, R12, 0xffffffbd ;  /* 0xffffffbd0c067836 */ /* 0x000fe20000000000 */
[----:B------:R-:W-:-:S04]  /*9bf0*/  LEA.HI.X.SX32 R7, R35, R2, 0x1, P4 ;  /* 0x0000000223077211 */ /* 0x000fc800020f0eff */
[----:B------:R-:W-:Y:S01]  /*9c00*/  ISETP.GE.U32.AND P4, PT, R6, 0x7fffff3e, PT ;  /* 0x7fffff3e0600780c */ /* 0x000fe20003f86070 */
[----:B------:R-:W-:-:S05]  /*9c10*/  @!P1 IMAD.MOV.U32 R6, RZ, RZ, R85 ;  /* 0x000000ffff069224 */ /* 0x000fca00078e0055 */
[----:B------:R0:W3:Y:S04]  /*9c20*/  @!P1 LDG.E.U16 R84, desc[UR20][R6.64] ;  /* 0x0000001406549981 */ /* 0x0000e8000c1e1500 */
[----:B------:R1:W-:Y:S04]  /*9c30*/  STL [R1+0xc20], R5 ;  /* 0x000c200501007387 */ /* 0x0003e80000100800 */
[----:B------:R-:W5:Y:S01]  /*9c40*/  LDL.LU R92, [R1+0x1314] ;  /* 0x00131400015c7983 */ /* 0x000f620000300800 */
[----:B-1----:R-:W-:Y:S01]  /*9c50*/  IMAD R5, R70, 0x3f, RZ ;  /* 0x0000003f46057824 */ /* 0x002fe200078e02ff */
[----:B------:R-:W-:-:S02]  /*9c60*/  PRMT R35, RZ, 0x7610, R35 ;  /* 0x00007610ff237816 */ /* 0x000fc40000000023 */
        /* <DEDUP_REMOVED lines=8> */
[----:B------:R0:W-:Y:S04]  /*9cf0*/  STL [R1+0xc28], R7 ;  /* 0x000c280701007387 */ /* 0x0001e80000100800 */
[----:B------:R1:W-:Y:S01]  /*9d00*/  STL [R1+0xc30], R5 ;  /* 0x000c300501007387 */ /* 0x0003e20000100800 */
[----:B0-----:R-:W-:Y:S01]  /*9d10*/  @!P3 IMAD.MOV.U32 R7, RZ, RZ, R5 ;  /* 0x000000ffff07b224 */ /* 0x001fe200078e0005 */
[C---:B------:R-:W-:Y:S01]  /*9d20*/  LEA R85, P1, R70.reuse, R3, 0x7 ;  /* 0x0000000346557211 */ /* 0x040fe200078238ff */
[----:B-1----:R-:W-:-:S03]  /*9d30*/  IMAD R5, R70, 0x82, RZ ;  /* 0x0000008246057824 */ /* 0x002fc600078e02ff */
[----:B------:R0:W5:Y:S04]  /*9d40*/  @!P3 LDG.E.U16 R35, desc[UR20][R6.64] ;  /* 0x000000140623b981 */ /* 0x000168000c1e1500 */
[----:B---3--:R1:W-:Y:S01]  /*9d50*/  STL [R1+0x2c8], R84 ;  /* 0x0002c85401007387 */ /* 0x0083e20000100800 */
[C---:B0-----:R-:W-:Y:S02]  /*9d60*/  IMAD.SHL.U32 R6, R70.reuse, 0x40, RZ ;  /* 0x0000004046067824 */ /* 0x041fe400078e00ff */
[----:B------:R-:W-:Y:S01]  /*9d70*/  IMAD R7, R70, 0x41, RZ ;  /* 0x0000004146077824 */ /* 0x000fe200078e02ff */
[----:B-1----:R-:W-:Y:S02]  /*9d80*/  IADD3 R84, P6, PT, R5, R3, RZ ;  /* 0x0000000305547210 */ /* 0x002fe40007fde0ff */
[-C--:B------:R-:W-:Y:S01]  /*9d90*/  LEA.HI.X.SX32 R6, R6, R2.reuse, 0x1, P1 ;  /* 0x0000000206067211 */ /* 0x080fe200008f0eff */
[----:B------:R-:W-:Y:S01]  /*9da0*/  IMAD.MOV.U32 R5, RZ, RZ, R85 ;  /* 0x000000ffff057224 */ /* 0x000fe200078e0055 */
[----:B------:R0:W-:Y:S04]  /*9db0*/  STL [R1+0xc3c], R85 ;  /* 0x000c3c5501007387 */ /* 0x0001e80000100800 */
[----:B------:R-:W-:Y:S04]  /*9dc0*/  STL [R1+0xc44], R84 ;  /* 0x000c445401007387 */ /* 0x000fe80000100800 */
[----:B------:R1:W-:Y:S01]  /*9dd0*/  STL [R1+0xc38], R6 ;  /* 0x000c380601007387 */ /* 0x0003e20000100800 */
[----:B0-----:R-:W-:Y:S01]  /*9de0*/  LEA.HI.X.SX32 R85, R7, R2, 0x1, P6 ;  /* 0x0000000207557211 */ /* 0x001fe200030f0eff */
[----:B------:R-:W-:-:S02]  /*9df0*/  @!P0 IMAD.MOV.U32 R7, RZ, RZ, R6 ;  /* 0x000000ffff078224 */ /* 0x000fc400078e0006 */
[----:B-1----:R-:W-:-:S05]  /*9e00*/  @!P0 IMAD.MOV.U32 R6, RZ, RZ, R5 ;  /* 0x000000ffff068224 */ /* 0x002fca00078e0005 */
[----:B------:R0:W2:Y:S01]  /*9e10*/  @!P0 LDG.E.U16 R91, desc[UR20][R6.64] ;  /* 0x00000014065b8981 */ /* 0x0000a2000c1e1500 */
[----:B------:R-:W-:Y:S02]  /*9e20*/  IMAD.MOV.U32 R86, RZ, RZ, R36 ;  /* 0x000000ffff567224 */ /* 0x000fe400078e0024 */
[C---:B------:R-:W-:Y:S02]  /*9e30*/  VIADD R8, R12.reuse, 0xffffffbc ;  /* 0xffffffbc0c087836 */ /* 0x040fe40000000000 */
[----:B------:R-:W-:-:S03]  /*9e40*/  VIADD R36, R12, 0xffffffbb ;  /* 0xffffffbb0c247836 */ /* 0x000fc60000000000 */
[----:B------:R-:W-:Y:S01]  /*9e50*/  ISETP.GE.U32.AND P3, PT, R8, 0x7fffff3d, PT ;  /* 0x7fffff3d0800780c */ /* 0x000fe20003f66070 */
[----:B------:R-:W-:Y:S01]  /*9e60*/  IMAD R8, R70, 0x84, RZ ;  /* 0x0000008446087824 */ /* 0x000fe200078e02ff */
[----:B------:R-:W-:Y:S01]  /*9e70*/  ISETP.GE.U32.AND P1, PT, R36, 0x7fffff3c, PT ;  /* 0x7fffff3c2400780c */ /* 0x000fe20003f26070 */
[----:B0-----:R-:W-:Y:S01]  /*9e80*/  @!P5 IMAD.MOV.U32 R6, RZ, RZ, R84 ;  /* 0x000000ffff06d224 */ /* 0x001fe200078e0054 */
[----:B------:R-:W-:Y:S01]  /*9e90*/  PRMT R36, RZ, 0x7610, R36 ;  /* 0x00007610ff247816 */ /* 0x000fe20000000024 */
[----:B------:R-:W-:Y:S01]  /*9ea0*/  @!P5 IMAD.MOV.U32 R7, RZ, RZ, R85 ;  /* 0x000000ffff07d224 */ /* 0x000fe200078e0055 */
[----:B------:R0:W-:Y:S01]  /*9eb0*/  STL [R1+0xc40], R85 ;  /* 0x000c405501007387 */ /* 0x0001e20000100800 */
[----:B------:R-:W-:-:S03]  /*9ec0*/  IMAD R5, R70, 0x86, RZ ;  /* 0x0000008646057824 */ /* 0x000fc600078e02ff */
[----:B------:R1:W5:Y:S02]  /*9ed0*/  @!P5 LDG.E.U16 R36, desc[UR20][R6.64] ;  /* 0x000000140624d981 */ /* 0x000364000c1e1500 */
[----:B------:R-:W-:Y:S02]  /*9ee0*/  IADD3 R84, P6, PT, R5, R3, RZ ;  /* 0x0000000305547210 */ /* 0x000fe40007fde0ff */
[----:B------:R-:W-:Y:S01]  /*9ef0*/  PRMT R5, RZ, 0x7610, R5 ;  /* 0x00007610ff057816 */ /* 0x000fe20000000005 */
[----:B-1----:R-:W-:Y:S02]  /*9f00*/  IMAD R6, R70, 0x43, RZ ;  /* 0x0000004346067824 */ /* 0x002fe400078e02ff */
[----:B------:R-:W-:-:S03]  /*9f10*/  VIADD R7, R12, 0xffffffba ;  /* 0xffffffba0c077836 */ /* 0x000fc60000000000 */
[----:B0-----:R-:W-:Y:S02]  /*9f20*/  LEA.HI.X.SX32 R85, R6, R2, 0x1, P6 ;  /* 0x0000000206557211 */ /* 0x001fe400030f0eff */
[----:B------:R-:W-:Y:S01]  /*9f30*/  ISETP.GE.U32.AND P5, PT, R7, 0x7fffff3b, PT ;  /* 0x7fffff3b0700780c */ /* 0x000fe20003fa6070 */
[----:B--2---:R0:W-:Y:S02]  /*9f40*/  STL [R1+0x2c4], R91 ;  /* 0x0002c45b01007387 */ /* 0x0041e40000100800 */
[----:B0-----:R-:W-:Y:S01]  /*9f50*/  IADD3 R91, P0, PT, R8, R3, RZ ;  /* 0x00000003085b7210 */ /* 0x001fe20007f1e0ff */
[----:B------:R-:W-:-:S03]  /*9f60*/  VIADD R8, R12, 0xffffffb9 ;  /* 0xffffffb90c087836 */ /* 0x000fc60000000000 */
[----:B------:R-:W-:Y:S01]  /*9f70*/  LEA.HI.X.SX32 R12, R37, R2, 0x1, P0 ;  /* 0x00000002250c7211 */ /* 0x000fe200000f0eff */
[----:B------:R-:W-:-:S04]  /*9f80*/  @!P4 IMAD.MOV.U32 R6, RZ, RZ, R91 ;  /* 0x000000ffff06c224 */ /* 0x000fc800078e005b */
[----:B------:R-:W-:-:S05]  /*9f90*/  @!P4 IMAD.MOV.U32 R7, RZ, RZ, R12 ;  /* 0x000000ffff07c224 */ /* 0x000fca00078e000c */
[----:B------:R0:W2:Y:S04]  /*9fa0*/  @!P4 LDG.E.U16 R5, desc[UR20][R6.64] ;  /* 0x000000140605c981 */ /* 0x0000a8000c1e1500 */
[----:B------:R-:W-:Y:S04]  /*9fb0*/  STL [R1+0xc4c], R91 ;  /* 0x000c4c5b01007387 */ /* 0x000fe80000100800 */
[----:B------:R-:W-:Y:S04]  /*9fc0*/  STL [R1+0xc54], R84 ;  /* 0x000c545401007387 */ /* 0x000fe80000100800 */
[----:B------:R1:W-:Y:S01]  /*9fd0*/  STL [R1+0xc48], R12 ;  /* 0x000c480c01007387 */ /* 0x0003e20000100800 */
[----:B------:R-:W-:Y:S01]  /*9fe0*/  PRMT R37, RZ, 0x7610, R37 ;  /* 0x00007610ff257816 */ /* 0x000fe20000000025 */
[----:B0-----:R-:W-:Y:S01]  /*9ff0*/  @!P3 IMAD.MOV.U32 R6, RZ, RZ, R84 ;  /* 0x000000ffff06b224 */ /* 0x001fe200078e0054 */
[----:B------:R-:W-:Y:S01]  /*a000*/  ISETP.GE.U32.AND P0, PT, R8, 0x7fffff3a, PT ;  /* 0x7fffff3a0800780c */ /* 0x000fe20003f06070 */
[----:B-1----:R-:W0:Y:S01]  /*a010*/  LDC R12, c[0x0][0x3a0] ;  /* 0x0000e800ff0c7b82 */ /* 0x002e220000000800 */
[----:B------:R-:W-:Y:S01]  /*a020*/  @!P3 IMAD.MOV.U32 R7, RZ, RZ, R85 ;  /* 0x000000ffff07b224 */ /* 0x000fe200078e0055 */
[----:B------:R-:W5:Y:S01]  /*a030*/  LDL.LU R91, [R1+0x1310] ;  /* 0x00131000015b7983 */ /* 0x000f620000300800 */
[----:B------:R-:W-:-:S03]  /*a040*/  IMAD R8, R70, 0x88, RZ ;  /* 0x0000008846087824 */ /* 0x000fc600078e02ff */
[----:B------:R1:W-:Y:S04]  /*a050*/  STL [R1+0xc50], R85 ;  /* 0x000c505501007387 */ /* 0x0003e80000100800 */
[----:B------:R3:W5:Y:S01]  /*a060*/  @!P3 LDG.E.U16 R37, desc[UR20][R6.64] ;  /* 0x000000140625b981 */ /* 0x000762000c1e1500 */
[----:B-1----:R-:W-:Y:S01]  /*a070*/  IADD3 R85, P3, PT, R8, R3, RZ ;  /* 0x0000000308557210 */ /* 0x002fe20007f7e0ff */
[----:B---3--:R-:W-:Y:S02]  /*a080*/  IMAD R6, R70, 0x45, RZ ;  /* 0x0000004546067824 */ /* 0x008fe400078e02ff */
[----:B0-----:R-:W-:Y:S01]  /*a090*/  VIADD R7, R12, 0xffffffb8 ;  /* 0xffffffb80c077836 */ /* 0x001fe20000000000 */
[----:B------:R-:W-:-:S04]  /*a0a0*/  PRMT R90, RZ, 0x7610, R90 ;  /* 0x00007610ff5a7816 */ /* 0x000fc8000000005a */
[----:B------:R-:W-:Y:S01]  /*a0b0*/  ISETP.GE.U32.AND P4, PT, R7, 0x7fffff39, PT ;  /* 0x7fffff390700780c */ /* 0x000fe20003f86070 */
[----:B--2---:R0:W-:Y:S04]  /*a0c0*/  STL [R1+0x2c0], R5 ;  /* 0x0002c00501007387 */ /* 0x0041e80000100800 */
[----:B------:R1:W-:Y:S01]  /*a0d0*/  STL [R1+0xc5c], R85 ;  /* 0x000c5c5501007387 */ /* 0x0003e20000100800 */
[----:B0-----:R-:W-:-:S05]  /*a0e0*/  IMAD R5, R70, 0x8a, RZ ;  /* 0x0000008a46057824 */ /* 0x001fca00078e02ff */
[----:B------:R-:W-:Y:S01]  /*a0f0*/  IADD3 R84, P6, PT, R5, R3, RZ ;  /* 0x0000000305547210 */ /* 0x000fe20007fde0ff */
[----:B------:R-:W-:Y:S01]  /*a100*/  IMAD.MOV.U32 R5, RZ, RZ, R85 ;  /* 0x000000ffff057224 */ /* 0x000fe200078e0055 */
[----:B-1----:R-:W-:-:S05]  /*a110*/  LEA.HI.X.SX32 R85, R38, R2, 0x1, P3 ;  /* 0x0000000226557211 */ /* 0x002fca00018f0eff */
[----:B------:R0:W-:Y:S01]  /*a120*/  STL [R1+0xc58], R85 ;  /* 0x000c585501007387 */ /* 0x0001e20000100800 */
[----:B------:R-:W-:Y:S01]  /*a130*/  IMAD.MOV.U32 R7, RZ, RZ, R85 ;  /* 0x000000ffff077224 */ /* 0x000fe200078e0055 */
[----:B0-----:R-:W-:Y:S01]  /*a140*/  LEA.HI.X.SX32 R85, R6, R2, 0x1, P6 ;  /* 0x0000000206557211 */ /* 0x001fe200030f0eff */
[----:B------:R-:W-:-:S05]  /*a150*/  @!P1 IMAD.MOV.U32 R6, RZ, RZ, R5 ;  /* 0x000000ffff069224 */ /* 0x000fca00078e0005 */
[----:B------:R0:W2:Y:S01]  /*a160*/  @!P1 LDG.E.U16 R90, desc[UR20][R6.64] ;  /* 0x00000014065a9981 */ /* 0x0000a2000c1e1500 */
[----:B------:R-:W-:Y:S01]  /*a170*/  VIADD R8, R12, 0xffffffb7 ;  /* 0xffffffb70c087836 */ /* 0x000fe20000000000 */
[----:B------:R-:W-:-:S04]  /*a180*/  PRMT R38, RZ, 0x7610, R38 ;  /* 0x00007610ff267816 */ /* 0x000fc80000000026 */
[----:B------:R-:W-:Y:S01]  /*a190*/  ISETP.GE.U32.AND P3, PT, R8, 0x7fffff38, PT ;  /* 0x7fffff380800780c */ /* 0x000fe20003f66070 */
[C---:B------:R-:W-:Y:S01]  /*a1a0*/  IMAD R8, R70.reuse, 0x8c, RZ ;  /* 0x0000008c46087824 */ /* 0x040fe200078e02ff */
[----:B------:R1:W-:Y:S01]  /*a1b0*/  STL [R1+0xc64], R84 ;  /* 0x000c645401007387 */ /* 0x0003e20000100800 */
[----:B0-----:R-:W-:Y:S02]  /*a1c0*/  @!P5 IMAD.MOV.U32 R6, RZ, RZ, R84 ;  /* 0x000000ffff06d224 */ /* 0x001fe400078e0054 */
[----:B------:R-:W-:Y:S01]  /*a1d0*/  @!P5 IMAD.MOV.U32 R7, RZ, RZ, R85 ;  /* 0x000000ffff07d224 */ /* 0x000fe200078e0055 */
[----:B------:R0:W-:Y:S01]  /*a1e0*/  STL [R1+0xc60], R85 ;  /* 0x000c605501007387 */ /* 0x0001e20000100800 */
[----:B------:R-:W-:-:S03]  /*a1f0*/  IMAD R5, R70, 0x8e, RZ ;  /* 0x0000008e46057824 */ /* 0x000fc600078e02ff */
[----:B------:R3:W5:Y:S02]  /*a200*/  @!P5 LDG.E.U16 R38, desc[UR20][R6.64] ;  /* 0x000000140626d981 */ /* 0x000764000c1e1500 */
[----:B-1----:R-:W-:Y:S02]  /*a210*/  IADD3 R84, P6, PT, R5, R3, RZ ;  /* 0x0000000305547210 */ /* 0x002fe40007fde0ff */
[----:B------:R-:W-:Y:S01]  /*a220*/  PRMT R5, RZ, 0x7610, R5 ;  /* 0x00007610ff057816 */ /* 0x000fe20000000005 */
[----:B---3--:R-:W-:Y:S02]  /*a230*/  IMAD R6, R70, 0x47, RZ ;  /* 0x0000004746067824 */ /* 0x008fe400078e02ff */
        /* <DEDUP_REMOVED lines=13> */
[----:B------:R-:W-:Y:S01]  /*a310*/  ISETP.GE.U32.AND P1, PT, R8, 0x7fffff36, PT ;  /* 0x7fffff360800780c */ /* 0x000fe20003f26070 */
[----:B-1----:R-:W1:Y:S01]  /*a320*/  LDC R12, c[0x0][0x3a0] ;  /* 0x0000e800ff0c7b82 */ /* 0x002e620000000800 */
[----:B------:R-:W-:Y:S01]  /*a330*/  IMAD R8, R70, 0x90, RZ ;  /* 0x0000009046087824 */ /* 0x000fe200078e02ff */
[----:B------:R-:W5:Y:S01]  /*a340*/  LDL.LU R90, [R1+0x130c] ;  /* 0x00130c00015a7983 */ /* 0x000f620000300800 */
[----:B------:R-:W-:Y:S01]  /*a350*/  PRMT R39, RZ, 0x7610, R39 ;  /* 0x00007610ff277816 */ /* 0x000fe20000000027 */
[----:B0-----:R-:W-:-:S02]  /*a360*/  @!P4 IMAD.MOV.U32 R6, RZ, RZ, R84 ;  /* 0x000000ffff06c224 */ /* 0x001fc400078e0054 */
[----:B------:R0:W-:Y:S01]  /*a370*/  STL [R1+0xc70], R85 ;  /* 0x000c705501007387 */ /* 0x0001e20000100800 */
[----:B------:R-:W-:-:S05]  /*a380*/  @!P4 IMAD.MOV.U32 R7, RZ, RZ, R85 ;  /* 0x000000ffff07c224 */ /* 0x000fca00078e0055 */
[----:B------:R3:W5:Y:S01]  /*a390*/  @!P4 LDG.E.U16 R39, desc[UR20][R6.64] ;  /* 0x000000140627c981 */ /* 0x000762000c1e1500 */
[----:B0-----:R-:W-:Y:S01]  /*a3a0*/  IADD3 R85, P0, PT, R8, R3, RZ ;  /* 0x0000000308557210 */ /* 0x001fe20007f1e0ff */
[----:B---3--:R-:W-:Y:S02]  /*a3b0*/  IMAD R6, R70, 0x49, RZ ;  /* 0x0000004946067824 */ /* 0x008fe400078e02ff */
[----:B-1----:R-:W-:Y:S01]  /*a3c0*/  VIADD R7, R12, 0xffffffb4 ;  /* 0xffffffb40c077836 */ /* 0x002fe20000000000 */
        /* <DEDUP_REMOVED lines=152> */
[C---:B-1----:R-:W-:Y:S02]  /*ad50*/  VIADD R7, R12.reuse, 0xffffffa8 ;  /* 0xffffffa80c077836 */ /* 0x042fe40000000000 */
[----:B------:R-:W-:Y:S01]  /*ad60*/  VIADD R8, R12, 0xffffffa7 ;  /* 0xffffffa70c087836 */ /* 0x000fe20000000000 */
[----:B------:R-:W-:Y:S02]  /*ad70*/  PRMT R47, RZ, 0x7610, R47 ;  /* 0x00007610ff2f7816 */ /* 0x000fe4000000002f */
[----:B------:R-:W-:Y:S02]  /*ad80*/  ISETP.GE.U32.AND P4, PT, R7, 0x7fffff29, PT ;  /* 0x7fffff290700780c */ /* 0x000fe40003f86070 */
[----:B------:R-:W-:-:S02]  /*ad90*/  PRMT R49, RZ, 0x7610, R49 ;  /* 0x00007610ff317816 */ /* 0x000fc40000000031 */
[----:B------:R-:W-:Y:S02]  /*ada0*/  PRMT R51, RZ, 0x7610, R51 ;  /* 0x00007610ff337816 */ /* 0x000fe40000000033 */
[----:B------:R-:W-:Y:S02]  /*adb0*/  PRMT R53, RZ, 0x7610, R53 ;  /* 0x00007610ff357816 */ /* 0x000fe40000000035 */
[----:B------:R-:W-:Y:S02]  /*adc0*/  PRMT R55, RZ, 0x7610, R55 ;  /* 0x00007610ff377816 */ /* 0x000fe40000000037 */
[----:B------:R-:W-:Y:S02]  /*add0*/  PRMT R54, RZ, 0x7610, R54 ;  /* 0x00007610ff367816 */ /* 0x000fe40000000036 */
[----:B------:R-:W-:Y:S02]  /*ade0*/  PRMT R57, RZ, 0x7610, R57 ;  /* 0x00007610ff397816 */ /* 0x000fe40000000039 */
[----:B------:R-:W-:-:S02]  /*adf0*/  PRMT R59, RZ, 0x7610, R59 ;  /* 0x00007610ff3b7816 */ /* 0x000fc4000000003b */
[----:B------:R-:W-:Y:S02]  /*ae00*/  PRMT R61, RZ, 0x7610, R61 ;  /* 0x00007610ff3d7816 */ /* 0x000fe4000000003d */
[----:B------:R-:W-:Y:S02]  /*ae10*/  PRMT R63, RZ, 0x7610, R63 ;  /* 0x00007610ff3f7816 */ /* 0x000fe4000000003f */
[----:B------:R-:W-:Y:S02]  /*ae20*/  PRMT R62, RZ, 0x7610, R62 ;  /* 0x00007610ff3e7816 */ /* 0x000fe4000000003e */
[----:B------:R-:W-:Y:S02]  /*ae30*/  PRMT R65, RZ, 0x7610, R65 ;  /* 0x00007610ff417816 */ /* 0x000fe40000000041 */
[----:B------:R-:W-:Y:S01]  /*ae40*/  PRMT R67, RZ, 0x7610, R67 ;  /* 0x00007610ff437816 */ /* 0x000fe20000000043 */
[----:B--2---:R0:W-:Y:S04]  /*ae50*/  STL [R1+0x244], R5 ;  /* 0x0002440501007387 */ /* 0x0041e80000100800 */
[----:B------:R1:W-:Y:S01]  /*ae60*/  STL [R1+0xcdc], R85 ;  /* 0x000cdc5501007387 */ /* 0x0003e20000100800 */
[----:B0-----:R-:W-:-:S05]  /*ae70*/  IMAD R5, R70, 0xaa, RZ ;  /* 0x000000aa46057824 */ /* 0x001fca00078e02ff */
[----:B------:R-:W-:Y:S01]  /*ae80*/  IADD3 R84, P6, PT, R5, R3, RZ ;  /* 0x0000000305547210 */ /* 0x000fe20007fde0ff */
[----:B------:R-:W-:Y:S01]  /*ae90*/  IMAD.MOV.U32 R5, RZ, RZ, R85 ;  /* 0x000000ffff057224 */ /* 0x000fe200078e0055 */
[----:B-1----:R-:W-:Y:S02]  /*aea0*/  LEA.HI.X.SX32 R85, R46, R2, 0x1, P0 ;  /* 0x000000022e557211 */ /* 0x002fe400000f0eff */
[----:B------:R-:W-:-:S03]  /*aeb0*/  ISETP.GE.U32.AND P0, PT, R8, 0x7fffff28, PT ;  /* 0x7fffff280800780c */ /* 0x000fc60003f06070 */
[----:B------:R0:W-:Y:S01]  /*aec0*/  STL [R1+0xcd8], R85 ;  /* 0x000cd85501007387 */ /* 0x0001e20000100800 */
[----:B------:R-:W-:Y:S02]  /*aed0*/  IMAD.MOV.U32 R7, RZ, RZ, R85 ;  /* 0x000000ffff077224 */ /* 0x000fe400078e0055 */
[----:B------:R-:W-:Y:S01]  /*aee0*/  IMAD R8, R70, 0xac, RZ ;  /* 0x000000ac46087824 */ /* 0x000fe200078e02ff */
[----:B------:R-:W-:Y:S01]  /*aef0*/  STL [R1+0xce4], R84 ;  /* 0x000ce45401007387 */ /* 0x000fe20000100800 */
[----:B0-----:R-:W-:Y:S01]  /*af00*/  LEA.HI.X.SX32 R85, R6, R2, 0x1, P6 ;  /* 0x0000000206557211 */ /* 0x001fe200030f0eff */
[----:B------:R-:W-:Y:S01]  /*af10*/  @!P3 IMAD.MOV.U32 R6, RZ, RZ, R5 ;  /* 0x000000ffff06b224 */ /* 0x000fe200078e0005 */
[----:B------:R-:W-:Y:S01]  /*af20*/  PRMT R46, RZ, 0x7610, R46 ;  /* 0x00007610ff2e7816 */ /* 0x000fe2000000002e */
[----:B------:R-:W-:Y:S02]  /*af30*/  IMAD R5, R70, 0xae, RZ ;  /* 0x000000ae46057824 */ /* 0x000fe400078e02ff */
[----:B------:R0:W-:Y:S04]  /*af40*/  STL [R1+0xce0], R85 ;  /* 0x000ce05501007387 */ /* 0x0001e80000100800 */
[----:B------:R1:W5:Y:S02]  /*af50*/  @!P3 LDG.E.U16 R47, desc[UR20][R6.64] ;  /* 0x00000014062fb981 */ /* 0x000364000c1e1500 */
[----:B-1----:R-:W-:-:S02]  /*af60*/  @!P5 IMAD.MOV.U32 R6, RZ, RZ, R84 ;  /* 0x000000ffff06d224 */ /* 0x002fc400078e0054 */
[----:B------:R-:W-:Y:S01]  /*af70*/  @!P5 IMAD.MOV.U32 R7, RZ, RZ, R85 ;  /* 0x000000ffff07d224 */ /* 0x000fe200078e0055 */
[-C--:B0-----:R-:W-:Y:S02]  /*af80*/  IADD3 R85, P3, PT, R8, R3.reuse, RZ ;  /* 0x0000000308557210 */ /* 0x081fe40007f7e0ff */
[----:B------:R-:W-:Y:S02]  /*af90*/  IADD3 R84, P6, PT, R5, R3, RZ ;  /* 0x0000000305547210 */ /* 0x000fe40007fde0ff */
[----:B------:R0:W5:Y:S01]  /*afa0*/  @!P5 LDG.E.U16 R46, desc[UR20][R6.64] ;  /* 0x00000014062ed981 */ /* 0x000162000c1e1500 */
[----:B------:R-:W-:-:S03]  /*afb0*/  IMAD.MOV.U32 R5, RZ, RZ, R85 ;  /* 0x000000ffff057224 */ /* 0x000fc600078e0055 */
[----:B------:R1:W-:Y:S01]  /*afc0*/  STL [R1+0xcec], R85 ;  /* 0x000cec5501007387 */ /* 0x0003e20000100800 */
[C---:B------:R-:W-:Y:S02]  /*afd0*/  VIADD R8, R12.reuse, 0xffffffa5 ;  /* 0xffffffa50c087836 */ /* 0x040fe40000000000 */
[----:B0-----:R-:W-:Y:S02]  /*afe0*/  VIADD R7, R12, 0xffffffa6 ;  /* 0xffffffa60c077836 */ /* 0x001fe40000000000 */
[----:B------:R-:W-:Y:S01]  /*aff0*/  IMAD R6, R70, 0x57, RZ ;  /* 0x0000005746067824 */ /* 0x000fe200078e02ff */
[----:B-1----:R-:W-:Y:S02]  /*b000*/  LEA.HI.X.SX32 R85, R48, R2, 0x1, P3 ;  /* 0x0000000230557211 */ /* 0x002fe400018f0eff */
[----:B------:R-:W-:-:S03]  /*b010*/  ISETP.GE.U32.AND P5, PT, R7, 0x7fffff27, PT ;  /* 0x7fffff270700780c */ /* 0x000fc60003fa6070 */
[----:B------:R0:W-:Y:S01]  /*b020*/  STL [R1+0xce8], R85 ;  /* 0x000ce85501007387 */ /* 0x0001e20000100800 */
[----:B------:R-:W-:Y:S01]  /*b030*/  IMAD.MOV.U32 R7, RZ, RZ, R85 ;  /* 0x000000ffff077224 */ /* 0x000fe200078e0055 */
[----:B------:R-:W-:Y:S01]  /*b040*/  ISETP.GE.U32.AND P3, PT, R8, 0x7fffff26, PT ;  /* 0x7fffff260800780c */ /* 0x000fe20003f66070 */
        /* <DEDUP_REMOVED lines=72> */
[----:B------:R-:W-:Y:S02]  /*b4d0*/  @!P1 IMAD.MOV.U32 R6, RZ, RZ, R5 ;  /* 0x000000ffff069224 */ /* 0x000fe400078e0005 */
        /* <DEDUP_REMOVED lines=56> */
[----:B0-----:R-:W-:Y:S02]  /*b860*/  VIADD R7, R12, 0xffffff9a ;  /* 0xffffff9a0c077836 */ /* 0x001fe40000000000 */
[----:B------:R-:W-:Y:S01]  /*b870*/  IMAD R6, R70, 0x63, RZ ;  /* 0x0000006346067824 */ /* 0x000fe200078e02ff */
[----:B-1----:R-:W-:Y:S01]  /*b880*/  LEA.HI.X.SX32 R85, R60, R2, 0x1, P3 ;  /* 0x000000023c557211 */ /* 0x002fe200018f0eff */
[----:B------:R-:W-:Y:S01]  /*b890*/  VIADD R8, R12, 0xffffff99 ;  /* 0xffffff990c087836 */ /* 0x000fe20000000000 */
[----:B------:R-:W-:-:S03]  /*b8a0*/  ISETP.GE.U32.AND P5, PT, R7, 0x7fffff1b, PT ;  /* 0x7fffff1b0700780c */ /* 0x000fc60003fa6070 */
[----:B------:R0:W-:Y:S01]  /*b8b0*/  STL [R1+0xd48], R85 ;  /* 0x000d485501007387 */ /* 0x0001e20000100800 */
[----:B------:R-:W-:Y:S01]  /*b8c0*/  IMAD.MOV.U32 R7, RZ, RZ, R85 ;  /* 0x000000ffff077224 */ /* 0x000fe200078e0055 */
[----:B------:R-:W-:Y:S01]  /*b8d0*/  ISETP.GE.U32.AND P3, PT, R8, 0x7fffff1a, PT ;  /* 0x7fffff1a0800780c */ /* 0x000fe20003f66070 */
[----:B------:R-:W-:Y:S01]  /*b8e0*/  IMAD R8, R70, 0xc8, RZ ;  /* 0x000000c846087824 */ /* 0x000fe200078e02ff */
[----:B------:R-:W-:Y:S02]  /*b8f0*/  PRMT R60, RZ, 0x7610, R60 ;  /* 0x00007610ff3c7816 */ /* 0x000fe4000000003c */
[----:B0-----:R-:W-:Y:S01]  /*b900*/  LEA.HI.X.SX32 R85, R6, R2, 0x1, P6 ;  /* 0x0000000206557211 */ /* 0x001fe200030f0eff */
[----:B------:R-:W-:Y:S01]  /*b910*/  @!P1 IMAD.MOV.U32 R6, RZ, RZ, R5 ;  /* 0x000000ffff069224 */ /* 0x000fe200078e0005 */
[----:B------:R-:W-:Y:S01]  /*b920*/  STL [R1+0xd54], R84 ;  /* 0x000d545401007387 */ /* 0x000fe20000100800 */
[----:B------:R-:W-:-:S03]  /*b930*/  IMAD R5, R70, 0xca, RZ ;  /* 0x000000ca46057824 */ /* 0x000fc600078e02ff */
[----:B------:R0:W5:Y:S04]  /*b940*/  @!P1 LDG.E.U16 R61, desc[UR20][R6.64] ;  /* 0x00000014063d9981 */ /* 0x000168000c1e1500 */
[----:B------:R1:W-:Y:S01]  /*b950*/  STL [R1+0xd50], R85 ;  /* 0x000d505501007387 */ /* 0x0003e20000100800 */
[----:B0-----:R-:W-:Y:S02]  /*b960*/  @!P4 IMAD.MOV.U32 R6, RZ, RZ, R84 ;  /* 0x000000ffff06c224 */ /* 0x001fe400078e0054 */
[----:B------:R-:W-:Y:S02]  /*b970*/  @!P4 IMAD.MOV.U32 R7, RZ, RZ, R85 ;  /* 0x000000ffff07c224 */ /* 0x000fe400078e0055 */
[----:B-1----:R-:W-:Y:S01]  /*b980*/  IMAD.MOV.U32 R85, RZ, RZ, R86 ;  /* 0x000000ffff557224 */ /* 0x002fe200078e0056 */
[----:B------:R-:W-:-:S02]  /*b990*/  IADD3 R86, P1, PT, R8, R3, RZ ;  /* 0x0000000308567210 */ /* 0x000fc40007f3e0ff */
[----:B------:R0:W5:Y:S01]  /*b9a0*/  @!P4 LDG.E.U16 R60, desc[UR20][R6.64] ;  /* 0x00000014063cc981 */ /* 0x000162000c1e1500 */
[----:B------:R-:W-:Y:S02]  /*b9b0*/  IADD3 R84, P6, PT, R5, R3, RZ ;  /* 0x0000000305547210 */ /* 0x000fe40007fde0ff */
[----:B------:R-:W-:Y:S01]  /*b9c0*/  LEA.HI.X.SX32 R5, R14, R2, 0x1, P1 ;  /* 0x000000020e057211 */ /* 0x000fe200008f0eff */
[----:B------:R1:W-:Y:S01]  /*b9d0*/  STL [R1+0xd5c], R86 ;  /* 0x000d5c5601007387 */ /* 0x0003e20000100800 */
[----:B------:R-:W-:Y:S02]  /*b9e0*/  IMAD.MOV.U32 R14, RZ, RZ, R86 ;  /* 0x000000ffff0e7224 */ /* 0x000fe400078e0056 */
[----:B0-----:R-:W-:Y:S02]  /*b9f0*/  VIADD R7, R12, 0xffffff98 ;  /* 0xffffff980c077836 */ /* 0x001fe40000000000 */
[----:B------:R-:W-:Y:S02]  /*ba00*/  IMAD R6, R70, 0x65, RZ ;  /* 0x0000006546067824 */ /* 0x000fe400078e02ff */
[----:B------:R-:W-:Y:S01]  /*ba10*/  VIADD R8, R12, 0xffffff97 ;  /* 0xffffff970c087836 */ /* 0x000fe20000000000 */
[----:B-1----:R-:W5:Y:S01]  /*ba20*/  LDL.LU R86, [R1+0x12fc] ;  /* 0x0012fc0001567983 */ /* 0x002f620000300800 */
[----:B------:R-:W-:Y:S01]  /*ba30*/  ISETP.GE.U32.AND P4, PT, R7, 0x7fffff19, PT ;  /* 0x7fffff190700780c */ /* 0x000fe20003f86070 */
[----:B------:R-:W-:-:S02]  /*ba40*/  IMAD.MOV.U32 R7, RZ, RZ, R5 ;  /* 0x000000ffff077224 */ /* 0x000fc400078e0005 */
[----:B------:R0:W-:Y:S01]  /*ba50*/  STL [R1+0xd58], R5 ;  /* 0x000d580501007387 */ /* 0x0001e20000100800 */
[----:B------:R-:W-:Y:S01]  /*ba60*/  ISETP.GE.U32.AND P1, PT, R8, 0x7fffff18, PT ;  /* 0x7fffff180800780c */ /* 0x000fe20003f26070 */
[----:B------:R-:W-:Y:S02]  /*ba70*/  IMAD R8, R70, 0xcc, RZ ;  /* 0x000000cc46087824 */ /* 0x000fe400078e02ff */
[----:B------:R1:W-:Y:S01]  /*ba80*/  STL [R1+0xd64], R84 ;  /* 0x000d645401007387 */ /* 0x0003e20000100800 */
[----:B0-----:R-:W-:Y:S01]  /*ba90*/  LEA.HI.X.SX32 R5, R6, R2, 0x1, P6 ;  /* 0x0000000206057211 */ /* 0x001fe200030f0eff */
[----:B------:R-:W-:-:S04]  /*baa0*/  @!P0 IMAD.MOV.U32 R6, RZ, RZ, R14 ;  /* 0x000000ffff068224 */ /* 0x000fc800078e000e */
[----:B------:R0:W-:Y:S04]  /*bab0*/  STL [R1+0xd60], R5 ;  /* 0x000d600501007387 */ /* 0x0001e80000100800 */
[----:B------:R2:W5:Y:S02]  /*bac0*/  @!P0 LDG.E.U16 R63, desc[UR20][R6.64] ;  /* 0x00000014063f8981 */ /* 0x000564000c1e1500 */
[----:B--2---:R-:W-:Y:S02]  /*bad0*/  @!P5 IMAD.MOV.U32 R7, RZ, RZ, R5 ;  /* 0x000000ffff07d224 */ /* 0x004fe400078e0005 */
[----:B------:R-:W-:Y:S01]  /*bae0*/  @!P5 IMAD.MOV.U32 R6, RZ, RZ, R84 ;  /* 0x000000ffff06d224 */ /* 0x000fe200078e0054 */
[----:B-1----:R-:W-:Y:S01]  /*baf0*/  IADD3 R84, P0, PT, R8, R3, RZ ;  /* 0x0000000308547210 */ /* 0x002fe20007f1e0ff */
[----:B0-----:R-:W-:-:S03]  /*bb00*/  IMAD R5, R70, 0xce, RZ ;  /* 0x000000ce46057824 */ /* 0x001fc600078e02ff */
[----:B------:R0:W5:Y:S02]  /*bb10*/  @!P5 LDG.E.U16 R62, desc[UR20][R6.64] ;  /* 0x00000014063ed981 */ /* 0x000164000c1e1500 */
[----:B------:R-:W-:Y:S01]  /*bb20*/  IADD3 R14, P6, PT, R5, R3, RZ ;  /* 0x00000003050e7210 */ /* 0x000fe20007fde0ff */
[----:B------:R-:W-:Y:S01]  /*bb30*/  IMAD.MOV.U32 R5, RZ, RZ, R84 ;  /* 0x000000ffff057224 */ /* 0x000fe200078e0054 */
[----:B------:R1:W-:Y:S01]  /*bb40*/  STL [R1+0xd6c], R84 ;  /* 0x000d6c5401007387 */ /* 0x0003e20000100800 */
[C---:B------:R-:W-:Y:S02]  /*bb50*/  VIADD R8, R12.reuse, 0xffffff95 ;  /* 0xffffff950c087836 */ /* 0x040fe40000000000 */
[----:B0-----:R-:W-:Y:S02]  /*bb60*/  VIADD R7, R12, 0xffffff96 ;  /* 0xffffff960c077836 */ /* 0x001fe40000000000 */
[----:B------:R-:W-:Y:S01]  /*bb70*/  IMAD R6, R70, 0x67, RZ ;  /* 0x0000006746067824 */ /* 0x000fe200078e02ff */
[----:B-1----:R-:W-:-:S02]  /*bb80*/  LEA.HI.X.SX32 R84, R64, R2, 0x1, P0 ;  /* 0x0000000240547211 */ /* 0x002fc400000f0eff */
        /* <DEDUP_REMOVED lines=13> */
[----:B------:R-:W-:Y:S02]  /*bc60*/  @!P4 IMAD.MOV.U32 R6, RZ, RZ, R14 ;  /* 0x000000ffff06c224 */ /* 0x000fe400078e000e */
[----:B0-----:R-:W-:Y:S01]  /*bc70*/  IMAD.MOV.U32 R84, RZ, RZ, R85 ;  /* 0x000000ffff547224 */ /* 0x001fe200078e0055 */
[-C--:B------:R-:W-:Y:S02]  /*bc80*/  IADD3 R85, P3, PT, R8, R3.reuse, RZ ;  /* 0x0000000308557210 */ /* 0x080fe40007f7e0ff */
[----:B------:R0:W5:Y:S01]  /*bc90*/  @!P4 LDG.E.U16 R64, desc[UR20][R6.64] ;  /* 0x000000140640c981 */ /* 0x000162000c1e1500 */
[----:B------:R-:W-:Y:S02]  /*bca0*/  IADD3 R14, P6, PT, R5, R3, RZ ;  /* 0x00000003050e7210 */ /* 0x000fe40007fde0ff */
[----:B------:R-:W-:Y:S01]  /*bcb0*/  IMAD.MOV.U32 R5, RZ, RZ, R85 ;  /* 0x000000ffff057224 */ /* 0x000fe200078e0055 */
[----:B------:R1:W-:Y:S01]  /*bcc0*/  STL [R1+0xd7c], R85 ;  /* 0x000d7c5501007387 */ /* 0x0003e20000100800 */
[----:B0-----:R-:W-:-:S02]  /*bcd0*/  VIADD R7, R12, 0xffffff94 ;  /* 0xffffff940c077836 */ /* 0x001fc40000000000 */
        /* <DEDUP_REMOVED lines=16> */
[----:B------:R-:W-:Y:S01]  /*bde0*/  @!P5 IMAD.MOV.U32 R7, RZ, RZ, R85 ;  /* 0x000000ffff07d224 */ /* 0x000fe200078e0055 */
[----:B-1----:R-:W-:Y:S01]  /*bdf0*/  IADD3 R85, P1, PT, R8, R3, RZ ;  /* 0x0000000308557210 */ /* 0x002fe20007f3e0ff */
[----:B------:R-:W-:-:S03]  /*be00*/  VIADD R8, R12, 0xffffff91 ;  /* 0xffffff910c087836 */ /* 0x000fc60000000000 */
[----:B------:R0:W5:Y:S01]  /*be10*/  @!P5 LDG.E.U16 R66, desc[UR20][R6.64] ;  /* 0x000000140642d981 */ /* 0x000162000c1e1500 */
[----:B------:R-:W-:Y:S02]  /*be20*/  IADD3 R14, P6, PT, R5, R3, RZ ;  /* 0x00000003050e7210 */ /* 0x000fe40007fde0ff */
[----:B------:R-:W-:Y:S01]  /*be30*/  PRMT R83, RZ, 0x7610, R83 ;  /* 0x00007610ff537816 */ /* 0x000fe20000000053 */
[----:B0-----:R-:W-:Y:S02]  /*be40*/  IMAD R6, R70, 0x6b, RZ ;  /* 0x0000006b46067824 */ /* 0x001fe400078e02ff */
[----:B------:R-:W-:Y:S01]  /*be50*/  VIADD R7, R12, 0xffffff92 ;  /* 0xffffff920c077836 */ /* 0x000fe20000000000 */
[-C--:B------:R-:W-:Y:S02]  /*be60*/  LEA.HI.X.SX32 R12, R82, R2.reuse, 0x1, P1 ;  /* 0x00000002520c7211 */ /* 0x080fe400008f0eff */
[----:B------:R-:W-:Y:S01]  /*be70*/  LEA.HI.X.SX32 R82, R6, R2, 0x1, P6 ;  /* 0x0000000206527211 */ /* 0x000fe200030f0eff */
[----:B------:R-:W-:Y:S01]  /*be80*/  @!P0 IMAD.MOV.U32 R6, RZ, RZ, R85 ;  /* 0x000000ffff068224 */ /* 0x000fe200078e0055 */
[----:B------:R-:W-:Y:S01]  /*be90*/  ISETP.GE.U32.AND P5, PT, R7, 0x7fffff13, PT ;  /* 0x7fffff130700780c */ /* 0x000fe20003fa6070 */
[----:B------:R-:W-:Y:S01]  /*bea0*/  @!P0 IMAD.MOV.U32 R7, RZ, RZ, R12 ;  /* 0x000000ffff078224 */ /* 0x000fe200078e000c */
[----:B------:R-:W-:-:S04]  /*beb0*/  PRMT R5, RZ, 0x7610, R5 ;  /* 0x00007610ff057816 */ /* 0x000fc80000000005 */
[----:B------:R0:W2:Y:S02]  /*bec0*/  @!P0 LDG.E.U16 R83, desc[UR20][R6.64] ;  /* 0x0000001406538981 */ /* 0x0000a4000c1e1500 */
[----:B0-----:R-:W-:Y:S02]  /*bed0*/  @!P4 IMAD.MOV.U32 R6, RZ, RZ, R14 ;  /* 0x000000ffff06c224 */ /* 0x001fe400078e000e */
[----:B------:R-:W-:-:S05]  /*bee0*/  @!P4 IMAD.MOV.U32 R7, RZ, RZ, R82 ;  /* 0x000000ffff07c224 */ /* 0x000fca00078e0052 */
[----:B------:R0:W3:Y:S04]  /*bef0*/  @!P4 LDG.E.U16 R5, desc[UR20][R6.64] ;  /* 0x000000140605c981 */ /* 0x0000e8000c1e1500 */
[----:B------:R-:W-:Y:S04]  /*bf00*/  STL [R1+0xd8c], R85 ;  /* 0x000d8c5501007387 */ /* 0x000fe80000100800 */
[----:B------:R-:W-:Y:S04]  /*bf10*/  STL [R1+0xd94], R14 ;  /* 0x000d940e01007387 */ /* 0x000fe80000100800 */
[----:B------:R1:W-:Y:S01]  /*bf20*/  STL [R1+0xd88], R12 ;  /* 0x000d880c01007387 */ /* 0x0003e20000100800 */
[----:B------:R-:W-:Y:S01]  /*bf30*/  ISETP.GE.U32.AND P1, PT, R8, 0x7fffff12, PT ;  /* 0x7fffff120800780c */ /* 0x000fe20003f26070 */
[----:B-1----:R-:W1:Y:S02]  /*bf40*/  LDC R12, c[0x0][0x3a0] ;  /* 0x0000e800ff0c7b82 */ /* 0x002e640000000800 */
[----:B------:R-:W5:Y:S01]  /*bf50*/  LDL.LU R85, [R1+0x12f8] ;  /* 0x0012f80001557983 */ /* 0x000f620000300800 */
[----:B------:R-:W-:-:S03]  /*bf60*/  IMAD R8, R70, 0xd8, RZ ;  /* 0x000000d846087824 */ /* 0x000fc600078e02ff */
[----:B------:R4:W-:Y:S01]  /*bf70*/  STL [R1+0xd90], R82 ;  /* 0x000d905201007387 */ /* 0x0009e20000100800 */
[----:B0-----:R-:W-:Y:S02]  /*bf80*/  IMAD R6, R70, 0x6d, RZ ;  /* 0x0000006d46067824 */ /* 0x001fe400078e02ff */
[----:B----4-:R-:W-:Y:S01]  /*bf90*/  IMAD.MOV.U32 R82, RZ, RZ, R84 ;  /* 0x000000ffff527224 */ /* 0x010fe200078e0054 */
[----:B------:R-:W-:Y:S01]  /*bfa0*/  IADD3 R84, P0, PT, R8, R3, RZ ;  /* 0x0000000308547210 */ /* 0x000fe20007f1e0ff */
[C---:B-1----:R-:W-:Y:S02]  /*bfb0*/  VIADD R7, R12.reuse, 0xffffff90 ;  /* 0xffffff900c077836 */ /* 0x042fe40000000000 */
[----:B------:R-:W-:Y:S01]  /*bfc0*/  VIADD R8, R12, 0xffffff8f ;  /* 0xffffff8f0c087836 */ /* 0x000fe20000000000 */
[----:B------:R-:W-:Y:S02]  /*bfd0*/  LEA.HI.X.SX32 R12, R9, R2, 0x1, P0 ;  /* 0x00000002090c7211 */ /* 0x000fe400000f0eff */
[----:B------:R-:W-:-:S03]  /*bfe0*/  ISETP.GE.U32.AND P4, PT, R7, 0x7fffff11, PT ;  /* 0x7fffff110700780c */ /* 0x000fc60003f86070 */
[----:B------:R-:W-:Y:S01]  /*bff0*/  @!P3 IMAD.MOV.U32 R7, RZ, RZ, R12 ;  /* 0x000000ffff07b224 */ /* 0x000fe200078e000c */
[----:B------:R-:W-:Y:S01]  /*c000*/  PRMT R13, RZ, 0x7610, R13 ;  /* 0x00007610ff0d7816 */ /* 0x000fe2000000000d */
[----:B---3--:R0:W-:Y:S02]  /*c010*/  STL [R1+0x1d4], R5 ;  /* 0x0001d40501007387 */ /* 0x0081e40000100800 */
[----:B0-----:R-:W-:Y:S02]  /*c020*/  IMAD R5, R70, 0xda, RZ ;  /* 0x000000da46057824 */ /* 0x001fe400078e02ff */
[----:B------:R-:W-:Y:S03]  /*c030*/  STL [R1+0xd9c], R84 ;  /* 0x000d9c5401007387 */ /* 0x000fe60000100800 */
[----:B------:R-:W-:Y:S02]  /*c040*/  IADD3 R14, P6, PT, R5, R3, RZ ;  /* 0x00000003050e7210 */ /* 0x000fe40007fde0ff */
[----:B------:R-:W-:-:S03]  /*c050*/  PRMT R5, RZ, 0x7610, R5 ;  /* 0x00007610ff057816 */ /* 0x000fc60000000005 */
[----:B------:R-:W-:Y:S04]  /*c060*/  STL [R1+0xda4], R14 ;  /* 0x000da40e01007387 */ /* 0x000fe80000100800 */
[----:B------:R0:W-:Y:S04]  /*c070*/  STL [R1+0xd98], R12 ;  /* 0x000d980c01007387 */ /* 0x0001e80000100800 */
[----:B--2---:R1:W-:Y:S01]  /*c080*/  STL [R1+0x1d8], R83 ;  /* 0x0001d85301007387 */ /* 0x0043e20000100800 */
[----:B0-----:R-:W0:Y:S01]  /*c090*/  LDC R12, c[0x0][0x3a0] ;  /* 0x0000e800ff0c7b82 */ /* 0x001e220000000800 */
[----:B-1----:R-:W-:Y:S01]  /*c0a0*/  LEA.HI.X.SX32 R83, R6, R2, 0x1, P6 ;  /* 0x0000000206537211 */ /* 0x002fe200030f0eff */
[----:B------:R-:W-:Y:S01]  /*c0b0*/  @!P3 IMAD.MOV.U32 R6, RZ, RZ, R84 ;  /* 0x000000ffff06b224 */ /* 0x000fe200078e0054 */
[----:B------:R-:W-:Y:S01]  /*c0c0*/  ISETP.GE.U32.AND P0, PT, R8, 0x7fffff10, PT ;  /* 0x7fffff100800780c */ /* 0x000fe20003f06070 */
[----:B------:R-:W5:Y:S04]  /*c0d0*/  LDL.LU R84, [R1+0x12f4] ;  /* 0x0012f40001547983 */ /* 0x000f680000300800 */
[----:B------:R1:W2:Y:S02]  /*c0e0*/  @!P3 LDG.E.U16 R5, desc[UR20][R6.64] ;  /* 0x000000140605b981 */ /* 0x0002a4000c1e1500 */
[----:B-1----:R-:W-:-:S02]  /*c0f0*/  @!P5 IMAD.MOV.U32 R6, RZ, RZ, R14 ;  /* 0x000000ffff06d224 */ /* 0x002fc400078e000e */
[----:B------:R-:W-:-:S05]  /*c100*/  @!P5 IMAD.MOV.U32 R7, RZ, RZ, R83 ;  /* 0x000000ffff07d224 */ /* 0x000fca00078e0053 */
[----:B------:R1:W3:Y:S01]  /*c110*/  @!P5 LDG.E.U16 R13, desc[UR20][R6.64] ;  /* 0x00000014060dd981 */ /* 0x0002e2000c1e1500 */
[----:B------:R-:W-:-:S03]  /*c120*/  IMAD R8, R70, 0xdc, RZ ;  /* 0x000000dc46087824 */ /* 0x000fc600078e02ff */
[----:B------:R4:W-:Y:S01]  /*c130*/  STL [R1+0xda0], R83 ;  /* 0x000da05301007387 */ /* 0x0009e20000100800 */
[C---:B------:R-:W-:Y:S02]  /*c140*/  IMAD R14, R70.reuse, 0x6e, RZ ;  /* 0x0000006e460e7824 */ /* 0x040fe400078e02ff */
[----:B-1----:R-:W-:Y:S01]  /*c150*/  IMAD R6, R70, 0x6f, RZ ;  /* 0x0000006f46067824 */ /* 0x002fe200078e02ff */
[----:B----4-:R-:W-:Y:S01]  /*c160*/  IADD3 R83, P3, PT, R8, R3, RZ ;  /* 0x0000000308537210 */ /* 0x010fe20007f7e0ff */
[C---:B0-----:R-:W-:Y:S02]  /*c170*/  VIADD R7, R12.reuse, 0xffffff8e ;  /* 0xffffff8e0c077836 */ /* 0x041fe40000000000 */
[----:B------:R-:W-:Y:S01]  /*c180*/  VIADD R8, R12, 0xffffff8d ;  /* 0xffffff8d0c087836 */ /* 0x000fe20000000000 */
[----:B------:R-:W-:Y:S02]  /*c190*/  LEA.HI.X.SX32 R12, R14, R2, 0x1, P3 ;  /* 0x000000020e0c7211 */ /* 0x000fe400018f0eff */
[----:B------:R-:W-:-:S02]  /*c1a0*/  ISETP.GE.U32.AND P5, PT, R7, 0x7fffff0f, PT ;  /* 0x7fffff0f0700780c */ /* 0x000fc40003fa6070 */
[----:B------:R-:W-:Y:S01]  /*c1b0*/  PRMT R80, RZ, 0x7610, R80 ;  /* 0x00007610ff507816 */ /* 0x000fe20000000050 */
[----:B------:R-:W-:Y:S01]  /*c1c0*/  @!P1 IMAD.MOV.U32 R7, RZ, RZ, R12 ;  /* 0x000000ffff079224 */ /* 0x000fe200078e000c */
[----:B--2---:R0:W-:Y:S02]  /*c1d0*/  STL [R1+0x1e0], R5 ;  /* 0x0001e00501007387 */ /* 0x0041e40000100800 */
[----:B0-----:R-:W-:Y:S02]  /*c1e0*/  IMAD R5, R70, 0xde, RZ ;  /* 0x000000de46057824 */ /* 0x001fe400078e02ff */
[----:B---3--:R0:W-:Y:S03]  /*c1f0*/  STL [R1+0x1dc], R13 ;  /* 0x0001dc0d01007387 */ /* 0x0081e60000100800 */
[----:B0-----:R-:W-:-:S04]  /*c200*/  IADD3 R13, P6, PT, R5, R3, RZ ;  /* 0x00000003050d7210 */ /* 0x001fc80007fde0ff */
[----:B------:R-:W-:Y:S01]  /*c210*/  LEA.HI.X.SX32 R14, R6, R2, 0x1, P6 ;  /* 0x00000002060e7211 */ /* 0x000fe200030f0eff */
        /* <DEDUP_REMOVED lines=14> */
[C---:B0-----:R-:W-:Y:S02]  /*c300*/  IMAD R6, R70.reuse, 0x71, RZ ;  /* 0x0000007146067824 */ /* 0x041fe400078e02ff */
[----:B----4-:R-:W-:Y:S01]  /*c310*/  IMAD R14, R70, 0x70, RZ ;  /* 0x00000070460e7824 */ /* 0x010fe200078e02ff */
[----:B------:R-:W-:Y:S01]  /*c320*/  PRMT R81, RZ, 0x7610, R81 ;  /* 0x00007610ff517816 */ /* 0x000fe20000000051 */
[----:B-1----:R-:W-:-:S05]  /*c330*/  VIADD R7, R12, 0xffffff8c ;  /* 0xffffff8c0c077836 */ /* 0x002fca0000000000 */
[----:B------:R-:W-:Y:S01]  /*c340*/  ISETP.GE.U32.AND P4, PT, R7, 0x7fffff0d, PT ;  /* 0x7fffff0d0700780c */ /* 0x000fe20003f86070 */
[----:B--2---:R0:W-:Y:S02]  /*c350*/  STL [R1+0x1f0], R80 ;  /* 0x0001f05001007387 */ /* 0x0041e40000100800 */
[----:B0-----:R-:W-:Y:S01]  /*c360*/  IMAD.MOV.U32 R80, RZ, RZ, R82 ;  /* 0x000000ffff507224 */ /* 0x001fe200078e0052 */
[----:B------:R-:W-:Y:S01]  /*c370*/  IADD3 R82, P1, PT, R8, R3, RZ ;  /* 0x0000000308527210 */ /* 0x000fe20007f3e0ff */
[----:B------:R-:W-:Y:S01]  /*c380*/  VIADD R8, R12, 0xffffff8b ;  /* 0xffffff8b0c087836 */ /* 0x000fe20000000000 */
[----:B---3--:R0:W-:Y:S02]  /*c390*/  STL [R1+0x1e8], R5 ;  /* 0x0001e80501007387 */ /* 0x0081e40000100800 */
[----:B------:R-:W-:Y:S01]  /*c3a0*/  LEA.HI.X.SX32 R12, R14, R2, 0x1, P1 ;  /* 0x000000020e0c7211 */ /* 0x000fe200008f0eff */
[----:B0-----:R-:W-:-:S05]  /*c3b0*/  IMAD R5, R70, 0xe2, RZ ;  /* 0x000000e246057824 */ /* 0x001fca00078e02ff */
[----:B------:R-:W-:Y:S01]  /*c3c0*/  IADD3 R13, P6, PT, R5, R3, RZ ;  /* 0x00000003050d7210 */ /* 0x000fe20007fde0ff */
[----:B------:R-:W-:-:S03]  /*c3d0*/  @!P0 IMAD.MOV.U32 R7, RZ, RZ, R12 ;  /* 0x000000ffff078224 */ /* 0x000fc600078e000c */
        /* <DEDUP_REMOVED lines=11> */
[----:B-1----:R-:W1:Y:S01]  /*c490*/  LDC R12, c[0x0][0x3a0] ;  /* 0x0000e800ff0c7b82 */ /* 0x002e620000000800 */
[C---:B------:R-:W-:Y:S01]  /*c4a0*/  IMAD R8, R70.reuse, 0xe4, RZ ;  /* 0x000000e446087824 */ /* 0x040fe200078e02ff */
[----:B------:R-:W5:Y:S04]  /*c4b0*/  LDL.LU R82, [R1+0x12ec] ;  /* 0x0012ec0001527983 */ /* 0x000f680000300800 */
[----:B------:R4:W-:Y:S01]  /*c4c0*/  STL [R1+0xdc0], R14 ;  /* 0x000dc00e01007387 */ /* 0x0009e20000100800 */
[----:B0-----:R-:W-:-:S02]  /*c4d0*/  IMAD R6, R70, 0x73, RZ ;  /* 0x0000007346067824 */ /* 0x001fc400078e02ff */
[----:B----4-:R-:W-:Y:S01]  /*c4e0*/  IMAD R14, R70, 0x72, RZ ;  /* 0x00000072460e7824 */ /* 0x010fe200078e02ff */
[----:B------:R-:W-:Y:S01]  /*c4f0*/  PRMT R78, RZ, 0x7610, R78 ;  /* 0x00007610ff4e7816 */ /* 0x000fe2000000004e */
[----:B-1----:R-:W-:-:S05]  /*c500*/  VIADD R7, R12, 0xffffff8a ;  /* 0xffffff8a0c077836 */ /* 0x002fca0000000000 */
[----:B------:R-:W-:Y:S01]  /*c510*/  ISETP.GE.U32.AND P5, PT, R7, 0x7fffff0b, PT ;  /* 0x7fffff0b0700780c */ /* 0x000fe20003fa6070 */
[----:B---3--:R0:W-:Y:S04]  /*c520*/  STL [R1+0x1f8], R5 ;  /* 0x0001f80501007387 */ /* 0x0081e80000100800 */
[----:B--2---:R1:W-:Y:S01]  /*c530*/  STL [R1+0x1fc], R81 ;  /* 0x0001fc5101007387 */ /* 0x0043e20000100800 */
[----:B0-----:R-:W-:Y:S01]  /*c540*/  IMAD R5, R70, 0xe6, RZ ;  /* 0x000000e646057824 */ /* 0x001fe200078e02ff */
[----:B-1----:R-:W-:Y:S01]  /*c550*/  IADD3 R81, P0, PT, R8, R3, RZ ;  /* 0x0000000308517210 */ /* 0x002fe20007f1e0ff */
[----:B------:R-:W-:-:S03]  /*c560*/  VIADD R8, R12, 0xffffff89 ;  /* 0xffffff890c087836 */ /* 0x000fc60000000000 */
[----:B------:R-:W-:Y:S02]  /*c570*/  IADD3 R13, P6, PT, R5, R3, RZ ;  /* 0x00000003050d7210 */ /* 0x000fe40007fde0ff */
[-C--:B------:R-:W-:Y:S02]  /*c580*/  LEA.HI.X.SX32 R12, R14, R2.reuse, 0x1, P0 ;  /* 0x000000020e0c7211 */ /* 0x080fe400000f0eff */
[----:B------:R-:W-:Y:S01]  /*c590*/  LEA.HI.X.SX32 R14, R6, R2, 0x1, P6 ;  /* 0x00000002060e7211 */ /* 0x000fe200030f0eff */
[----:B------:R-:W-:Y:S02]  /*c5a0*/  @!P3 IMAD.MOV.U32 R6, RZ, RZ, R81 ;  /* 0x000000ffff06b224 */ /* 0x000fe400078e0051 */
        /* <DEDUP_REMOVED lines=68> */
[----:B------:R-:W-:Y:S01]  /*c9f0*/  IMAD R8, R70, 0xf0, RZ ;  /* 0x000000f046087824 */ /* 0x000fe200078e02ff */
[----:B------:R-:W5:Y:S04]  /*ca00*/  LDL.LU R79, [R1+0x12e0] ;  /* 0x0012e000014f7983 */ /* 0x000f680000300800 */
[----:B------:R-:W-:Y:S01]  /*ca10*/  STL [R1+0xdf0], R14 ;  /* 0x000df00e01007387 */ /* 0x000fe20000100800 */
[----:B------:R-:W-:-:S02]  /*ca20*/  IMAD.MOV.U32 R13, RZ, RZ, R78 ;  /* 0x000000ffff0d7224 */ /* 0x000fc400078e004e */
[----:B0-----:R-:W-:Y:S02]  /*ca30*/  IMAD R6, R70, 0x79, RZ ;  /* 0x0000007946067824 */ /* 0x001fe400078e02ff */
[----:B-1----:R-:W-:-:S05]  /*ca40*/  VIADD R7, R12, 0xffffff84 ;  /* 0xffffff840c077836 */ /* 0x002fca0000000000 */
[----:B------:R-:W-:Y:S01]  /*ca50*/  ISETP.GE.U32.AND P4, PT, R7, 0x7fffff05, PT ;  /* 0x7fffff050700780c */ /* 0x000fe20003f86070 */
[----:B---3--:R0:W-:Y:S04]  /*ca60*/  STL [R1+0x218], R5 ;  /* 0x0002180501007387 */ /* 0x0081e80000100800 */
[----:B--2---:R1:W-:Y:S01]  /*ca70*/  STL [R1+0x21c], R72 ;  /* 0x00021c4801007387 */ /* 0x0043e20000100800 */
[----:B0-----:R-:W-:Y:S01]  /*ca80*/  IMAD R5, R70, 0xf2, RZ ;  /* 0x000000f246057824 */ /* 0x001fe200078e02ff */
[----:B-1----:R-:W-:-:S04]  /*ca90*/  IADD3 R72, P0, PT, R8, R3, RZ ;  /* 0x0000000308487210 */ /* 0x002fc80007f1e0ff */
[----:B------:R-:W-:Y:S02]  /*caa0*/  IADD3 R14, P6, PT, R5, R3, RZ ;  /* 0x00000003050e7210 */ /* 0x000fe40007fde0ff */
[-C--:B------:R-:W-:Y:S01]  /*cab0*/  LEA.HI.X.SX32 R78, R69, R2.reuse, 0x1, P0 ;  /* 0x00000002454e7211 */ /* 0x080fe200000f0eff */
[----:B------:R-:W-:Y:S01]  /*cac0*/  VIADD R8, R12, 0xffffff83 ;  /* 0xffffff830c087836 */ /* 0x000fe20000000000 */
[----:B------:R-:W-:Y:S02]  /*cad0*/  PRMT R12, RZ, 0x7610, R12 ;  /* 0x00007610ff0c7816 */ /* 0x000fe4000000000c */
[----:B------:R-:W-:Y:S01]  /*cae0*/  LEA.HI.X.SX32 R69, R6, R2, 0x1, P6 ;  /* 0x0000000206457211 */ /* 0x000fe200030f0eff */
[----:B------:R-:W-:Y:S02]  /*caf0*/  @!P3 IMAD.MOV.U32 R6, RZ, RZ, R72 ;  /* 0x000000ffff06b224 */ /* 0x000fe400078e0048 */
[----:B------:R-:W-:-:S05]  /*cb00*/  @!P3 IMAD.MOV.U32 R7, RZ, RZ, R78 ;  /* 0x000000ffff07b224 */ /* 0x000fca00078e004e */
[----:B------:R0:W2:Y:S01]  /*cb10*/  @!P3 LDG.E.U16 R12, desc[UR20][R6.64] ;  /* 0x00000014060cb981 */ /* 0x0000a2000c1e1500 */
[----:B------:R-:W-:Y:S01]  /*cb20*/  PRMT R5, RZ, 0x7610, R5 ;  /* 0x00007610ff057816 */ /* 0x000fe20000000005 */
[----:B0-----:R-:W-:Y:S02]  /*cb30*/  @!P5 IMAD.MOV.U32 R6, RZ, RZ, R14 ;  /* 0x000000ffff06d224 */ /* 0x001fe400078e000e */
[----:B------:R-:W-:-:S05]  /*cb40*/  @!P5 IMAD.MOV.U32 R7, RZ, RZ, R69 ;  /* 0x000000ffff07d224 */ /* 0x000fca00078e0045 */
[----:B------:R0:W3:Y:S04]  /*cb50*/  @!P5 LDG.E.U16 R5, desc[UR20][R6.64] ;  /* 0x000000140605d981 */ /* 0x0000e8000c1e1500 */
[----:B------:R-:W-:Y:S04]  /*cb60*/  STL [R1+0xdfc], R72 ;  /* 0x000dfc4801007387 */ /* 0x000fe80000100800 */
[----:B------:R-:W-:Y:S04]  /*cb70*/  STL [R1+0xe04], R14 ;  /* 0x000e040e01007387 */ /* 0x000fe80000100800 */
[----:B------:R1:W-:Y:S04]  /*cb80*/  STL [R1+0xdf8], R78 ;  /* 0x000df84e01007387 */ /* 0x0003e80000100800 */
[----:B-1----:R-:W5:Y:S04]  /*cb90*/  LDL.LU R78, [R1+0x12dc] ;  /* 0x0012dc00014e7983 */ /* 0x002f680000300800 */
[----:B------:R-:W5:Y:S04]  /*cba0*/  LDL.LU R72, [R1+0x12d8] ;  /* 0x0012d80001487983 */ /* 0x000f680000300800 */
[----:B------:R1:W-:Y:S01]  /*cbb0*/  STL [R1+0xe00], R69 ;  /* 0x000e004501007387 */ /* 0x0003e20000100800 */
[----:B------:R-:W-:Y:S01]  /*cbc0*/  ISETP.GE.U32.AND P0, PT, R8, 0x7fffff04, PT ;  /* 0x7fffff040800780c */ /* 0x000fe20003f06070 */
[----:B------:R-:W-:-:S02]  /*cbd0*/  IMAD R8, R70, 0xf4, RZ ;  /* 0x000000f446087824 */ /* 0x000fc400078e02ff */
[----:B0-----:R-:W-:-:S03]  /*cbe0*/  IMAD R6, R70, 0x7b, RZ ;  /* 0x0000007b46067824 */ /* 0x001fc600078e02ff */
[----:B-1----:R-:W-:-:S04]  /*cbf0*/  IADD3 R69, P3, PT, R8, R3, RZ ;  /* 0x0000000308457210 */ /* 0x002fc80007f7e0ff */
[----:B------:R-:W-:Y:S02]  /*cc00*/  LEA.HI.X.SX32 R71, R71, R2, 0x1, P3 ;  /* 0x0000000247477211 */ /* 0x000fe400018f0eff */
[----:B------:R-:W-:Y:S01]  /*cc10*/  PRMT R9, RZ, 0x7610, R9 ;  /* 0x00007610ff097816 */ /* 0x000fe20000000009 */
[----:B--2---:R0:W-:Y:S02]  /*cc20*/  STL [R1+0x228], R12 ;  /* 0x0002280c01007387 */ /* 0x0041e40000100800 */
[----:B0-----:R-:W0:Y:S02]  /*cc30*/  LDC R12, c[0x0][0x3a0] ;  /* 0x0000e800ff0c7b82 */ /* 0x001e240000000800 */
[----:B---3--:R1:W-:Y:S02]  /*cc40*/  STL [R1+0x224], R5 ;  /* 0x0002240501007387 */ /* 0x0083e40000100800 */
[----:B-1----:R-:W-:-:S05]  /*cc50*/  IMAD R5, R70, 0xf6, RZ ;  /* 0x000000f646057824 */ /* 0x002fca00078e02ff */
[----:B------:R-:W-:Y:S01]  /*cc60*/  IADD3 R14, P6, PT, R5, R3, RZ ;  /* 0x00000003050e7210 */ /* 0x000fe20007fde0ff */
[C---:B0-----:R-:W-:Y:S02]  /*cc70*/  VIADD R7, R12.reuse, 0xffffff82 ;  /* 0xffffff820c077836 */ /* 0x041fe40000000000 */
[----:B------:R-:W-:Y:S01]  /*cc80*/  VIADD R8, R12, 0xffffff81 ;  /* 0xffffff810c087836 */ /* 0x000fe20000000000 */
[----:B------:R-:W-:Y:S02]  /*cc90*/  PRMT R12, RZ, 0x7610, R12 ;  /* 0x00007610ff0c7816 */ /* 0x000fe4000000000c */
[----:B------:R-:W-:Y:S01]  /*cca0*/  ISETP.GE.U32.AND P5, PT, R7, 0x7fffff03, PT ;  /* 0x7fffff030700780c */ /* 0x000fe20003fa6070 */
[----:B------:R-:W-:Y:S01]  /*ccb0*/  @!P1 IMAD.MOV.U32 R7, RZ, RZ, R71 ;  /* 0x000000ffff079224 */ /* 0x000fe200078e0047 */
[----:B------:R-:W-:Y:S01]  /*ccc0*/  LEA.HI.X.SX32 R5, R6, R2, 0x1, P6 ;  /* 0x0000000206057211 */ /* 0x000fe200030f0eff */
[----:B------:R-:W-:-:S05]  /*ccd0*/  @!P1 IMAD.MOV.U32 R6, RZ, RZ, R69 ;  /* 0x000000ffff069224 */ /* 0x000fca00078e0045 */
[----:B------:R0:W2:Y:S02]  /*cce0*/  @!P1 LDG.E.U16 R12, desc[UR20][R6.64] ;  /* 0x00000014060c9981 */ /* 0x0000a4000c1e1500 */
[----:B0-----:R-:W-:Y:S02]  /*ccf0*/  IMAD.MOV.U32 R7, RZ, RZ, R5 ;  /* 0x000000ffff077224 */ /* 0x001fe400078e0005 */
[----:B------:R-:W-:-:S05]  /*cd00*/  @!P4 IMAD.MOV.U32 R6, RZ, RZ, R14 ;  /* 0x000000ffff06c224 */ /* 0x000fca00078e000e */
[----:B------:R0:W3:Y:S04]  /*cd10*/  @!P4 LDG.E.U16 R9, desc[UR20][R6.64] ;  /* 0x000000140609c981 */ /* 0x0000e8000c1e1500 */
[----:B------:R-:W-:Y:S04]  /*cd20*/  STL [R1+0xe0c], R69 ;  /* 0x000e0c4501007387 */ /* 0x000fe80000100800 */
[----:B------:R-:W-:Y:S04]  /*cd30*/  STL [R1+0xe14], R14 ;  /* 0x000e140e01007387 */ /* 0x000fe80000100800 */
[----:B------:R1:W-:Y:S04]  /*cd40*/  STL [R1+0xe08], R71 ;  /* 0x000e084701007387 */ /* 0x0003e80000100800 */
[----:B------:R4:W-:Y:S04]  /*cd50*/  STL [R1+0xe10], R5 ;  /* 0x000e100501007387 */ /* 0x0009e80000100800 */
[----:B-1----:R-:W5:Y:S04]  /*cd60*/  LDL.LU R71, [R1+0x12d4] ;  /* 0x0012d40001477983 */ /* 0x002f680000300800 */
[----:B------:R-:W5:Y:S01]  /*cd70*/  LDL.LU R69, [R1+0x12d0] ;  /* 0x0012d00001457983 */ /* 0x000f620000300800 */
[----:B----4-:R-:W-:Y:S01]  /*cd80*/  IMAD R5, R70, 0xfa, RZ ;  /* 0x000000fa46057824 */ /* 0x010fe200078e02ff */
[----:B------:R-:W-:Y:S01]  /*cd90*/  ISETP.GE.U32.AND P3, PT, R8, 0x7fffff02, PT ;  /* 0x7fffff020800780c */ /* 0x000fe20003f66070 */
[----:B------:R-:W-:-:S02]  /*cda0*/  IMAD R8, R70, 0xf8, RZ ;  /* 0x000000f846087824 */ /* 0x000fc400078e02ff */
[----:B0-----:R-:W-:-:S03]  /*cdb0*/  IMAD R6, R70, 0x7d, RZ ;  /* 0x0000007d46067824 */ /* 0x001fc600078e02ff */
[-C--:B------:R-:W-:Y:S02]  /*cdc0*/  IADD3 R14, P1, PT, R8, R3.reuse, RZ ;  /* 0x00000003080e7210 */ /* 0x080fe40007f3e0ff */
[----:B------:R-:W-:Y:S01]  /*cdd0*/  PRMT R8, RZ, 0x7610, R8 ;  /* 0x00007610ff087816 */ /* 0x000fe20000000008 */
[----:B--2---:R0:W-:Y:S02]  /*cde0*/  STL [R1+0x234], R12 ;  /* 0x0002340c01007387 */ /* 0x0041e40000100800 */
[----:B0-----:R-:W0:Y:S02]  /*cdf0*/  LDC R12, c[0x0][0x3a0] ;  /* 0x0000e800ff0c7b82 */ /* 0x001e240000000800 */
[----:B---3--:R1:W-:Y:S02]  /*ce00*/  STL [R1+0x22c], R9 ;  /* 0x00022c0901007387 */ /* 0x0083e40000100800 */
[----:B-1----:R-:W-:Y:S01]  /*ce10*/  IADD3 R9, P4, PT, R5, R3, RZ ;  /* 0x0000000305097210 */ /* 0x002fe20007f9e0ff */
[----:B------:R-:W-:-:S02]  /*ce20*/  IMAD R5, R70, 0x7c, RZ ;  /* 0x0000007c46057824 */ /* 0x000fc400078e02ff */
[----:B0-----:R-:W-:-:S03]  /*ce30*/  VIADD R7, R12, 0xffffff80 ;  /* 0xffffff800c077836 */ /* 0x001fc60000000000 */
[-C--:B------:R-:W-:Y:S01]  /*ce40*/  LEA.HI.X.SX32 R5, R5, R2.reuse, 0x1, P1 ;  /* 0x0000000205057211 */ /* 0x080fe200008f0eff */
[----:B------:R0:W-:Y:S01]  /*ce50*/  STL [R1+0xe1c], R14 ;  /* 0x000e1c0e01007387 */ /* 0x0001e20000100800 */
[----:B------:R-:W-:Y:S01]  /*ce60*/  ISETP.GE.U32.AND P1, PT, R7, 0x7fffff01, PT ;  /* 0x7fffff010700780c */ /* 0x000fe20003f26070 */
[----:B------:R-:W-:Y:S01]  /*ce70*/  IMAD.MOV.U32 R7, RZ, RZ, R14 ;  /* 0x000000ffff077224 */ /* 0x000fe200078e000e */
[----:B0-----:R-:W-:Y:S01]  /*ce80*/  LEA.HI.X.SX32 R14, R6, R2, 0x1, P4 ;  /* 0x00000002060e7211 */ /* 0x001fe200020f0eff */
[----:B------:R-:W-:-:S05]  /*ce90*/  IMAD.MOV.U32 R6, RZ, RZ, R5 ;  /* 0x000000ffff067224 */ /* 0x000fca00078e0005 */
[----:B------:R-:W-:-:S04]  /*cea0*/  @!P0 LOP3.LUT R7, R7, R6, RZ, 0x3c, !PT ;  /* 0x0000000607078212 */ /* 0x000fc800078e3cff */
[C---:B------:R-:W-:Y:S02]  /*ceb0*/  @!P0 LOP3.LUT R6, R7.reuse, R6, RZ, 0x3c, !PT ;  /* 0x0000000607068212 */ /* 0x040fe400078e3cff */
[----:B------:R-:W-:Y:S02]  /*cec0*/  PRMT R12, RZ, 0x7610, R12 ;  /* 0x00007610ff0c7816 */ /* 0x000fe4000000000c */
[----:B------:R-:W-:-:S05]  /*ced0*/  @!P0 LOP3.LUT R7, R7, R6, RZ, 0x3c, !PT ;  /* 0x0000000607078212 */ /* 0x000fca00078e3cff */
[----:B------:R0:W2:Y:S02]  /*cee0*/  @!P0 LDG.E.U16 R12, desc[UR20][R6.64] ;  /* 0x00000014060c8981 */ /* 0x0000a4000c1e1500 */
[----:B0-----:R-:W-:Y:S02]  /*cef0*/  @!P5 IMAD.MOV.U32 R6, RZ, RZ, R9 ;  /* 0x000000ffff06d224 */ /* 0x001fe400078e0009 */
[----:B------:R-:W-:-:S05]  /*cf00*/  @!P5 IMAD.MOV.U32 R7, RZ, RZ, R14 ;  /* 0x000000ffff07d224 */ /* 0x000fca00078e000e */
[----:B------:R0:W3:Y:S04]  /*cf10*/  @!P5 LDG.E.U16 R8, desc[UR20][R6.64] ;  /* 0x000000140608d981 */ /* 0x0000e8000c1e1500 */
[----:B------:R1:W-:Y:S04]  /*cf20*/  STL [R1+0xe18], R5 ;  /* 0x000e180501007387 */ /* 0x0003e80000100800 */
[----:B------:R-:W-:Y:S04]  /*cf30*/  STL [R1+0xe24], R9 ;  /* 0x000e240901007387 */ /* 0x000fe80000100800 */
[----:B------:R4:W-:Y:S01]  /*cf40*/  STL [R1+0xe20], R14 ;  /* 0x000e200e01007387 */ /* 0x0009e20000100800 */
[----:B-1----:R-:W-:Y:S01]  /*cf50*/  IMAD R5, R70, 0xfc, RZ ;  /* 0x000000fc46057824 */ /* 0x002fe200078e02ff */
[----:B0-----:R-:W-:-:S04]  /*cf60*/  PRMT R6, RZ, 0x7610, R6 ;  /* 0x00007610ff067816 */ /* 0x001fc80000000006 */
[----:B------:R-:W-:Y:S01]  /*cf70*/  IADD3 R7, P4, PT, R5, R3, RZ ;  /* 0x0000000305077210 */ /* 0x000fe20007f9e0ff */
[----:B----4-:R-:W-:Y:S01]  /*cf80*/  IMAD R14, R70, 0x7e, RZ ;  /* 0x0000007e460e7824 */ /* 0x010fe200078e02ff */
[----:B--2---:R0:W-:Y:S02]  /*cf90*/  STL [R1+0x24c], R12 ;  /* 0x00024c0c01007387 */ /* 0x0041e40000100800 */
[----:B0-----:R-:W0:Y:S02]  /*cfa0*/  LDC R12, c[0x0][0x3a0] ;  /* 0x0000e800ff0c7b82 */ /* 0x001e240000000800 */
[----:B------:R-:W-:Y:S04]  /*cfb0*/  STL [R1+0xe2c], R7 ;  /* 0x000e2c0701007387 */ /* 0x000fe80000100800 */
[----:B------:R1:W-:Y:S04]  /*cfc0*/  STL.S16 [R1+0x25c], R6 ;  /* 0x00025c0601007387 */ /* 0x0003e80000100600 */
[----:B---3--:R-:W-:Y:S01]  /*cfd0*/  STL [R1+0x248], R8 ;  /* 0x0002480801007387 */ /* 0x008fe20000100800 */
[----:B-1----:R-:W-:Y:S01]  /*cfe0*/  LEA.HI.X.SX32 R6, R14, R2, 0x1, P4 ;  /* 0x000000020e067211 */ /* 0x002fe200020f0eff */
[----:B0-----:R-:W-:-:S02]  /*cff0*/  VIADD R14, R12, 0x7f ;  /* 0x0000007f0c0e7836 */ /* 0x001fc40000000000 */
[----:B------:R-:W2:Y:S01]  /*d000*/  LDL R12, [R1+0x25c] ;  /* 0x00025c00010c7983 */ /* 0x000ea20000100800 */
[----:B------:R-:W-:-:S03]  /*d010*/  @!P3 LOP3.LUT R7, R7, R6, RZ, 0x3c, !PT ;  /* 0x000000060707b212 */ /* 0x000fc600078e3cff */
[----:B------:R0:W-:Y:S02]  /*d020*/  STL [R1+0xe28], R6 ;  /* 0x000e280601007387 */ /* 0x0001e40000100800 */
[----:B0-----:R-:W-:-:S04]  /*d030*/  @!P3 LOP3.LUT R6, R7, R6, RZ, 0x3c, !PT ;  /* 0x000000060706b212 */ /* 0x001fc800078e3cff */
[----:B------:R-:W-:-:S05]  /*d040*/  @!P3 LOP3.LUT R7, R7, R6, RZ, 0x3c, !PT ;  /* 0x000000060707b212 */ /* 0x000fca00078e3cff */
[----:B--2---:R0:W2:Y:S01]  /*d050*/  @!P3 LDG.E.U16 R12, desc[UR20][R6.64] ;  /* 0x00000014060cb981 */ /* 0x0040a2000c1e1500 */
[C---:B------:R-:W-:Y:S02]  /*d060*/  IMAD R5, R70.reuse, 0xfe, RZ ;  /* 0x000000fe46057824 */ /* 0x040fe400078e02ff */
[----:B------:R-:W-:-:S03]  /*d070*/  IMAD R8, R70, 0x7f, RZ ;  /* 0x0000007f46087824 */ /* 0x000fc600078e02ff */
[----:B------:R-:W-:-:S04]  /*d080*/  IADD3 R9, P4, PT, R5, R3, RZ ;  /* 0x0000000305097210 */ /* 0x000fc80007f9e0ff */
[----:B0-----:R-:W-:Y:S02]  /*d090*/  LEA.HI.X.SX32 R6, R8, R2, 0x1, P4 ;  /* 0x0000000208067211 */ /* 0x001fe400020f0eff */
[----:B------:R-:W-:-:S03]  /*d0a0*/  PRMT R5, RZ, 0x7610, R5 ;  /* 0x00007610ff057816 */ /* 0x000fc60000000005 */
[----:B------:R-:W-:Y:S01]  /*d0b0*/  @!P1 IMAD.MOV.U32 R7, RZ, RZ, R6 ;  /* 0x000000ffff079224 */ /* 0x000fe200078e0006 */
[----:B--2---:R0:W-:Y:S04]  /*d0c0*/  @!P3 STL [R1+0x25c], R12 ;  /* 0x00025c0c0100b387 */ /* 0x0041e80000100800 */
[----:B------:R-:W-:Y:S04]  /*d0d0*/  STL [R1+0xe34], R9 ;  /* 0x000e340901007387 */ /* 0x000fe80000100800 */
[----:B------:R1:W-:Y:S01]  /*d0e0*/  STL [R1+0xe30], R6 ;  /* 0x000e300601007387 */ /* 0x0003e20000100800 */
[----:B------:R-:W-:Y:S01]  /*d0f0*/  ISETP.GT.U32.AND P0, PT, R68, R4, PT ;  /* 0x000000044400720c */ /* 0x000fe20003f04070 */
[----:B0-----:R-:W0:Y:S01]  /*d100*/  LDC R12, c[0x0][0x3a0] ;  /* 0x0000e800ff0c7b82 */ /* 0x001e220000000800 */
[----:B-1----:R-:W-:-:S05]  /*d110*/  @!P1 IMAD.MOV.U32 R6, RZ, RZ, R9 ;  /* 0x000000ffff069224 */ /* 0x002fca00078e0009 */
[----:B------:R1:W2:Y:S01]  /*d120*/  @!P1 LDG.E.U16 R5, desc[UR20][R6.64] ;  /* 0x0000001406059981 */ /* 0x0002a2000c1e1500 */
[----:B------:R-:W-:Y:S02]  /*d130*/  ISETP.GT.AND P3, PT, R14, 0x7f, PT ;  /* 0x0000007f0e00780c */ /* 0x000fe40003f64270 */
[----:B------:R-:W3:Y:S01]  /*d140*/  S2R R14, SR_TID.X ;  /* 0x00000000000e7919 */ /* 0x000ee20000002100 */
[----:B------:R-:W-:Y:S02]  /*d150*/  ISETP.GT.U32.AND P4, PT, R68, R76, PT ;  /* 0x0000004c4400720c */ /* 0x000fe40003f84070 */
[----:B------:R-:W-:-:S05]  /*d160*/  @!P0 IMAD.IADD R4, R4, 0x1, -R68 ;  /* 0x0000000104048824 */ /* 0x000fca00078e0a44 */
[----:B------:R-:W-:Y:S01]  /*d170*/  ISETP.GT.U32.AND P6, PT, R68, R4, PT ;  /* 0x000000044400720c */ /* 0x000fe20003fc4070 */
[----:B------:R-:W-:-:S05]  /*d180*/  VIADD R9, R0, 0xfc ;  /* 0x000000fc00097836 */ /* 0x000fca0000000000 */
[----:B------:R-:W-:Y:S01]  /*d190*/  @!P4 IMAD.IADD R76, R76, 0x1, -R68 ;  /* 0x000000014c4cc824 */ /* 0x000fe200078e0a44 */
[C---:B------:R-:W-:Y:S01]  /*d1a0*/  ISETP.GE.AND P4, PT, R0.reuse, RZ, PT ;  /* 0x000000ff0000720c */ /* 0x040fe20003f86270 */
[----:B------:R-:W-:Y:S01]  /*d1b0*/  VIADD R8, R0, 0xfd ;  /* 0x000000fd00087836 */ /* 0x000fe20000000000 */
[----:B-1----:R-:W-:-:S04]  /*d1c0*/  IABS R6, R9 ;  /* 0x0000000900067213 */ /* 0x002fc80000000000 */
[----:B------:R-:W-:Y:S01]  /*d1d0*/  @!P6 IMAD.IADD R4, R4, 0x1, -R68 ;  /* 0x000000010404e824 */ /* 0x000fe200078e0a44 */
[----:B------:R-:W-:Y:S02]  /*d1e0*/  IABS R7, R8 ;  /* 0x0000000800077213 */ /* 0x000fe40000000000 */
[----:B------:R-:W-:Y:S02]  /*d1f0*/  ISETP.NE.AND P1, PT, R73, RZ, PT ;  /* 0x000000ff4900720c */ /* 0x000fe40003f25270 */
[----:B------:R-:W-:Y:S02]  /*d200*/  LOP3.LUT R73, RZ, R73, RZ, 0x33, !PT ;  /* 0x00000049ff497212 */ /* 0x000fe400078e33ff */
[----:B---3--:R-:W-:Y:S01]  /*d210*/  LOP3.LUT R14, R14, 0x7f, RZ, 0xc0, !PT ;  /* 0x0000007f0e0e7812 */ /* 0x008fe200078ec0ff */
[----:B------:R-:W-:-:S03]  /*d220*/  @!P4 IMAD.MOV R4, RZ, RZ, -R4 ;  /* 0x000000ffff04c224 */ /* 0x000fc600078e0a04 */
[----:B0-----:R-:W-:Y:S02]  /*d230*/  ISETP.LT.AND P0, PT, R14, R12, P3 ;  /* 0x0000000c0e00720c */ /* 0x001fe40001f01270 */
[----:B------:R-:W-:Y:S02]  /*d240*/  SEL R4, R73, R4, !P1 ;  /* 0x0000000449047207 */ /* 0x000fe40004800000 */
[----:B------:R-:W-:-:S03]  /*d250*/  ISETP.GT.U32.AND P5, PT, R68, R75, PT ;  /* 0x0000004b4400720c */ /* 0x000fc60003fa4070 */
[----:B------:R-:W-:Y:S01]  /*d260*/  IMAD R4, R4, UR11, RZ ;  /* 0x0000000b04047c24 */ /* 0x000fe2000f8e02ff */
[----:B------:R-:W-:-:S04]  /*d270*/  @!UP1 UIADD3 UR4, UPT, UPT, -UR7, 0x100000, URZ ;  /* 0x0010000007049890 */ /* 0x000fc8000fffe1ff */
[----:B------:R-:W-:Y:S02]  /*d280*/  @!UP1 USHF.L.U32 UR5, UR4, 0xb, URZ ;  /* 0x0000000b04059899 */ /* 0x000fe400080006ff */
[----:B------:R-:W-:Y:S01]  /*d290*/  @!UP1 USHF.L.U32 UR4, UR4, 0x1, URZ ;  /* 0x0000000104049899 */ /* 0x000fe200080006ff */
[----:B------:R-:W-:Y:S02]  /*d2a0*/  VOTEU.ALL UP1, P2 ;  /* 0x0000000000ff7886 */ /* 0x000fe40001020000 */
[----:B------:R-:W-:Y:S01]  /*d2b0*/  @!P5 IMAD.IADD R75, R75, 0x1, -R68 ;  /* 0x000000014b4bd824 */ /* 0x000fe200078e0a44 */
[----:B------:R-:W-:-:S08]  /*d2c0*/  ISETP.GT.U32.AND P5, PT, R68, R77, PT ;  /* 0x0000004d4400720c */ /* 0x000fd00003fa4070 */
[----:B------:R0:W1:Y:S01]  /*d2d0*/  @!UP1 SYNCS.EXCH.64 URZ, [UR9+0x20008], UR4 ;  /* 0x0200080409ff95b2 */ /* 0x0000620008000100 */
[----:B------:R-:W-:Y:S02]  /*d2e0*/  ISETP.GE.AND P4, PT, R13, RZ, PT ;  /* 0x000000ff0d00720c */ /* 0x000fe40003f86270 */
[C---:B------:R-:W-:Y:S02]  /*d2f0*/  ISETP.GT.U32.AND P6, PT, R68.reuse, R76, PT ;  /* 0x0000004c4400720c */ /* 0x040fe40003fc4070 */
[----:B------:R-:W-:Y:S01]  /*d300*/  @!P5 IMAD.IADD R77, R77, 0x1, -R68 ;  /* 0x000000014d4dd824 */ /* 0x000fe200078e0a44 */
[----:B------:R-:W-:Y:S01]  /*d310*/  ISETP.GT.U32.AND P5, PT, R68, R75, PT ;  /* 0x0000004b4400720c */ /* 0x000fe20003fa4070 */
[----:B--2---:R2:W-:Y:S02]  /*d320*/  STL [R1+0x258], R5 ;  /* 0x0002580501007387 */ /* 0x0045e40000100800 */
[----:B--2---:R-:W-:-:S05]  /*d330*/  VIADD R5, R0, 0xfb ;  /* 0x000000fb00057836 */ /* 0x004fca0000000000 */
[----:B------:R2:W-:Y:S04]  /*d340*/  STL [R1+0xf88], R5 ;  /* 0x000f880501007387 */ /* 0x0005e80000100800 */
[----:B------:R3:W-:Y:S01]  /*d350*/  STL [R1+0xf84], R9 ;  /* 0x000f840901007387 */ /* 0x0007e20000100800 */
[----:B--2---:R-:W-:-:S03]  /*d360*/  IABS R5, R5 ;  /* 0x0000000500057213 */ /* 0x004fc60000000000 */
[----:B------:R2:W-:Y:S01]  /*d370*/  STL [R1+0xf7c], R8 ;  /* 0x000f7c0801007387 */ /* 0x0005e20000100800 */
[----:B---3--:R-:W-:-:S04]  /*d380*/  IMAD.HI.U32 R9, R74, R6, RZ ;  /* 0x000000064a097227 */ /* 0x008fc800078e00ff */
[----:B------:R-:W-:-:S04]  /*d390*/  IMAD.HI.U32 R12, R74, R5, RZ ;  /* 0x000000054a0c7227 */ /* 0x000fc800078e00ff */
[----:B--2---:R-:W-:-:S04]  /*d3a0*/  IMAD.HI.U32 R8, R74, R7, RZ ;  /* 0x000000074a087227 */ /* 0x004fc800078e00ff */
[----:B------:R-:W-:Y:S02]  /*d3b0*/  IMAD.MOV R12, RZ, RZ, -R12 ;  /* 0x000000ffff0c7224 */ /* 0x000fe400078e0a0c */
[----:B------:R-:W-:Y:S02]  /*d3c0*/  IMAD.MOV R9, RZ, RZ, -R9 ;  /* 0x000000ffff097224 */ /* 0x000fe400078e0a09 */
[----:B------:R-:W-:Y:S02]  /*d3d0*/  IMAD.MOV R8, RZ, RZ, -R8 ;  /* 0x000000ffff087224 */ /* 0x000fe400078e0a08 */
[C---:B------:R-:W-:Y:S02]  /*d3e0*/  IMAD R12, R68.reuse, R12, R5 ;  /* 0x0000000c440c7224 */ /* 0x040fe400078e0205 */
[C---:B------:R-:W-:Y:S02]  /*d3f0*/  IMAD R6, R68.reuse, R9, R6 ;  /* 0x0000000944067224 */ /* 0x040fe400078e0206 */
[----:B------:R-:W-:Y:S01]  /*d400*/  IMAD R5, R68, R8, R7 ;  /* 0x0000000844057224 */ /* 0x000fe200078e0207 */
[----:B------:R0:W-:Y:S04]  /*d410*/  STL [R1+0xf4], R12 ;  /* 0x0000f40c01007387 */ /* 0x0001e80000100800 */
[----:B------:R0:W-:Y:S04]  /*d420*/  STL [R1+0x110], R6 ;  /* 0x0001100601007387 */ /* 0x0001e80000100800 */
[----:B------:R0:W-:Y:S04]  /*d430*/  STL [R1+0x120], R5 ;  /* 0x0001200501007387 */ /* 0x0001e80000100800 */
[----:B------:R0:W-:Y:S01]  /*d440*/  STL [R1+0x220], R4 ;  /* 0x0002200401007387 */ /* 0x0001e20000100800 */
[----:B-1----:R-:W-:Y:S05]  /*d450*/  @!P3 BRA `(.L_x_6) ;  /* 0x0000000800e4b947 */ /* 0x002fea0003800000 */
[----:B------:R-:W2:Y:S04]  /*d460*/  LDL.LU R7, [R1+0x370] ;  /* 0x0003700001077983 */ /* 0x000ea80000300800 */
[----:B0-----:R-:W3:Y:S04]  /*d470*/  LDL.LU R4, [R1+0x388] ;  /* 0x0003880001047983 */ /* 0x001ee80000300800 */
[----:B------:R-:W4:Y:S04]  /*d480*/  LDL.LU R5, [R1+0x380] ;  /* 0x0003800001057983 */ /* 0x000f280000300800 */
[----:B------:R-:W2:Y:S04]  /*d490*/  LDL.LU R6, [R1+0x378] ;  /* 0x0003780001067983 */ /* 0x000ea80000300800 */
[----:B------:R-:W2:Y:S04]  /*d4a0*/  LDL.LU R8, [R1+0x368] ;  /* 0x0003680001087983 */ /* 0x000ea80000300800 */
[----:B------:R-:W2:Y:S04]  /*d4b0*/  LDL.LU R9, [R1+0x360] ;  /* 0x0003600001097983 */ /* 0x000ea80000300800 */
[----:B------:R-:W2:Y:S04]  /*d4c0*/  LDL.LU R12, [R1+0x350] ;  /* 0x00035000010c7983 */ /* 0x000ea80000300800 */
[----:B------:R-:W2:Y:S04]  /*d4d0*/  LDL.LU R13, [R1+0x348] ;  /* 0x00034800010d7983 */ /* 0x000ea80000300800 */
[----:B------:R-:W2:Y:S04]  /*d4e0*/  LDL.LU R14, [R1+0x340] ;  /* 0x00034000010e7983 */ /* 0x000ea80000300800 */
[----:B-----5:R0:W-:Y:S04]  /*d4f0*/  STL [R1+0x1328], R87 ;  /* 0x0013285701007387 */ /* 0x0201e80000100800 */
[----:B0-----:R-:W2:Y:S04]  /*d500*/  LDL.LU R87, [R1+0x374] ;  /* 0x0003740001577983 */ /* 0x001ea80000300800 */
[----:B------:R0:W-:Y:S04]  /*d510*/  STL [R1+0x1324], R86 ;  /* 0x0013245601007387 */ /* 0x0001e80000100800 */
[----:B0-----:R-:W4:Y:S04]  /*d520*/  LDL.LU R86, [R1+0x37c] ;  /* 0x00037c0001567983 */ /* 0x001f280000300800 */
[----:B------:R0:W-:Y:S04]  /*d530*/  STL [R1+0x1320], R85 ;  /* 0x0013205501007387 */ /* 0x0001e80000100800 */
[----:B0-----:R-:W3:Y:S04]  /*d540*/  LDL.LU R85, [R1+0x384] ;  /* 0x0003840001557983 */ /* 0x001ee80000300800 */
[----:B------:R0:W-:Y:S04]  /*d550*/  STL [R1+0x131c], R84 ;  /* 0x00131c5401007387 */ /* 0x0001e80000100800 */
[----:B0-----:R-:W3:Y:S04]  /*d560*/  LDL.LU R84, [R1+0x33c] ;  /* 0x00033c0001547983 */ /* 0x001ee80000300800 */
[----:B------:R0:W-:Y:S04]  /*d570*/  STL [R1+0x1318], R83 ;  /* 0x0013185301007387 */ /* 0x0001e80000100800 */
[----:B0-----:R-:W3:Y:S04]  /*d580*/  LDL.LU R83, [R1+0x36c] ;  /* 0x00036c0001537983 */ /* 0x001ee80000300800 */
[----:B------:R-:W-:Y:S04]  /*d590*/  STL [R1+0x1314], R82 ;  /* 0x0013145201007387 */ /* 0x000fe80000100800 */
[----:B------:R-:W-:Y:S04]  /*d5a0*/  STL [R1+0x1310], R81 ;  /* 0x0013105101007387 */ /* 0x000fe80000100800 */
[----:B------:R-:W-:Y:S04]  /*d5b0*/  STL [R1+0x130c], R80 ;  /* 0x00130c5001007387 */ /* 0x000fe80000100800 */
[----:B------:R-:W-:Y:S04]  /*d5c0*/  STL [R1+0x1308], R79 ;  /* 0x0013084f01007387 */ /* 0x000fe80000100800 */
[----:B------:R-:W-:Y:S04]  /*d5d0*/  STL [R1+0x1304], R78 ;  /* 0x0013044e01007387 */ /* 0x000fe80000100800 */
[----:B------:R-:W-:Y:S04]  /*d5e0*/  STL [R1+0x1300], R77 ;  /* 0x0013004d01007387 */ /* 0x000fe80000100800 */
[----:B------:R-:W-:Y:S04]  /*d5f0*/  STL [R1+0x12fc], R76 ;  /* 0x0012fc4c01007387 */ /* 0x000fe80000100800 */
[----:B------:R0:W-:Y:S04]  /*d600*/  STL [R1+0x12f8], R75 ;  /* 0x0012f84b01007387 */ /* 0x0001e80000100800 */
[----:B0-----:R-:W3:Y:S04]  /*d610*/  LDL.LU R75, [R1+0x344] ;  /* 0x00034400014b7983 */ /* 0x001ee80000300800 */
        /* <DEDUP_REMOVED lines=11> */
[----:B------:R-:W-:Y:S04]  /*d6d0*/  STL [R1+0x12dc], R68 ;  /* 0x0012dc4401007387 */ /* 0x000fe80000100800 */
[----:B------:R-:W-:Y:S04]  /*d6e0*/  STL [R1+0x12d8], R3 ;  /* 0x0012d80301007387 */ /* 0x000fe80000100800 */
[----:B------:R-:W-:Y:S04]  /*d6f0*/  STL [R1+0x12d4], R2 ;  /* 0x0012d40201007387 */ /* 0x000fe80000100800 */
[----:B------:R1:W-:Y:S01]  /*d700*/  STL [R1+0x12d0], R0 ;  /* 0x0012d00001007387 */ /* 0x0003e20000100800 */
[----:B--2---:R-:W-:-:S03]  /*d710*/  PRMT R6, R6, 0x5410, R87 ;  /* 0x0000541006067816 */ /* 0x004fc60000000057 */
[----:B------:R-:W2:Y:S01]  /*d720*/  LDL.LU R87, [R1+0x338] ;  /* 0x0003380001577983 */ /* 0x000ea20000300800 */
[----:B----4-:R-:W-:-:S03]  /*d730*/  PRMT R5, R5, 0x5410, R86 ;  /* 0x0000541005057816 */ /* 0x010fc60000000056 */
[----:B------:R-:W4:Y:S01]  /*d740*/  LDL.LU R86, [R1+0x334] ;  /* 0x0003340001567983 */ /* 0x000f220000300800 */
[----:B---3--:R-:W-:-:S03]  /*d750*/  PRMT R4, R4, 0x5410, R85 ;  /* 0x0000541004047816 */ /* 0x008fc60000000055 */
[----:B------:R-:W3:Y:S04]  /*d760*/  LDL.LU R85, [R1+0x330] ;  /* 0x0003300001557983 */ /* 0x000ee80000300800 */
[----:B------:R-:W3:Y:S04]  /*d770*/  LDL.LU R76, [R1+0x32c] ;  /* 0x00032c00014c7983 */ /* 0x000ee80000300800 */
[----:B------:R-:W3:Y:S04]  /*d780*/  LDL.LU R77, [R1+0x328] ;  /* 0x00032800014d7983 */ /* 0x000ee80000300800 */
[----:B------:R-:W3:Y:S04]  /*d790*/  LDL.LU R78, [R1+0x324] ;  /* 0x00032400014e7983 */ /* 0x000ee80000300800 */
[----:B------:R-:W3:Y:S04]  /*d7a0*/  LDL.LU R79, [R1+0x320] ;  /* 0x00032000014f7983 */ /* 0x000ee80000300800 */
[----:B------:R-:W3:Y:S04]  /*d7b0*/  LDL.LU R80, [R1+0x31c] ;  /* 0x00031c0001507983 */ /* 0x000ee80000300800 */
[----:B------:R-:W3:Y:S01]  /*d7c0*/  LDL.LU R81, [R1+0x318] ;  /* 0x0003180001517983 */ /* 0x000ee20000300800 */
[----:B0-----:R-:W-:-:S03]  /*d7d0*/  IMAD.MOV.U32 R69, RZ, RZ, R83 ;  /* 0x000000ffff457224 */ /* 0x001fc600078e0053 */
[----:B------:R-:W3:Y:S04]  /*d7e0*/  LDL.LU R82, [R1+0x314] ;  /* 0x0003140001527983 */ /* 0x000ee80000300800 */
[----:B------:R-:W3:Y:S01]  /*d7f0*/  LDL.LU R83, [R1+0x308] ;  /* 0x0003080001537983 */ /* 0x000ee20000300800 */
[----:B------:R-:W-:-:S03]  /*d800*/  PRMT R14, R14, 0x5410, R84 ;  /* 0x000054100e0e7816 */ /* 0x000fc60000000054 */
[----:B------:R-:W3:Y:S01]  /*d810*/  LDL.LU R84, [R1+0x304] ;  /* 0x0003040001547983 */ /* 0x000ee20000300800 */
[----:B------:R-:W-:-:S03]  /*d820*/  PRMT R7, R7, 0x5410, R69 ;  /* 0x0000541007077816 */ /* 0x000fc60000000045 */
[----:B-1----:R-:W3:Y:S04]  /*d830*/  LDL.LU R0, [R1+0x300] ;  /* 0x0003000001007983 */ /* 0x002ee80000300800 */
[----:B------:R-:W3:Y:S04]  /*d840*/  LDL.LU R2, [R1+0x2fc] ;  /* 0x0002fc0001027983 */ /* 0x000ee80000300800 */
[----:B------:R-:W3:Y:S04]  /*d850*/  LDL.LU R3, [R1+0x2f8] ;  /* 0x0002f80001037983 */ /* 0x000ee80000300800 */
[----:B------:R-:W3:Y:S04]  /*d860*/  LDL.LU R68, [R1+0x2dc] ;  /* 0x0002dc0001447983 */ /* 0x000ee80000300800 */
[----:B------:R-:W3:Y:S01]  /*d870*/  LDL.LU R69, [R1+0x2d8] ;  /* 0x0002d80001457983 */ /* 0x000ee20000300800 */
[----:B------:R-:W-:-:S02]  /*d880*/  PRMT R13, R13, 0x5410, R75 ;  /* 0x000054100d0d7816 */ /* 0x000fc4000000004b */
[----:B------:R-:W-:Y:S02]  /*d890*/  PRMT R12, R12, 0x5410, R74 ;  /* 0x000054100c0c7816 */ /* 0x000fe4000000004a */
[----:B------:R-:W-:Y:S02]  /*d8a0*/  PRMT R11, R73, 0x5410, R11 ;  /* 0x00005410490b7816 */ /* 0x000fe4000000000b */
[----:B------:R-:W-:Y:S02]  /*d8b0*/  PRMT R10, R72, 0x5410, R10 ;  /* 0x00005410480a7816 */ /* 0x000fe4000000000a */
[----:B------:R-:W-:Y:S02]  /*d8c0*/  PRMT R9, R9, 0x5410, R71 ;  /* 0x0000541009097816 */ /* 0x000fe40000000047 */
[----:B------:R-:W-:Y:S02]  /*d8d0*/  PRMT R8, R8, 0x5410, R70 ;  /* 0x0000541008087816 */ /* 0x000fe40000000046 */
[----:B------:R-:W3:Y:S04]  /*d8e0*/  LDL.LU R70, [R1+0x2d4] ;  /* 0x0002d40001467983 */ /* 0x000ee80000300800 */
[----:B------:R-:W3:Y:S04]  /*d8f0*/  LDL.LU R71, [R1+0x2d0] ;  /* 0x0002d00001477983 */ /* 0x000ee80000300800 */
[----:B------:R-:W3:Y:S04]  /*d900*/  LDL.LU R72, [R1+0x2cc] ;  /* 0x0002cc0001487983 */ /* 0x000ee80000300800 */
[----:B------:R-:W3:Y:S04]  /*d910*/  LDL.LU R73, [R1+0x2c8] ;  /* 0x0002c80001497983 */ /* 0x000ee80000300800 */
[----:B------:R-:W3:Y:S04]  /*d920*/  LDL.LU R74, [R1+0x2c4] ;  /* 0x0002c400014a7983 */ /* 0x000ee80000300800 */
[----:B------:R-:W3:Y:S01]  /*d930*/  LDL.LU R75, [R1+0x2c0] ;  /* 0x0002c000014b7983 */ /* 0x000ee20000300800 */
[----:B--2---:R-:W-:-:S03]  /*d940*/  PRMT R15, R87, 0x5410, R15 ;  /* 0x00005410570f7816 */ /* 0x004fc6000000000f */
[----:B------:R1:W5:Y:S01]  /*d950*/  LDL.LU R87, [R1+0x1328] ;  /* 0x0013280001577983 */ /* 0x0003620000300800 */
[----:B----4-:R-:W-:-:S03]  /*d960*/  PRMT R16, R86, 0x5410, R16 ;  /* 0x0000541056107816 */ /* 0x010fc60000000010 */
[----:B------:R1:W5:Y:S01]  /*d970*/  LDL.LU R86, [R1+0x1324] ;  /* 0x0013240001567983 */ /* 0x0003620000300800 */
[----:B---3--:R-:W-:-:S03]  /*d980*/  PRMT R17, R85, 0x5410, R17 ;  /* 0x0000541055117816 */ /* 0x008fc60000000011 */
[----:B------:R1:W5:Y:S01]  /*d990*/  LDL.LU R85, [R1+0x1320] ;  /* 0x0013200001557983 */ /* 0x0003620000300800 */
[----:B------:R-:W-:Y:S02]  /*d9a0*/  PRMT R18, R76, 0x5410, R18 ;  /* 0x000054104c127816 */ /* 0x000fe40000000012 */
[----:B------:R-:W-:Y:S02]  /*d9b0*/  PRMT R19, R77, 0x5410, R19 ;  /* 0x000054104d137816 */ /* 0x000fe40000000013 */
[----:B------:R-:W-:Y:S02]  /*d9c0*/  PRMT R20, R78, 0x5410, R20 ;  /* 0x000054104e147816 */ /* 0x000fe40000000014 */
[----:B------:R-:W-:Y:S02]  /*d9d0*/  PRMT R21, R79, 0x5410, R21 ;  /* 0x000054104f157816 */ /* 0x000fe40000000015 */
[----:B------:R-:W-:Y:S02]  /*d9e0*/  PRMT R22, R80, 0x5410, R22 ;  /* 0x0000541050167816 */ /* 0x000fe40000000016 */
[----:B------:R-:W-:-:S02]  /*d9f0*/  PRMT R23, R81, 0x5410, R23 ;  /* 0x0000541051177816 */ /* 0x000fc40000000017 */
[----:B------:R-:W-:Y:S02]  /*da00*/  PRMT R24, R82, 0x5410, R24 ;  /* 0x0000541052187816 */ /* 0x000fe40000000018 */
[----:B------:R-:W-:Y:S02]  /*da10*/  PRMT R25, R83, 0x5410, R25 ;  /* 0x0000541053197816 */ /* 0x000fe40000000019 */
[----:B------:R-:W2:Y:S04]  /*da20*/  LDL.LU R83, [R1+0x2bc] ;  /* 0x0002bc0001537983 */ /* 0x000ea80000300800 */
[----:B------:R-:W3:Y:S04]  /*da30*/  LDL.LU R82, [R1+0x2b8] ;  /* 0x0002b80001527983 */ /* 0x000ee80000300800 */
[----:B------:R-:W4:Y:S04]  /*da40*/  LDL.LU R81, [R1+0x2b0] ;  /* 0x0002b00001517983 */ /* 0x000f280000300800 */
[----:B------:R-:W4:Y:S04]  /*da50*/  LDL.LU R80, [R1+0x29c] ;  /* 0x00029c0001507983 */ /* 0x000f280000300800 */
[----:B------:R-:W4:Y:S04]  /*da60*/  LDL.LU R79, [R1+0x290] ;  /* 0x00029000014f7983 */ /* 0x000f280000300800 */
[----:B------:R-:W4:Y:S04]  /*da70*/  LDL.LU R78, [R1+0x27c] ;  /* 0x00027c00014e7983 */ /* 0x000f280000300800 */
[----:B------:R-:W4:Y:S04]  /*da80*/  LDL.LU R77, [R1+0x268] ;  /* 0x00026800014d7983 */ /* 0x000f280000300800 */
[----:B------:R-:W4:Y:S01]  /*da90*/  LDL.LU R76, [R1+0x244] ;  /* 0x00024400014c7983 */ /* 0x000f220000300800 */
[----:B------:R-:W-:-:S03]  /*daa0*/  PRMT R26, R84, 0x5410, R26 ;  /* 0x00005410541a7816 */ /* 0x000fc6000000001a */
        /* <DEDUP_REMOVED lines=23> */
[----:B------:R-:W4:Y:S04]  /*dc20*/  LDL.LU R75, [R1+0x1d4] ;  /* 0x0001d400014b7983 */ /* 0x000f280000300800 */
        /* <DEDUP_REMOVED lines=9> */
[----:B------:R-:W4:Y:S01]  /*dcc0*/  LDL.LU R0, [R1+0x258] ;  /* 0x0002580001007983 */ /* 0x000f220000300800 */
[----:B--2---:R-:W-:-:S03]  /*dcd0*/  PRMT R38, R83, 0x5410, R38 ;  /* 0x0000541053267816 */ /* 0x004fc60000000026 */
[----:B------:R1:W5:Y:S01]  /*dce0*/  LDL.LU R83, [R1+0x1318] ;  /* 0x0013180001537983 */ /* 0x0003620000300800 */
[----:B---3--:R-:W-:-:S03]  /*dcf0*/  PRMT R39, R82, 0x5410, R39 ;  /* 0x0000541052277816 */ /* 0x008fc60000000027 */
[----:B------:R1:W5:Y:S01]  /*dd00*/  LDL.LU R82, [R1+0x1314] ;  /* 0x0013140001527983 */ /* 0x0003620000300800 */
[----:B----4-:R-:W-:-:S03]  /*dd10*/  PRMT R40, R81, 0x5410, R40 ;  /* 0x0000541051287816 */ /* 0x010fc60000000028 */
[----:B------:R1:W5:Y:S01]  /*dd20*/  LDL.LU R81, [R1+0x1310] ;  /* 0x0013100001517983 */ /* 0x0003620000300800 */
[----:B------:R-:W-:-:S03]  /*dd30*/  PRMT R41, R80, 0x5410, R41 ;  /* 0x0000541050297816 */ /* 0x000fc60000000029 */
        /* <DEDUP_REMOVED lines=8> */
[----:B------:R1:W5:Y:S04]  /*ddc0*/  LDL.LU R76, [R1+0x12fc] ;  /* 0x0012fc00014c7983 */ /* 0x0003680000300800 */
[----:B------:R-:W2:Y:S04]  /*ddd0*/  LDL.LU R57, [R1+0x1d8] ;  /* 0x0001d80001397983 */ /* 0x000ea80000300800 */
[----:B------:R-:W3:Y:S04]  /*dde0*/  LDL.LU R58, [R1+0x1e0] ;  /* 0x0001e000013a7983 */ /* 0x000ee80000300800 */
        /* <DEDUP_REMOVED lines=31> */
[----:B------:R1:W-:Y:S03]  /*dfe0*/  STTM.x64 tmem[UR10+0x100], R4 ;  /* 0x00010004000079ed */ /* 0x0003e6000834000a */
.L_x_6:
[----:B01----:R-:W2:Y:S01]  /*dff0*/  LDL.LU R5, [R1+0x220] ;  /* 0x0002200001057983 */ /* 0x003ea20000300800 */
[--C-:B-----5:R-:W-:Y:S01]  /*e000*/  @!P5 IMAD.IADD R75, R75, 0x1, -R68.reuse ;  /* 0x000000014b4bd824 */ /* 0x120fe200078e0a44 */
[----:B------:R-:W0:Y:S02]  /*e010*/  LDCU UR4, c[0x0][0x3b0] ;  /* 0x00007600ff0477ac */ /* 0x000e240008000800 */
[----:B------:R1:W-:Y:S01]  /*e020*/  STL [R1+0x1458], R91 ;  /* 0x0014585b01007387 */ /* 0x0003e20000100800 */
[----:B------:R-:W-:Y:S01]  /*e030*/  @!P6 IMAD.IADD R76, R76, 0x1, -R68 ;  /* 0x000000014c4ce824 */ /* 0x000fe200078e0a44 */
[----:B------:R-:W3:Y:S01]  /*e040*/  LDCU UR5, c[0x0][0x3b0] ;  /* 0x00007600ff0577ac */ /* 0x000ee20008000800 */
[----:B------:R-:W4:Y:S01]  /*e050*/  FENCE.VIEW.ASYNC.T ;  /* 0x00000000000073c6 */ /* 0x000f220000000200 */
[----:B------:R-:W0:Y:S01]  /*e060*/  LDCU UR7, c[0x0][0x3b0] ;  /* 0x00007600ff0777ac */ /* 0x000e220008000800 */
[----:B-1----:R-:W3:Y:S01]  /*e070*/  LDL R91, [R1+0xfbc] ;  /* 0x000fbc00015b7983 */ /* 0x002ee20000100800 */
[----:B------:R-:W1:Y:S03]  /*e080*/  LDCU UR12, c[0x0][0x3b0] ;  /* 0x00007600ff0c77ac */ /* 0x000e660008000800 */
[----:B------:R-:W-:Y:S01]  /*e090*/  STL [R1+0x1454], R7 ;  /* 0x0014540701007387 */ /* 0x000fe20000100800 */
[----:B------:R-:W-:Y:S01]  /*e0a0*/  PRMT R67, RZ, 0x7610, R67 ;  /* 0x00007610ff437816 */ /* 0x000fe20000000043 */
[----:B------:R-:W0:Y:S02]  /*e0b0*/  LDCU UR13, c[0x0][0x3b0] ;  /* 0x00007600ff0d77ac */ /* 0x000e240008000800 */
[----:B------:R4:W-:Y:S04]  /*e0c0*/  STL [R1+0x1450], R92 ;  /* 0x0014505c01007387 */ /* 0x0009e80000100800 */
[----:B----4-:R-:W4:Y:S04]  /*e0d0*/  LDL R92, [R1+0x1000] ;  /* 0x00100000015c7983 */ /* 0x010f280000100800 */
[----:B------:R-:W-:Y:S04]  /*e0e0*/  STL [R1+0x144c], R93 ;  /* 0x00144c5d01007387 */ /* 0x000fe80000100800 */
[----:B------:R-:W-:Y:S04]  /*e0f0*/  STL [R1+0x1448], R8 ;  /* 0x0014480801007387 */ /* 0x000fe80000100800 */
[----:B------:R0:W-:Y:S04]  /*e100*/  STL [R1+0x1444], R47 ;  /* 0x0014442f01007387 */ /* 0x0001e80000100800 */
[----:B0-----:R-:W4:Y:S01]  /*e110*/  LDL R47, [R1+0xfdc] ;  /* 0x000fdc00012f7983 */ /* 0x001f220000100800 */
[----:B------:R-:W-:Y:S01]  /*e120*/  @!P4 IMAD.MOV R75, RZ, RZ, -R75 ;  /* 0x000000ffff4bc224 */ /* 0x000fe200078e0a4b */
[----:B------:R-:W-:-:S02]  /*e130*/  ISETP.GT.U32.AND P6, PT, R68, R77, PT ;  /* 0x0000004d4400720c */ /* 0x000fc40003fc4070 */
[----:B------:R-:W-:Y:S01]  /*e140*/  STL [R1+0x1440], R66 ;  /* 0x0014404201007387 */ /* 0x000fe20000100800 */
[----:B------:R-:W-:Y:S02]  /*e150*/  PRMT R7, RZ, 0x7610, R7 ;  /* 0x00007610ff077816 */ /* 0x000fe40000000007 */
[----:B------:R-:W-:Y:S01]  /*e160*/  ISETP.GT.U32.AND P5, PT, R68, R79, PT ;  /* 0x0000004f4400720c */ /* 0x000fe20003fa4070 */
        /* <DEDUP_REMOVED lines=48> */
[----:B------:R-:W-:Y:S01]  /*e470*/  STL [R1+0x137c], R24 ;  /* 0x00137c1801007387 */ /* 0x000fe20000100800 */
[----:B------:R-:W-:-:S03]  /*e480*/  SEL R75, R73, R75, !P1 ;  /* 0x0000004b494b7207 */ /* 0x000fc60004800000 */
[----:B------:R-:W-:Y:S04]  /*e490*/  STL [R1+0x1378], R12 ;  /* 0x0013780c01007387 */ /* 0x000fe80000100800 */
[----:B------:R-:W-:Y:S04]  /*e4a0*/  STL [R1+0x1374], R20 ;  /* 0x0013741401007387 */ /* 0x000fe80000100800 */
[----:B------:R-:W-:Y:S04]  /*e4b0*/  STL [R1+0x1370], R14 ;  /* 0x0013700e01007387 */ /* 0x000fe80000100800 */
[----:B------:R-:W-:Y:S04]  /*e4c0*/  STL [R1+0x136c], R19 ;  /* 0x00136c1301007387 */ /* 0x000fe80000100800 */
[----:B------:R-:W-:Y:S01]  /*e4d0*/  STL [R1+0x1368], R10 ;  /* 0x0013680a01007387 */ /* 0x000fe20000100800 */
[----:B------:R-:W-:-:S03]  /*e4e0*/  IMAD R75, R75, UR11, RZ ;  /* 0x0000000b4b4b7c24 */ /* 0x000fc6000f8e02ff */
[----:B------:R-:W-:Y:S04]  /*e4f0*/  STL [R1+0x1364], R17 ;  /* 0x0013641101007387 */ /* 0x000fe80000100800 */
[----:B------:R-:W-:Y:S04]  /*e500*/  STL [R1+0x1360], R0 ;  /* 0x0013600001007387 */ /* 0x000fe80000100800 */
[----:B------:R-:W-:Y:S04]  /*e510*/  STL [R1+0x135c], R74 ;  /* 0x00135c4a01007387 */ /* 0x000fe80000100800 */
[----:B------:R-:W-:Y:S01]  /*e520*/  STL [R1+0x12dc], R71 ;  /* 0x0012dc4701007387 */ /* 0x000fe20000100800 */
[----:B--2---:R-:W-:-:S03]  /*e530*/  LEA R4, P3, R5, R72, 0x1 ;  /* 0x0000004805047211 */ /* 0x004fc600078608ff */
[----:B------:R-:W-:Y:S01]  /*e540*/  STL [R1+0x12d8], R70 ;  /* 0x0012d84601007387 */ /* 0x000fe20000100800 */
[----:B------:R-:W-:Y:S01]  /*e550*/  LEA.HI.X.SX32 R5, R5, R69, 0x1, P3 ;  /* 0x0000004505057211 */ /* 0x000fe200018f0eff */
[----:B------:R-:W-:Y:S01]  /*e560*/  BAR.SYNC.DEFER_BLOCKING 0x0 ;  /* 0x0000000000007b1d */ /* 0x000fe20000010000 */
[----:B------:R-:W-:Y:S01]  /*e570*/  @!P6 IMAD.IADD R77, R77, 0x1, -R68 ;  /* 0x000000014d4de824 */ /* 0x000fe200078e0a44 */
[----:B------:R-:W-:-:S04]  /*e580*/  PRMT R8, RZ, 0x7610, R8 ;  /* 0x00007610ff087816 */ /* 0x000fc80000000008 */
[----:B------:R-:W-:Y:S01]  /*e590*/  STL [R1+0x12d4], R3 ;  /* 0x0012d40301007387 */ /* 0x000fe20000100800 */
[----:B---3--:R-:W-:-:S03]  /*e5a0*/  ISETP.GE.AND P3, PT, R91, RZ, PT ;  /* 0x000000ff5b00720c */ /* 0x008fc60003f66270 */
[----:B------:R-:W-:Y:S04]  /*e5b0*/  STL [R1+0x12d0], R2 ;  /* 0x0012d00201007387 */ /* 0x000fe80000100800 */
[----:B------:R0:W-:Y:S04]  /*e5c0*/  STL [R1+0x2bc], R4 ;  /* 0x0002bc0401007387 */ /* 0x0001e80000100800 */
[----:B------:R-:W2:Y:S01]  /*e5d0*/  LDL.LU R91, [R1+0x1458] ;  /* 0x00145800015b7983 */ /* 0x000ea20000300800 */
[----:B------:R-:W-:-:S03]  /*e5e0*/  ISETP.GT.U32.AND P4, PT, R68, R78, PT ;  /* 0x0000004e4400720c */ /* 0x000fc60003f84070 */
[----:B------:R0:W3:Y:S04]  /*e5f0*/  @P0 LDG.E.U16 R7, desc[UR20][R4.64] ;  /* 0x0000001404070981 */ /* 0x0000e8000c1e1500 */
[----:B------:R1:W-:Y:S01]  /*e600*/  STL [R1+0x2b8], R5 ;  /* 0x0002b80501007387 */ /* 0x0003e20000100800 */
[----:B0-----:R-:W-:-:S04]  /*e610*/  LEA R4, P6, R75, R72, 0x1 ;  /* 0x000000484b047211 */ /* 0x001fc800078c08ff */
[----:B-1----:R-:W-:-:S05]  /*e620*/  LEA.HI.X.SX32 R5, R75, R69, 0x1, P6 ;  /* 0x000000454b057211 */ /* 0x002fca00030f0eff */
[----:B------:R-:W2:Y:S01]  /*e630*/  @P0 LDG.E.U16 R8, desc[UR20][R4.64] ;  /* 0x0000001404080981 */ /* 0x000ea2000c1e1500 */
[----:B------:R-:W-:-:S05]  /*e640*/  @!P3 IMAD.MOV R76, RZ, RZ, -R76 ;  /* 0x000000ffff4cb224 */ /* 0x000fca00078e0a4c */
[----:B------:R-:W-:Y:S02]  /*e650*/  SEL R76, R73, R76, !P1 ;  /* 0x0000004c494c7207 */ /* 0x000fe40004800000 */
[----:B----4-:R-:W-:-:S03]  /*e660*/  ISETP.GE.AND P3, PT, R47, RZ, PT ;  /* 0x000000ff2f00720c */ /* 0x010fc60003f66270 */
[----:B------:R-:W-:Y:S01]  /*e670*/  IMAD R76, R76, UR4, RZ ;  /* 0x000000044c4c7c24 */ /* 0x000fe2000f8e02ff */
[----:B------:R-:W-:Y:S01]  /*e680*/  PRMT R57, RZ, 0x7610, R57 ;  /* 0x00007610ff397816 */ /* 0x000fe20000000039 */
[--C-:B------:R-:W-:Y:S01]  /*e690*/  @!P4 IMAD.IADD R78, R78, 0x1, -R68.reuse ;  /* 0x000000014e4ec824 */ /* 0x100fe200078e0a44 */
[----:B------:R-:W-:Y:S01]  /*e6a0*/  ISETP.GE.AND P4, PT, R92, RZ, PT ;  /* 0x000000ff5c00720c */ /* 0x000fe20003f86270 */
[----:B------:R-:W-:Y:S01]  /*e6b0*/  @!P5 IMAD.IADD R79, R79, 0x1, -R68 ;  /* 0x000000014f4fd824 */ /* 0x000fe200078e0a44 */
[C---:B------:R-:W-:Y:S01]  /*e6c0*/  LEA R92, P6, R76.reuse, R72, 0x1 ;  /* 0x000000484c5c7211 */ /* 0x040fe200078c08ff */
[----:B------:R-:W0:Y:S01]  /*e6d0*/  LDCU UR4, c[0x0][0x3b0] ;  /* 0x00007600ff0477ac */ /* 0x000e220008000800 */
[----:B---3--:R1:W-:Y:S04]  /*e6e0*/  STL [R1+0x320], R7 ;  /* 0x0003200701007387 */ /* 0x0083e80000100800 */
[----:B-1----:R-:W3:Y:S04]  /*e6f0*/  LDL.LU R7, [R1+0x1454] ;  /* 0x0014540001077983 */ /* 0x002ee80000300800 */
[----:B------:R-:W4:Y:S04]  /*e700*/  LDL R47, [R1+0x109c] ;  /* 0x00109c00012f7983 */ /* 0x000f280000100800 */
[----:B------:R1:W-:Y:S04]  /*e710*/  STL [R1+0x2fc], R4 ;  /* 0x0002fc0401007387 */ /* 0x0003e80000100800 */
[----:B------:R0:W-:Y:S04]  /*e720*/  STL [R1+0x2f8], R5 ;  /* 0x0002f80501007387 */ /* 0x0001e80000100800 */
[----:B--2---:R2:W-:Y:S01]  /*e730*/  STL [R1+0x334], R8 ;  /* 0x0003340801007387 */ /* 0x0045e20000100800 */
[----:B-1----:R-:W-:Y:S01]  /*e740*/  @P0 IMAD.MOV.U32 R4, RZ, RZ, R92 ;  /* 0x000000ffff040224 */ /* 0x002fe200078e005c */
[----:B0-----:R-:W-:-:S02]  /*e750*/  LEA.HI.X.SX32 R5, R76, R69, 0x1, P6 ;  /* 0x000000454c057211 */ /* 0x001fc400030f0eff */
[----:B--2---:R-:W2:Y:S04]  /*e760*/  LDL R8, [R1+0x1094] ;  /* 0x0010940001087983 */ /* 0x004ea80000100800 */
[----:B------:R0:W3:Y:S01]  /*e770*/  @P0 LDG.E.U16 R57, desc[UR20][R4.64] ;  /* 0x0000001404390981 */ /* 0x0000e2000c1e1500 */
[----:B------:R-:W-:-:S13]  /*e780*/  ISETP.GT.U32.AND P5, PT, R68, R79, PT ;  /* 0x0000004f4400720c */ /* 0x000fda0003fa4070 */
[----:B------:R-:W-:Y:S01]  /*e790*/  @!P5 IMAD.IADD R79, R79, 0x1, -R68 ;  /* 0x000000014f4fd824 */ /* 0x000fe200078e0a44 */
[C---:B------:R-:W-:Y:S01]  /*e7a0*/  ISETP.GT.U32.AND P5, PT, R68.reuse, R80, PT ;  /* 0x000000504400720c */ /* 0x040fe20003fa4070 */
[----:B------:R-:W-:Y:S01]  /*e7b0*/  @!P3 IMAD.MOV R77, RZ, RZ, -R77 ;  /* 0x000000ffff4db224 */ /* 0x000fe200078e0a4d */
[C---:B------:R-:W-:Y:S01]  /*e7c0*/  ISETP.GT.U32.AND P3, PT, R68.reuse, R78, PT ;  /* 0x0000004e4400720c */ /* 0x040fe20003f64070 */
[----:B------:R-:W-:Y:S01]  /*e7d0*/  @!P4 IMAD.MOV R79, RZ, RZ, -R79 ;  /* 0x000000ffff4fc224 */ /* 0x000fe200078e0a4f */
[----:B------:R-:W-:Y:S02]  /*e7e0*/  ISETP.GT.U32.AND P6, PT, R68, R81, PT ;  /* 0x000000514400720c */ /* 0x000fe40003fc4070 */
[----:B------:R-:W-:-:S07]  /*e7f0*/  SEL R77, R73, R77, !P1 ;  /* 0x0000004d494d7207 */ /* 0x000fce0004800000 */
[----:B------:R-:W-:Y:S01]  /*e800*/  @!P5 IMAD.IADD R80, R80, 0x1, -R68 ;  /* 0x000000015050d824 */ /* 0x000fe200078e0a44 */
[----:B------:R-:W-:-:S04]  /*e810*/  SEL R79, R73, R79, !P1 ;  /* 0x0000004f494f7207 */ /* 0x000fc80004800000 */
[----:B------:R-:W-:Y:S01]  /*e820*/  ISETP.GT.U32.AND P5, PT, R68, R80, PT ;  /* 0x000000504400720c */ /* 0x000fe20003fa4070 */
[----:B------:R-:W-:Y:S01]  /*e830*/  IMAD R77, R77, UR5, RZ ;  /* 0x000000054d4d7c24 */ /* 0x000fe2000f8e02ff */
[----:B------:R1:W-:Y:S01]  /*e840*/  STL [R1+0x51c], R92 ;  /* 0x00051c5c01007387 */ /* 0x0003e20000100800 */
[--C-:B------:R-:W-:Y:S01]  /*e850*/  @!P3 IMAD.IADD R78, R78, 0x1, -R68.reuse ;  /* 0x000000014e4eb824 */ /* 0x100fe200078e0a44 */
[----:B------:R-:W-:Y:S01]  /*e860*/  PRMT R93, RZ, 0x7610, R93 ;  /* 0x00007610ff5d7816 */ /* 0x000fe2000000005d */
[----:B------:R-:W-:Y:S02]  /*e870*/  IMAD R79, R79, UR4, RZ ;  /* 0x000000044f4f7c24 */ /* 0x000fe4000f8e02ff */
[----:B------:R-:W-:Y:S01]  /*e880*/  @!P6 IMAD.IADD R81, R81, 0x1, -R68 ;  /* 0x000000015151e824 */ /* 0x000fe200078e0a44 */
[C---:B0-----:R-:W-:Y:S01]  /*e890*/  LEA R4, P6, R77.reuse, R72, 0x1 ;  /* 0x000000484d047211 */ /* 0x041fe200078c08ff */
[----:B------:R0:W-:Y:S01]  /*e8a0*/  STL [R1+0x518], R5 ;  /* 0x0005180501007387 */ /* 0x0001e20000100800 */
[----:B------:R-:W-:Y:S01]  /*e8b0*/  PRMT R66, RZ, 0x7610, R66 ;  /* 0x00007610ff427816 */ /* 0x000fe20000000042 */
[----:B------:R-:W2:Y:S02]  /*e8c0*/  LDCU UR4, c[0x0][0x3b0] ;  /* 0x00007600ff0477ac */ /* 0x000ea40008000800 */
[----:B------:R-:W-:Y:S01]  /*e8d0*/  @!P5 IMAD.IADD R80, R80, 0x1, -R68 ;  /* 0x000000015050d824 */ /* 0x000fe200078e0a44 */
[----:B-1----:R-:W3:Y:S01]  /*e8e0*/  LDL.LU R92, [R1+0x1450] ;  /* 0x00145000015c7983 */ /* 0x002ee20000300800 */
[----:B------:R-:W-:Y:S01]  /*e8f0*/  PRMT R64, RZ, 0x7610, R64 ;  /* 0x00007610ff407816 */ /* 0x000fe20000000040 */
[----:B------:R-:W1:Y:S01]  /*e900*/  LDCU UR5, c[0x0][0x3b0] ;  /* 0x00007600ff0577ac */ /* 0x000e620008000800 */
[----:B0-----:R-:W-:-:S05]  /*e910*/  LEA.HI.X.SX32 R5, R77, R69, 0x1, P6 ;  /* 0x000000454d057211 */ /* 0x001fca00030f0eff */
[----:B------:R0:W3:Y:S01]  /*e920*/  @P0 LDG.E.U16 R93, desc[UR20][R4.64] ;  /* 0x00000014045d0981 */ /* 0x0000e2000c1e1500 */
[----:B----4-:R-:W-:-:S13]  /*e930*/  ISETP.GE.AND P4, PT, R47, RZ, PT ;  /* 0x000000ff2f00720c */ /* 0x010fda0003f86270 */
[----:B------:R-:W-:Y:S01]  /*e940*/  @!P4 IMAD.MOV R78, RZ, RZ, -R78 ;  /* 0x000000ffff4ec224 */ /* 0x000fe200078e0a4e */
[----:B------:R-:W-:-:S04]  /*e950*/  LEA R47, P4, R79, R72, 0x1 ;  /* 0x000000484f2f7211 */ /* 0x000fc800078808ff */
[----:B------:R-:W-:Y:S02]  /*e960*/  SEL R78, R73, R78, !P1 ;  /* 0x0000004e494e7207 */ /* 0x000fe40004800000 */
[----:B--2---:R-:W-:Y:S02]  /*e970*/  ISETP.GE.AND P5, PT, R8, RZ, PT ;  /* 0x000000ff0800720c */ /* 0x004fe40003fa6270 */
[----:B------:R-:W-:Y:S01]  /*e980*/  LEA.HI.X.SX32 R8, R79, R69, 0x1, P4 ;  /* 0x000000454f087211 */ /* 0x000fe200020f0eff */
[----:B---3--:R2:W-:Y:S01]  /*e990*/  STL [R1+0x330], R57 ;  /* 0x0003303901007387 */ /* 0x0085e20000100800 */
[----:B------:R-:W-:-:S09]  /*e9a0*/  IMAD R78, R78, UR7, RZ ;  /* 0x000000074e4e7c24 */ /* 0x000fd2000f8e02ff */
[----:B------:R-:W-:Y:S01]  /*e9b0*/  @!P5 IMAD.MOV R80, RZ, RZ, -R80 ;  /* 0x000000ffff50d224 */ /* 0x000fe200078e0a50 */
[----:B--2---:R-:W2:Y:S01]  /*e9c0*/  LDL R57, [R1+0x10d8] ;  /* 0x0010d80001397983 */ /* 0x004ea20000100800 */
[----:B------:R-:W-:Y:S01]  /*e9d0*/  ISETP.GT.U32.AND P3, PT, R68, R81, PT ;  /* 0x000000514400720c */ /* 0x000fe20003f64070 */
[----:B------:R-:W3:Y:S02]  /*e9e0*/  LDCU UR7, c[0x0][0x3b0] ;  /* 0x00007600ff0777ac */ /* 0x000ee40008000800 */
[----:B------:R0:W-:Y:S04]  /*e9f0*/  STL [R1+0x54c], R4 ;  /* 0x00054c0401007387 */ /* 0x0001e80000100800 */
[----:B------:R-:W-:Y:S04]  /*ea00*/  STL [R1+0x57c], R47 ;  /* 0x00057c2f01007387 */ /* 0x000fe80000100800 */
[----:B------:R4:W-:Y:S01]  /*ea10*/  STL [R1+0x548], R5 ;  /* 0x0005480501007387 */ /* 0x0009e20000100800 */
[----:B0-----:R-:W-:-:S02]  /*ea20*/  @P0 IMAD.MOV.U32 R4, RZ, RZ, R47 ;  /* 0x000000ffff040224 */ /* 0x001fc400078e002f */
[----:B----4-:R-:W-:-:S05]  /*ea30*/  @P0 IMAD.MOV.U32 R5, RZ, RZ, R8 ;  /* 0x000000ffff050224 */ /* 0x010fca00078e0008 */
[----:B------:R0:W4:Y:S02]  /*ea40*/  @P0 LDG.E.U16 R66, desc[UR20][R4.64] ;  /* 0x0000001404420981 */ /* 0x000124000c1e1500 */
[----:B0-----:R-:W-:-:S04]  /*ea50*/  LEA R4, P5, R78, R72, 0x1 ;  /* 0x000000484e047211 */ /* 0x001fc800078a08ff */
[----:B------:R-:W-:-:S05]  /*ea60*/  LEA.HI.X.SX32 R5, R78, R69, 0x1, P5 ;  /* 0x000000454e057211 */ /* 0x000fca00028f0eff */
[----:B------:R-:W3:Y:S04]  /*ea70*/  @P0 LDG.E.U16 R64, desc[UR20][R4.64] ;  /* 0x0000001404400981 */ /* 0x000ee8000c1e1500 */
[----:B------:R-:W-:Y:S04]  /*ea80*/  STL [R1+0x578], R8 ;  /* 0x0005780801007387 */ /* 0x000fe80000100800 */
[----:B------:R0:W-:Y:S04]  /*ea90*/  STL [R1+0x344], R93 ;  /* 0x0003445d01007387 */ /* 0x0001e80000100800 */
[----:B0-----:R-:W3:Y:S04]  /*eaa0*/  LDL.LU R93, [R1+0x144c] ;  /* 0x00144c00015d7983 */ /* 0x001ee80000300800 */
[----:B------:R-:W3:Y:S04]  /*eab0*/  LDL.LU R8, [R1+0x1448] ;  /* 0x0014480001087983 */ /* 0x000ee80000300800 */
[----:B------:R-:W3:Y:S01]  /*eac0*/  LDL.LU R47, [R1+0x1444] ;  /* 0x00144400012f7983 */ /* 0x000ee20000300800 */
[----:B--2---:R-:W-:-:S03]  /*ead0*/  ISETP.GE.AND P6, PT, R57, RZ, PT ;  /* 0x000000ff3900720c */ /* 0x004fc60003fc6270 */
[----:B----4-:R0:W-:Y:S04]  /*eae0*/  STL [R1+0x340], R66 ;  /* 0x0003404201007387 */ /* 0x0101e80000100800 */
[----:B0-----:R-:W2:Y:S04]  /*eaf0*/  LDL.LU R66, [R1+0x1440] ;  /* 0x0014400001427983 */ /* 0x001ea80000300800 */
[----:B------:R-:W4:Y:S04]  /*eb00*/  LDL R57, [R1+0x1044] ;  /* 0x0010440001397983 */ /* 0x000f280000100800 */
[----:B------:R-:W-:Y:S04]  /*eb10*/  STL [R1+0x5ac], R4 ;  /* 0x0005ac0401007387 */ /* 0x000fe80000100800 */
[----:B------:R-:W-:Y:S04]  /*eb20*/  STL [R1+0x5a8], R5 ;  /* 0x0005a80501007387 */ /* 0x000fe80000100800 */
[----:B---3--:R0:W-:Y:S04]  /*eb30*/  STL [R1+0x354], R64 ;  /* 0x0003544001007387 */ /* 0x0081e80000100800 */
[----:B0-----:R-:W3:Y:S04]  /*eb40*/  LDL.LU R64, [R1+0x143c] ;  /* 0x00143c0001407983 */ /* 0x001ee80000300800 */
[----:B------:R-:W2:Y:S01]  /*eb50*/  LDL R4, [R1+0x1114] ;  /* 0x0011140001047983 */ /* 0x000ea20000100800 */
[----:B------:R-:W-:Y:S01]  /*eb60*/  @!P3 IMAD.IADD R81, R81, 0x1, -R68 ;  /* 0x000000015151b824 */ /* 0x000fe200078e0a44 */
[----:B------:R-:W-:-:S02]  /*eb70*/  ISETP.GT.U32.AND P3, PT, R68, R83, PT ;  /* 0x000000534400720c */ /* 0x000fc40003f64070 */
[----:B------:R-:W-:Y:S01]  /*eb80*/  SEL R80, R73, R80, !P1 ;  /* 0x0000005049507207 */ /* 0x000fe20004800000 */
[----:B------:R-:W-:-:S04]  /*eb90*/  @!P6 IMAD.MOV R81, RZ, RZ, -R81 ;  /* 0x000000ffff51e224 */ /* 0x000fc800078e0a51 */
[----:B------:R-:W-:-:S06]  /*eba0*/  IMAD R80, R80, UR12, RZ ;  /* 0x0000000c50507c24 */ /* 0x000fcc000f8e02ff */
[----:B------:R-:W-:Y:S01]  /*ebb0*/  @!P3 IMAD.IADD R83, R83, 0x1, -R68 ;  /* 0x000000015353b824 */ /* 0x000fe200078e0a44 */
[----:B------:R-:W-:Y:S01]  /*ebc0*/  LEA R5, P6, R80, R72, 0x1 ;  /* 0x0000004850057211 */ /* 0x000fe200078c08ff */
[----:B------:R-:W0:Y:S04]  /*ebd0*/  LDCU UR12, c[0x0][0x3b0] ;  /* 0x00007600ff0c77ac */ /* 0x000e280008000800 */
[----:B------:R0:W-:Y:S01]  /*ebe0*/  STL [R1+0x5dc], R5 ;  /* 0x0005dc0501007387 */ /* 0x0001e20000100800 */
[----:B--2---:R-:W-:Y:S02]  /*ebf0*/  ISETP.GE.AND P3, PT, R4, RZ, PT ;  /* 0x000000ff0400720c */ /* 0x004fe40003f66270 */
[----:B------:R-:W-:-:S04]  /*ec00*/  LEA.HI.X.SX32 R4, R80, R69, 0x1, P6 ;  /* 0x0000004550047211 */ /* 0x000fc800030f0eff */
[-C--:B0-----:R-:W-:Y:S01]  /*ec10*/  @P0 LOP3.LUT R5, R5, R4.reuse, RZ, 0x3c, !PT ;  /* 0x0000000405050212 */ /* 0x081fe200078e3cff */
[----:B------:R0:W-:Y:S03]  /*ec20*/  STL [R1+0x5d8], R4 ;  /* 0x0005d80401007387 */ /* 0x0001e60000100800 */
[----:B0-----:R-:W-:-:S04]  /*ec30*/  @P0 LOP3.LUT R4, R5, R4, RZ, 0x3c, !PT ;  /* 0x0000000405040212 */ /* 0x001fc800078e3cff */
[----:B------:R-:W-:-:S05]  /*ec40*/  @P0 LOP3.LUT R5, R5, R4, RZ, 0x3c, !PT ;  /* 0x0000000405050212 */ /* 0x000fca00078e3cff */
[----:B------:R0:W2:Y:S01]  /*ec50*/  @P0 LDG.E.U16 R67, desc[UR20][R4.64] ;  /* 0x0000001404430981 */ /* 0x0000a2000c1e1500 */
[----:B------:R-:W-:Y:S02]  /*ec60*/  ISETP.GT.U32.AND P4, PT, R68, R82, PT ;  /* 0x000000524400720c */ /* 0x000fe40003f84070 */
[----:B------:R-:W-:-:S11]  /*ec70*/  SEL R81, R73, R81, !P1 ;  /* 0x0000005149517207 */ /* 0x000fd60004800000 */
[----:B------:R-:W-:-:S05]  /*ec80*/  @!P4 IMAD.IADD R82, R82, 0x1, -R68 ;  /* 0x000000015252c824 */ /* 0x000fca00078e0a44 */
[----:B------:R-:W-:Y:S01]  /*ec90*/  ISETP.GT.U32.AND P4, PT, R68, R82, PT ;  /* 0x000000524400720c */ /* 0x000fe20003f84070 */
[----:B------:R-:W-:Y:S01]  /*eca0*/  IMAD R81, R81, UR4, RZ ;  /* 0x0000000451517c24 */ /* 0x000fe2000f8e02ff */
[----:B------:R-:W-:Y:S01]  /*ecb0*/  PRMT R65, RZ, 0x7610, R65 ;  /* 0x00007610ff417816 */ /* 0x000fe20000000041 */
[----:B------:R-:W1:Y:S10]  /*ecc0*/  LDCU UR4, c[0x0][0x3b0] ;  /* 0x00007600ff0477ac */ /* 0x000e740008000800 */
[----:B------:R-:W-:Y:S01]  /*ecd0*/  @!P4 IMAD.IADD R82, R82, 0x1, -R68 ;  /* 0x000000015252c824 */ /* 0x000fe200078e0a44 */
[----:B0-----:R-:W-:-:S04]  /*ece0*/  LEA R5, P4, R81, R72, 0x1 ;  /* 0x0000004851057211 */ /* 0x001fc800078808ff */
[----:B------:R-:W-:Y:S02]  /*ecf0*/  LEA.HI.X.SX32 R4, R81, R69, 0x1, P4 ;  /* 0x0000004551047211 */ /* 0x000fe400020f0eff */
[----:B----4-:R-:W-:Y:S01]  /*ed00*/  ISETP.GE.AND P4, PT, R57, RZ, PT ;  /* 0x000000ff3900720c */ /* 0x010fe20003f86270 */
[----:B--2---:R0:W-:Y:S04]  /*ed10*/  STL [R1+0x350], R67 ;  /* 0x0003504301007387 */ /* 0x0041e80000100800 */
[----:B0-----:R-:W2:Y:S04]  /*ed20*/  LDL R67, [R1+0x10a4] ;  /* 0x0010a40001437983 */ /* 0x001ea80000100800 */
[----:B------:R0:W-:Y:S04]  /*ed30*/  STL [R1+0x60c], R5 ;  /* 0x00060c0501007387 */ /* 0x0001e80000100800 */
[----:B------:R4:W-:Y:S04]  /*ed40*/  STL [R1+0x608], R4 ;  /* 0x0006080401007387 */ /* 0x0009e80000100800 */
[----:B------:R-:W2:Y:S01]  /*ed50*/  LDL.LU R57, [R1+0x1438] ;  /* 0x0014380001397983 */ /* 0x000ea20000300800 */
[----:B0-----:R-:W-:-:S04]  /*ed60*/  @P0 LOP3.LUT R5, R5, R4, RZ, 0x3c, !PT ;  /* 0x0000000405050212 */ /* 0x001fc800078e3cff */
[----:B----4-:R-:W-:-:S04]  /*ed70*/  @P0 LOP3.LUT R4, R5, R4, RZ, 0x3c, !PT ;  /* 0x0000000405040212 */ /* 0x010fc800078e3cff */
[----:B------:R-:W-:-:S05]  /*ed80*/  @P0 LOP3.LUT R5, R5, R4, RZ, 0x3c, !PT ;  /* 0x0000000405050212 */ /* 0x000fca00078e3cff */
[----:B------:R0:W4:Y:S04]  /*ed90*/  @P0 LDG.E.U16 R65, desc[UR20][R4.64] ;  /* 0x0000001404410981 */ /* 0x000128000c1e1500 */
[----:B------:R-:W2:Y:S01]  /*eda0*/  LDL R4, [R1+0x1070] ;  /* 0x0010700001047983 */ /* 0x000ea20000100800 */
[C---:B------:R-:W-:Y:S01]  /*edb0*/  ISETP.GT.U32.AND P5, PT, R68.reuse, R84, PT ;  /* 0x000000544400720c */ /* 0x040fe20003fa4070 */
[----:B------:R-:W-:Y:S01]  /*edc0*/  @!P3 IMAD.MOV R82, RZ, RZ, -R82 ;  /* 0x000000ffff52b224 */ /* 0x000fe200078e0a52 */
[----:B------:R-:W-:-:S11]  /*edd0*/  ISETP.GT.U32.AND P3, PT, R68, R85, PT ;  /* 0x000000554400720c */ /* 0x000fd60003f64070 */
[----:B------:R-:W-:Y:S01]  /*ede0*/  @!P5 IMAD.IADD R84, R84, 0x1, -R68 ;  /* 0x000000015454d824 */ /* 0x000fe200078e0a44 */
[----:B------:R-:W-:-:S04]  /*edf0*/  SEL R82, R73, R82, !P1 ;  /* 0x0000005249527207 */ /* 0x000fc80004800000 */
[----:B------:R-:W-:Y:S01]  /*ee00*/  ISETP.GT.U32.AND P6, PT, R68, R84, PT ;  /* 0x000000544400720c */ /* 0x000fe20003fc4070 */
[----:B-1----:R-:W-:Y:S01]  /*ee10*/  IMAD R82, R82, UR5, RZ ;  /* 0x0000000552527c24 */ /* 0x002fe2000f8e02ff */
[----:B------:R-:W-:Y:S01]  /*ee20*/  ISETP.GT.U32.AND P5, PT, R68, R83, PT ;  /* 0x000000534400720c */ /* 0x000fe20003fa4070 */
[--C-:B------:R-:W-:Y:S01]  /*ee30*/  @!P3 IMAD.IADD R85, R85, 0x1, -R68.reuse ;  /* 0x000000015555b824 */ /* 0x100fe200078e0a44 */
[----:B------:R-:W-:Y:S01]  /*ee40*/  PRMT R61, RZ, 0x7610, R61 ;  /* 0x00007610ff3d7816 */ /* 0x000fe2000000003d */
[----:B------:R-:W1:Y:S08]  /*ee50*/  LDCU UR5, c[0x0][0x3b0] ;  /* 0x00007600ff0577ac */ /* 0x000e700008000800 */
[--C-:B------:R-:W-:Y:S01]  /*ee60*/  @!P6 IMAD.IADD R84, R84, 0x1, -R68.reuse ;  /* 0x000000015454e824 */ /* 0x100fe200078e0a44 */
[----:B0-----:R-:W-:Y:S01]  /*ee70*/  LEA R5, P6, R82, R72, 0x1 ;  /* 0x0000004852057211 */ /* 0x001fe200078c08ff */
[----:B------:R-:W-:-:S04]  /*ee80*/  @!P5 IMAD.IADD R83, R83, 0x1, -R68 ;  /* 0x000000015353d824 */ /* 0x000fc800078e0a44 */
[----:B------:R-:W-:-:S05]  /*ee90*/  @!P4 IMAD.MOV R83, RZ, RZ, -R83 ;  /* 0x000000ffff53c224 */ /* 0x000fca00078e0a53 */
[----:B------:R-:W-:-:S05]  /*eea0*/  SEL R83, R73, R83, !P1 ;  /* 0x0000005349537207 */ /* 0x000fca0004800000 */
[----:B------:R-:W-:Y:S01]  /*eeb0*/  IMAD R83, R83, UR4, RZ ;  /* 0x0000000453537c24 */ /* 0x000fe2000f8e02ff */
[----:B------:R-:W-:Y:S01]  /*eec0*/  PRMT R6, RZ, 0x7610, R6 ;  /* 0x00007610ff067816 */ /* 0x000fe20000000006 */
[----:B------:R-:W0:Y:S01]  /*eed0*/  LDCU UR4, c[0x0][0x3b0] ;  /* 0x00007600ff0477ac */ /* 0x000e220008000800 */
[----:B----4-:R4:W-:Y:S01]  /*eee0*/  STL [R1+0x364], R65 ;  /* 0x0003644101007387 */ /* 0x0109e20000100800 */
[----:B--2---:R-:W-:-:S03]  /*eef0*/  ISETP.GE.AND P3, PT, R4, RZ, PT ;  /* 0x000000ff0400720c */ /* 0x004fc60003f66270 */
[----:B----4-:R-:W2:Y:S01]  /*ef00*/  LDL R65, [R1+0x1100] ;  /* 0x0011000001417983 */ /* 0x010ea20000100800 */
[----:B------:R-:W-:-:S03]  /*ef10*/  LEA.HI.X.SX32 R4, R82, R69, 0x1, P6 ;  /* 0x0000004552047211 */ /* 0x000fc600030f0eff */
[----:B------:R4:W-:Y:S01]  /*ef20*/  STL [R1+0x63c], R5 ;  /* 0x00063c0501007387 */ /* 0x0009e20000100800 */
[----:B------:R-:W-:-:S03]  /*ef30*/  ISETP.GT.U32.AND P6, PT, R68, R86, PT ;  /* 0x000000564400720c */ /* 0x000fc60003fc4070 */
[----:B------:R0:W-:Y:S01]  /*ef40*/  STL [R1+0x638], R4 ;  /* 0x0006380401007387 */ /* 0x0001e20000100800 */
[----:B----4-:R-:W-:-:S04]  /*ef50*/  @P0 LOP3.LUT R5, R5, R4, RZ, 0x3c, !PT ;  /* 0x0000000405050212 */ /* 0x010fc800078e3cff */
[----:B0-----:R-:W-:-:S04]  /*ef60*/  @P0 LOP3.LUT R4, R5, R4, RZ, 0x3c, !PT ;  /* 0x0000000405040212 */ /* 0x001fc800078e3cff */
[----:B------:R-:W-:-:S05]  /*ef70*/  @P0 LOP3.LUT R5, R5, R4, RZ, 0x3c, !PT ;  /* 0x0000000405050212 */ /* 0x000fca00078e3cff */
[----:B------:R0:W4:Y:S01]  /*ef80*/  @P0 LDG.E.U16 R61, desc[UR20][R4.64] ;  /* 0x00000014043d0981 */ /* 0x000122000c1e1500 */
[----:B------:R-:W-:Y:S01]  /*ef90*/  @!P6 IMAD.IADD R86, R86, 0x1, -R68 ;  /* 0x000000015656e824 */ /* 0x000fe200078e0a44 */
[----:B0-----:R-:W-:-:S04]  /*efa0*/  LEA R4, P6, R83, R72, 0x1 ;  /* 0x0000004853047211 */ /* 0x001fc800078c08ff */
[----:B------:R-:W-:-:S05]  /*efb0*/  LEA.HI.X.SX32 R5, R83, R69, 0x1, P6 ;  /* 0x0000004553057211 */ /* 0x000fca00030f0eff */
[----:B------:R0:W3:Y:S01]  /*efc0*/  @P0 LDG.E.U16 R6, desc[UR20][R4.64] ;  /* 0x0000001404060981 */ /* 0x0000e2000c1e1500 */
[----:B------:R-:W-:Y:S01]  /*efd0*/  ISETP.GT.U32.AND P4, PT, R68, R85, PT ;  /* 0x000000554400720c */ /* 0x000fe20003f84070 */
[----:B------:R-:W-:Y:S01]  /*efe0*/  @!P3 IMAD.MOV R84, RZ, RZ, -R84 ;  /* 0x000000ffff54b224 */ /* 0x000fe200078e0a54 */
[----:B------:R-:W-:-:S04]  /*eff0*/  ISETP.GE.AND P3, PT, R67, RZ, PT ;  /* 0x000000ff4300720c */ /* 0x000fc80003f66270 */
[----:B------:R-:W-:-:S05]  /*f000*/  SEL R84, R73, R84, !P1 ;  /* 0x0000005449547207 */ /* 0x000fca0004800000 */
[----:B-1----:R-:W-:Y:S01]  /*f010*/  IMAD R84, R84, UR5, RZ ;  /* 0x0000000554547c24 */ /* 0x002fe2000f8e02ff */
[----:B------:R-:W-:Y:S01]  /*f020*/  PRMT R62, RZ, 0x7610, R62 ;  /* 0x00007610ff3e7816 */ /* 0x000fe2000000003e */
[----:B------:R-:W-:Y:S01]  /*f030*/  @!P4 IMAD.IADD R85, R85, 0x1, -R68 ;  /* 0x000000015555c824 */ /* 0x000fe200078e0a44 */
[----:B------:R-:W-:Y:S01]  /*f040*/  ISETP.GT.U32.AND P5, PT, R68, R87, PT ;  /* 0x000000574400720c */ /* 0x000fe20003fa4070 */
[----:B------:R-:W1:Y:S01]  /*f050*/  LDCU UR5, c[0x0][0x3b0] ;  /* 0x00007600ff0577ac */ /* 0x000e620008000800 */
[----:B--2---:R-:W-:Y:S02]  /*f060*/  ISETP.GE.AND P4, PT, R65, RZ, PT ;  /* 0x000000ff4100720c */ /* 0x004fe40003f86270 */
[----:B------:R-:W-:Y:S01]  /*f070*/  LEA R65, P6, R84, R72, 0x1 ;  /* 0x0000004854417211 */ /* 0x000fe200078c08ff */
[----:B----4-:R2:W-:Y:S04]  /*f080*/  STL [R1+0x360], R61 ;  /* 0x0003603d01007387 */ /* 0x0105e80000100800 */
[----:B--2---:R-:W2:Y:S04]  /*f090*/  LDL.LU R61, [R1+0x1434] ;  /* 0x00143400013d7983 */ /* 0x004ea80000300800 */
[----:B------:R-:W4:Y:S04]  /*f0a0*/  LDL R67, [R1+0x1140] ;  /* 0x0011400001437983 */ /* 0x000f280000100800 */
[----:B------:R0:W-:Y:S04]  /*f0b0*/  STL [R1+0x66c], R4 ;  /* 0x00066c0401007387 */ /* 0x0001e80000100800 */
[----:B------:R1:W-:Y:S01]  /*f0c0*/  STL [R1+0x668], R5 ;  /* 0x0006680501007387 */ /* 0x0003e20000100800 */
[----:B0-----:R-:W-:-:S03]  /*f0d0*/  @P0 IMAD.MOV.U32 R4, RZ, RZ, R65 ;  /* 0x000000ffff040224 */ /* 0x001fc600078e0041 */
[----:B---3--:R0:W-:Y:S01]  /*f0e0*/  STL [R1+0x4e4], R6 ;  /* 0x0004e40601007387 */ /* 0x0081e20000100800 */
[----:B-1----:R-:W-:-:S05]  /*f0f0*/  LEA.HI.X.SX32 R5, R84, R69, 0x1, P6 ;  /* 0x0000004554057211 */ /* 0x002fca00030f0eff */
[----:B------:R1:W3:Y:S04]  /*f100*/  @P0 LDG.E.U16 R62, desc[UR20][R4.64] ;  /* 0x00000014043e0981 */ /* 0x0002e8000c1e1500 */
[----:B0-----:R-:W2:Y:S01]  /*f110*/  LDL R6, [R1+0x1150] ;  /* 0x0011500001067983 */ /* 0x001ea20000100800 */
[----:B------:R-:W-:-:S05]  /*f120*/  @!P5 IMAD.IADD R87, R87, 0x1, -R68 ;  /* 0x000000015757d824 */ /* 0x000fca00078e0a44 */
        /* <DEDUP_REMOVED lines=12> */
[----:B------:R-:W-:Y:S01]  /*f1f0*/  STL [R1+0x69c], R65 ;  /* 0x00069c4101007387 */ /* 0x000fe20000100800 */
[----:B------:R-:W-:Y:S01]  /*f200*/  @!P3 IMAD.IADD R86, R86, 0x1, -R68 ;  /* 0x000000015656b824 */ /* 0x000fe200078e0a44 */
[----:B------:R-:W-:Y:S01]  /*f210*/  PRMT R52, RZ, 0x7610, R52 ;  /* 0x00007610ff347816 */ /* 0x000fe20000000034 */
[----:B------:R-:W-:Y:S02]  /*f220*/  IMAD R87, R87, UR4, RZ ;  /* 0x0000000457577c24 */ /* 0x000fe4000f8e02ff */
[----:B------:R-:W-:Y:S01]  /*f230*/  @!P6 IMAD.IADD R89, R89, 0x1, -R68 ;  /* 0x000000015959e824 */ /* 0x000fe200078e0a44 */
[C---:B-1----:R-:W-:Y:S01]  /*f240*/  LEA R4, P6, R85.reuse, R72, 0x1 ;  /* 0x0000004855047211 */ /* 0x042fe200078c08ff */
[----:B------:R0:W-:Y:S01]  /*f250*/  STL [R1+0x698], R5 ;  /* 0x0006980501007387 */ /* 0x0001e20000100800 */
[----:B------:R-:W-:Y:S01]  /*f260*/  PRMT R60, RZ, 0x7610, R60 ;  /* 0x00007610ff3c7816 */ /* 0x000fe2000000003c */
[----:B------:R-:W1:Y:S02]  /*f270*/  LDCU UR4, c[0x0][0x3b0] ;  /* 0x00007600ff0477ac */ /* 0x000e640008000800 */
[----:B------:R-:W-:Y:S01]  /*f280*/  @!P5 IMAD.IADD R88, R88, 0x1, -R68 ;  /* 0x000000015858d824 */ /* 0x000fe200078e0a44 */
[----:B------:R-:W-:Y:S01]  /*f290*/  PRMT R7, RZ, 0x7610, R7 ;  /* 0x00007610ff077816 */ /* 0x000fe20000000007 */
[----:B------:R-:W1:Y:S01]  /*f2a0*/  LDCU UR7, c[0x0][0x3b0] ;  /* 0x00007600ff0777ac */ /* 0x000e620008000800 */
[----:B0-----:R-:W-:-:S05]  /*f2b0*/  LEA.HI.X.SX32 R5, R85, R69, 0x1, P6 ;  /* 0x0000004555057211 */ /* 0x001fca00030f0eff */
[----:B------:R0:W2:Y:S01]  /*f2c0*/  @P0 LDG.E.U16 R52, desc[UR20][R4.64] ;  /* 0x0000001404340981 */ /* 0x0000a2000c1e1500 */
[----:B----4-:R-:W-:-:S13]  /*f2d0*/  ISETP.GE.AND P4, PT, R67, RZ, PT ;  /* 0x000000ff4300720c */ /* 0x010fda0003f86270 */
[----:B------:R-:W-:Y:S01]  /*f2e0*/  @!P4 IMAD.MOV R86, RZ, RZ, -R86 ;  /* 0x000000ffff56c224 */ /* 0x000fe200078e0a56 */
[----:B------:R-:W-:-:S04]  /*f2f0*/  LEA R65, P4, R87, R72, 0x1 ;  /* 0x0000004857417211 */ /* 0x000fc800078808ff */
[----:B------:R-:W-:Y:S02]  /*f300*/  LEA.HI.X.SX32 R67, R87, R69, 0x1, P4 ;  /* 0x0000004557437211 */ /* 0x000fe400020f0eff */
[----:B------:R-:W-:Y:S01]  /*f310*/  SEL R86, R73, R86, !P1 ;  /* 0x0000005649567207 */ /* 0x000fe20004800000 */
[----:B---3--:R3:W-:Y:S01]  /*f320*/  STL [R1+0x4e0], R62 ;  /* 0x0004e03e01007387 */ /* 0x0087e20000100800 */
[----:B--2---:R-:W-:-:S03]  /*f330*/  ISETP.GE.AND P5, PT, R6, RZ, PT ;  /* 0x000000ff0600720c */ /* 0x004fc60003fa6270 */
[----:B---3--:R-:W2:Y:S04]  /*f340*/  LDL R62, [R1+0x1174] ;  /* 0x00117400013e7983 */ /* 0x008ea80000100800 */
[----:B------:R0:W-:Y:S04]  /*f350*/  STL [R1+0x6cc], R4 ;  /* 0x0006cc0401007387 */ /* 0x0001e80000100800 */
[----:B------:R-:W-:Y:S01]  /*f360*/  STL [R1+0x6fc], R65 ;  /* 0x0006fc4101007387 */ /* 0x000fe20000100800 */
[----:B------:R-:W-:Y:S01]  /*f370*/  IMAD R86, R86, UR5, RZ ;  /* 0x0000000556567c24 */ /* 0x000fe2000f8e02ff */
[C---:B------:R-:W-:Y:S01]  /*f380*/  ISETP.GT.U32.AND P3, PT, R68.reuse, R89, PT ;  /* 0x000000594400720c */ /* 0x040fe20003f64070 */
[----:B------:R-:W-:Y:S01]  /*f390*/  @!P5 IMAD.MOV R88, RZ, RZ, -R88 ;  /* 0x000000ffff58d224 */ /* 0x000fe200078e0a58 */
[----:B------:R-:W3:Y:S01]  /*f3a0*/  LDL R6, [R1+0x1190] ;  /* 0x0011900001067983 */ /* 0x000ee20000100800 */
[----:B------:R-:W-:Y:S01]  /*f3b0*/  PRMT R59, RZ, 0x7610, R59 ;  /* 0x00007610ff3b7816 */ /* 0x000fe2000000003b */
[----:B0-----:R-:W-:Y:S01]  /*f3c0*/  @P0 IMAD.MOV.U32 R4, RZ, RZ, R65 ;  /* 0x000000ffff040224 */ /* 0x001fe200078e0041 */
[----:B------:R-:W-:Y:S01]  /*f3d0*/  ISETP.GT.U32.AND P4, PT, R68, R90, PT ;  /* 0x0000005a4400720c */ /* 0x000fe20003f84070 */
[----:B------:R0:W-:Y:S01]  /*f3e0*/  STL [R1+0x6c8], R5 ;  /* 0x0006c80501007387 */ /* 0x0001e20000100800 */
[----:B------:R-:W4:Y:S01]  /*f3f0*/  LDCU UR5, c[0x0][0x3b0] ;  /* 0x00007600ff0577ac */ /* 0x000f220008000800 */
[----:B0-----:R-:W-:-:S05]  /*f400*/  @P0 IMAD.MOV.U32 R5, RZ, RZ, R67 ;  /* 0x000000ffff050224 */ /* 0x001fca00078e0043 */
[----:B------:R0:W4:Y:S02]  /*f410*/  @P0 LDG.E.U16 R60, desc[UR20][R4.64] ;  /* 0x00000014043c0981 */ /* 0x000124000c1e1500 */
[----:B0-----:R-:W-:-:S04]  /*f420*/  LEA R4, P5, R86, R72, 0x1 ;  /* 0x0000004856047211 */ /* 0x001fc800078a08ff */
[----:B------:R-:W-:-:S05]  /*f430*/  LEA.HI.X.SX32 R5, R86, R69, 0x1, P5 ;  /* 0x0000004556057211 */ /* 0x000fca00028f0eff */
[----:B------:R0:W4:Y:S01]  /*f440*/  @P0 LDG.E.U16 R7, desc[UR20][R4.64] ;  /* 0x0000001404070981 */ /* 0x000122000c1e1500 */
[----:B------:R-:W-:Y:S01]  /*f450*/  @!P3 IMAD.IADD R89, R89, 0x1, -R68 ;  /* 0x000000015959b824 */ /* 0x000fe200078e0a44 */
[----:B------:R-:W-:Y:S02]  /*f460*/  ISETP.GT.U32.AND P3, PT, R68, R91, PT ;  /* 0x0000005b4400720c */ /* 0x000fe40003f64070 */
[----:B------:R-:W-:Y:S01]  /*f470*/  SEL R88, R73, R88, !P1 ;  /* 0x0000005849587207 */ /* 0x000fe20004800000 */
[----:B------:R-:W-:Y:S04]  /*f480*/  STL [R1+0x6f8], R67 ;  /* 0x0006f84301007387 */ /* 0x000fe80000100800 */
[----:B------:R0:W-:Y:S01]  /*f490*/  STL [R1+0x4dc], R52 ;  /* 0x0004dc3401007387 */ /* 0x0001e20000100800 */
[----:B------:R-:W-:Y:S01]  /*f4a0*/  IMAD R88, R88, UR12, RZ ;  /* 0x0000000c58587c24 */ /* 0x000fe2000f8e02ff */
[----:B------:R-:W-:-:S02]  /*f4b0*/  PRMT R56, RZ, 0x7610, R56 ;  /* 0x00007610ff387816 */ /* 0x000fc40000000038 */
[----:B--2---:R-:W-:Y:S01]  /*f4c0*/  ISETP.GE.AND P6, PT, R62, RZ, PT ;  /* 0x000000ff3e00720c */ /* 0x004fe20003fc6270 */
[----:B0-----:R-:W2:Y:S01]  /*f4d0*/  LDL.LU R52, [R1+0x1430] ;  /* 0x0014300001347983 */ /* 0x001ea20000300800 */
[--C-:B------:R-:W-:Y:S01]  /*f4e0*/  @!P3 IMAD.IADD R91, R91, 0x1, -R68.reuse ;  /* 0x000000015b5bb824 */ /* 0x100fe200078e0a44 */
[----:B------:R-:W-:Y:S01]  /*f4f0*/  PRMT R55, RZ, 0x7610, R55 ;  /* 0x00007610ff377816 */ /* 0x000fe20000000037 */
[----:B------:R-:W-:Y:S01]  /*f500*/  @!P4 IMAD.IADD R90, R90, 0x1, -R68 ;  /* 0x000000015a5ac824 */ /* 0x000fe200078e0a44 */
[----:B------:R-:W2:Y:S01]  /*f510*/  LDL R67, [R1+0x11b4] ;  /* 0x0011b40001437983 */ /* 0x000ea20000100800 */
[----:B------:R-:W-:Y:S01]  /*f520*/  PRMT R54, RZ, 0x7610, R54 ;  /* 0x00007610ff367816 */ /* 0x000fe20000000036 */
[----:B------:R-:W0:Y:S02]  /*f530*/  LDCU UR12, c[0x0][0x3b0] ;  /* 0x00007600ff0c77ac */ /* 0x000e240008000800 */
[----:B------:R-:W-:Y:S04]  /*f540*/  STL [R1+0x72c], R4 ;  /* 0x00072c0401007387 */ /* 0x000fe80000100800 */
[----:B------:R-:W-:Y:S01]  /*f550*/  STL [R1+0x728], R5 ;  /* 0x0007280501007387 */ /* 0x000fe20000100800 */
[----:B------:R-:W-:-:S03]  /*f560*/  @!P6 IMAD.MOV R89, RZ, RZ, -R89 ;  /* 0x000000ffff59e224 */ /* 0x000fc600078e0a59 */
[----:B------:R-:W2:Y:S01]  /*f570*/  LDL R62, [R1+0x11d0] ;  /* 0x0011d000013e7983 */ /* 0x000ea20000100800 */
[----:B---3--:R-:W-:-:S03]  /*f580*/  ISETP.GE.AND P3, PT, R6, RZ, PT ;  /* 0x000000ff0600720c */ /* 0x008fc60003f66270 */
[----:B----4-:R3:W-:Y:S04]  /*f590*/  STL [R1+0x4d8], R60 ;  /* 0x0004d83c01007387 */ /* 0x0107e80000100800 */
[----:B------:R-:W4:Y:S01]  /*f5a0*/  LDL.LU R6, [R1] ;  /* 0x0000000001067983 */ /* 0x000f220000300800 */
[----:B---3--:R-:W-:-:S04]  /*f5b0*/  LEA R60, P6, R88, R72, 0x1 ;  /* 0x00000048583c7211 */ /* 0x008fc800078c08ff */
[----:B------:R-:W-:Y:S01]  /*f5c0*/  LEA.HI.X.SX32 R4, R88, R69, 0x1, P6 ;  /* 0x0000004558047211 */ /* 0x000fe200030f0eff */
[----:B------:R-:W-:Y:S04]  /*f5d0*/  STL [R1+0x75c], R60 ;  /* 0x00075c3c01007387 */ /* 0x000fe80000100800 */
[----:B------:R3:W-:Y:S01]  /*f5e0*/  STL [R1+0x4d4], R7 ;  /* 0x0004d40701007387 */ /* 0x0007e20000100800 */
[----:B------:R-:W-:-:S03]  /*f5f0*/  @P0 IMAD.MOV.U32 R5, RZ, RZ, R4 ;  /* 0x000000ffff050224 */ /* 0x000fc600078e0004 */
[----:B---3--:R-:W3:Y:S04]  /*f600*/  LDL.LU R7, [R1+0x4] ;  /* 0x0000040001077983 */ /* 0x008ee80000300800 */
[----:B------:R0:W-:Y:S02]  /*f610*/  STL [R1+0x758], R4 ;  /* 0x0007580401007387 */ /* 0x0001e40000100800 */
[----:B0-----:R-:W-:-:S05]  /*f620*/  @P0 IMAD.MOV.U32 R4, RZ, RZ, R60 ;  /* 0x000000ffff040224 */ /* 0x001fca00078e003c */
[----:B------:R-:W2:Y:S01]  /*f630*/  @P0 LDG.E.U16 R59, desc[UR20][R4.64] ;  /* 0x00000014043b0981 */ /* 0x000ea2000c1e1500 */
[C---:B------:R-:W-:Y:S02]  /*f640*/  ISETP.GT.U32.AND P5, PT, R68.reuse, R90, PT ;  /* 0x0000005a4400720c */ /* 0x040fe40003fa4070 */
[----:B------:R-:W-:Y:S02]  /*f650*/  ISETP.GT.U32.AND P4, PT, R68, R92, PT ;  /* 0x0000005c4400720c */ /* 0x000fe40003f84070 */
[----:B------:R-:W-:-:S05]  /*f660*/  SEL R89, R73, R89, !P1 ;  /* 0x0000005949597207 */ /* 0x000fca0004800000 */
[----:B-1----:R-:W-:Y:S01]  /*f670*/  IMAD R89, R89, UR4, RZ ;  /* 0x0000000459597c24 */ /* 0x002fe2000f8e02ff */
[----:B------:R-:W0:Y:S03]  /*f680*/  LDCU UR4, c[0x0][0x3b0] ;  /* 0x00007600ff0477ac */ /* 0x000e260008000800 */
[--C-:B------:R-:W-:Y:S02]  /*f690*/  @!P5 IMAD.IADD R90, R90, 0x1, -R68.reuse ;  /* 0x000000015a5ad824 */ /* 0x100fe400078e0a44 */
[----:B------:R-:W-:Y:S02]  /*f6a0*/  @!P4 IMAD.IADD R92, R92, 0x1, -R68 ;  /* 0x000000015c5cc824 */ /* 0x000fe400078e0a44 */
[----:B------:R-:W-:-:S03]  /*f6b0*/  @!P3 IMAD.MOV R90, RZ, RZ, -R90 ;  /* 0x000000ffff5ab224 */ /* 0x000fc600078e0a5a */
[----:B------:R-:W-:Y:S02]  /*f6c0*/  ISETP.GT.U32.AND P3, PT, R68, R92, PT ;  /* 0x0000005c4400720c */ /* 0x000fe40003f64070 */
[----:B------:R-:W-:-:S05]  /*f6d0*/  SEL R90, R73, R90, !P1 ;  /* 0x0000005a495a7207 */ /* 0x000fca0004800000 */
[----:B------:R-:W-:Y:S01]  /*f6e0*/  IMAD R90, R90, UR5, RZ ;  /* 0x000000055a5a7c24 */ /* 0x000fe2000f8e02ff */
[----:B--2---:R1:W-:Y:S05]  /*f6f0*/  STL [R1+0x4d0], R59 ;  /* 0x0004d03b01007387 */ /* 0x0043ea0000100800 */
[----:B------:R-:W-:Y:S01]  /*f700*/  @!P3 IMAD.IADD R92, R92, 0x1, -R68 ;  /* 0x000000015c5cb824 */ /* 0x000fe200078e0a44 */
[----:B------:R-:W-:Y:S01]  /*f710*/  ISETP.GT.U32.AND P5, PT, R68, R91, PT ;  /* 0x0000005b4400720c */ /* 0x000fe20003fa4070 */
[----:B------:R-:W2:Y:S01]  /*f720*/  LDCU UR5, c[0x0][0x3b0] ;  /* 0x00007600ff0577ac */ /* 0x000ea20008000800 */
[----:B------:R-:W2:Y:S01]  /*f730*/  LDL R65, [R1+0x11d4] ;  /* 0x0011d40001417983 */ /* 0x000ea20000100800 */
[----:B-1----:R-:W-:-:S04]  /*f740*/  LEA R59, P6, R89, R72, 0x1 ;  /* 0x00000048593b7211 */ /* 0x002fc800078c08ff */
[----:B------:R-:W-:Y:S01]  /*f750*/  LEA.HI.X.SX32 R4, R89, R69, 0x1, P6 ;  /* 0x0000004559047211 */ /* 0x000fe200030f0eff */
[----:B------:R-:W-:Y:S04]  /*f760*/  STL [R1+0x78c], R59 ;  /* 0x00078c3b01007387 */ /* 0x000fe80000100800 */
[----:B------:R1:W-:Y:S01]  /*f770*/  STL [R1+0x788], R4 ;  /* 0x0007880401007387 */ /* 0x0003e20000100800 */
[----:B------:R-:W-:Y:S02]  /*f780*/  @P0 IMAD.MOV.U32 R5, RZ, RZ, R4 ;  /* 0x000000ffff050224 */ /* 0x000fe400078e0004 */
[----:B-1----:R-:W-:-:S05]  /*f790*/  @P0 IMAD.MOV.U32 R4, RZ, RZ, R59 ;  /* 0x000000ffff040224 */ /* 0x002fca00078e003b */
[----:B------:R1:W2:Y:S02]  /*f7a0*/  @P0 LDG.E.U16 R56, desc[UR20][R4.64] ;  /* 0x0000001404380981 */ /* 0x0002a4000c1e1500 */
[----:B-1----:R-:W-:-:S04]  /*f7b0*/  LEA R4, P3, R90, R72, 0x1 ;  /* 0x000000485a047211 */ /* 0x002fc800078608ff */
[----:B------:R-:W-:-:S05]  /*f7c0*/  LEA.HI.X.SX32 R5, R90, R69, 0x1, P3 ;  /* 0x000000455a057211 */ /* 0x000fca00018f0eff */
[----:B------:R-:W3:Y:S01]  /*f7d0*/  @P0 LDG.E.U16 R55, desc[UR20][R4.64] ;  /* 0x0000001404370981 */ /* 0x000ee2000c1e1500 */
[----:B------:R-:W-:Y:S01]  /*f7e0*/  ISETP.GE.AND P4, PT, R67, RZ, PT ;  /* 0x000000ff4300720c */ /* 0x000fe20003f86270 */
[----:B------:R-:W-:Y:S01]  /*f7f0*/  @!P5 IMAD.IADD R91, R91, 0x1, -R68 ;  /* 0x000000015b5bd824 */ /* 0x000fe200078e0a44 */
[----:B------:R-:W-:Y:S01]  /*f800*/  ISETP.GE.AND P6, PT, R62, RZ, PT ;  /* 0x000000ff3e00720c */ /* 0x000fe20003fc6270 */
[----:B------:R-:W3:Y:S04]  /*f810*/  LDL R67, [R1+0x1208] ;  /* 0x0012080001437983 */ /* 0x000ee80000100800 */
[----:B------:R-:W4:Y:S06]  /*f820*/  LDL.LU R60, [R1+0x10] ;  /* 0x00001000013c7983 */ /* 0x000f2c0000300800 */
[----:B------:R-:W-:-:S05]  /*f830*/  @!P4 IMAD.MOV R91, RZ, RZ, -R91 ;  /* 0x000000ffff5bc224 */ /* 0x000fca00078e0a5b */
[----:B------:R-:W-:Y:S01]  /*f840*/  SEL R91, R73, R91, !P1 ;  /* 0x0000005b495b7207 */ /* 0x000fe20004800000 */
[----:B------:R-:W-:-:S04]  /*f850*/  @!P6 IMAD.MOV R92, RZ, RZ, -R92 ;  /* 0x000000ffff5ce224 */ /* 0x000fc800078e0a5c */
[----:B0-----:R-:W-:Y:S01]  /*f860*/  IMAD R91, R91, UR4, RZ ;  /* 0x000000045b5b7c24 */ /* 0x001fe2000f8e02ff */
[----:B--2---:R0:W-:Y:S01]  /*f870*/  STL [R1+0x4cc], R56 ;  /* 0x0004cc3801007387 */ /* 0x0041e20000100800 */
[----:B------:R-:W-:Y:S01]  /*f880*/  ISETP.GT.U32.AND P5, PT, R68, R93, PT ;  /* 0x0000005d4400720c */ /* 0x000fe20003fa4070 */
[----:B------:R-:W1:Y:S02]  /*f890*/  LDCU UR4, c[0x0][0x3b0] ;  /* 0x00007600ff0477ac */ /* 0x000e640008000800 */
[----:B0-----:R-:W2:Y:S04]  /*f8a0*/  LDL.LU R56, [R1+0xc] ;  /* 0x00000c0001387983 */ /* 0x001ea80000300800 */
[----:B------:R-:W-:Y:S04]  /*f8b0*/  STL [R1+0x7bc], R4 ;  /* 0x0007bc0401007387 */ /* 0x000fe80000100800 */
[----:B------:R-:W-:Y:S04]  /*f8c0*/  STL [R1+0x7b8], R5 ;  /* 0x0007b80501007387 */ /* 0x000fe80000100800 */
[----:B------:R-:W2:Y:S04]  /*f8d0*/  LDL R62, [R1+0x1224] ;  /* 0x00122400013e7983 */ /* 0x000ea80000100800 */
[----:B---3--:R0:W-:Y:S04]  /*f8e0*/  STL [R1+0x4c8], R55 ;  /* 0x0004c83701007387 */ /* 0x0081e80000100800 */
[----:B------:R-:W3:Y:S01]  /*f8f0*/  LDL.LU R59, [R1+0x8] ;  /* 0x00000800013b7983 */ /* 0x000ee20000300800 */
[----:B0-----:R-:W-:-:S04]  /*f900*/  LEA R55, P6, R91, R72, 0x1 ;  /* 0x000000485b377211 */ /* 0x001fc800078c08ff */
[----:B------:R-:W-:Y:S01]  /*f910*/  LEA.HI.X.SX32 R4, R91, R69, 0x1, P6 ;  /* 0x000000455b047211 */ /* 0x000fe200030f0eff */
[----:B------:R-:W-:Y:S04]  /*f920*/  STL [R1+0x7ec], R55 ;  /* 0x0007ec3701007387 */ /* 0x000fe80000100800 */
[----:B------:R0:W-:Y:S01]  /*f930*/  STL [R1+0x7e8], R4 ;  /* 0x0007e80401007387 */ /* 0x0001e20000100800 */
[----:B------:R-:W-:Y:S02]  /*f940*/  @P0 IMAD.MOV.U32 R5, RZ, RZ, R4 ;  /* 0x000000ffff050224 */ /* 0x000fe400078e0004 */
[----:B0-----:R-:W-:-:S05]  /*f950*/  @P0 IMAD.MOV.U32 R4, RZ, RZ, R55 ;  /* 0x000000ffff040224 */ /* 0x001fca00078e0037 */
[----:B------:R-:W2:Y:S01]  /*f960*/  @P0 LDG.E.U16 R54, desc[UR20][R4.64] ;  /* 0x0000001404360981 */ /* 0x000ea2000c1e1500 */
[C---:B----4-:R-:W-:Y:S01]  /*f970*/  ISETP.GT.U32.AND P4, PT, R68.reuse, R6, PT ;  /* 0x000000064400720c */ /* 0x050fe20003f84070 */
[----:B------:R-:W-:Y:S01]  /*f980*/  @!P5 IMAD.IADD R93, R93, 0x1, -R68 ;  /* 0x000000015d5dd824 */ /* 0x000fe200078e0a44 */
[----:B------:R-:W-:-:S04]  /*f990*/  ISETP.GT.U32.AND P5, PT, R68, R7, PT ;  /* 0x000000074400720c */ /* 0x000fc80003fa4070 */
[----:B------:R-:W-:Y:S02]  /*f9a0*/  ISETP.GT.U32.AND P3, PT, R68, R93, PT ;  /* 0x0000005d4400720c */ /* 0x000fe40003f64070 */
[----:B------:R-:W-:-:S05]  /*f9b0*/  SEL R92, R73, R92, !P1 ;  /* 0x0000005c495c7207 */ /* 0x000fca0004800000 */
[--C-:B------:R-:W-:Y:S01]  /*f9c0*/  @!P4 IMAD.IADD R6, R6, 0x1, -R68.reuse ;  /* 0x000000010606c824 */ /* 0x100fe200078e0a44 */
[----:B------:R-:W-:Y:S01]  /*f9d0*/  ISETP.GE.AND P4, PT, R65, RZ, PT ;  /* 0x000000ff4100720c */ /* 0x000fe20003f86270 */
[----:B------:R-:W-:Y:S01]  /*f9e0*/  IMAD R92, R92, UR7, RZ ;  /* 0x000000075c5c7c24 */ /* 0x000fe2000f8e02ff */
[----:B------:R-:W-:Y:S01]  /*f9f0*/  PRMT R45, RZ, 0x7610, R45 ;  /* 0x00007610ff2d7816 */ /* 0x000fe2000000002d */
[--C-:B------:R-:W-:Y:S01]  /*fa00*/  @!P5 IMAD.IADD R7, R7, 0x1, -R68.reuse ;  /* 0x000000010707d824 */ /* 0x100fe200078e0a44 */
[C---:B------:R-:W-:Y:S01]  /*fa10*/  ISETP.GT.U32.AND P5, PT, R68.reuse, R6, PT ;  /* 0x000000064400720c */ /* 0x040fe20003fa4070 */
[----:B------:R-:W-:Y:S01]  /*fa20*/  @!P3 IMAD.IADD R93, R93, 0x1, -R68 ;  /* 0x000000015d5db824 */ /* 0x000fe200078e0a44 */
[----:B------:R-:W-:Y:S01]  /*fa30*/  PRMT R8, RZ, 0x7610, R8 ;  /* 0x00007610ff087816 */ /* 0x000fe20000000008 */
[----:B------:R-:W0:Y:S01]  /*fa40*/  LDCU UR7, c[0x0][0x3b0] ;  /* 0x00007600ff0777ac */ /* 0x000e220008000800 */
[----:B------:R-:W-:-:S05]  /*fa50*/  ISETP.GT.U32.AND P3, PT, R68, R7, PT ;  /* 0x000000074400720c */ /* 0x000fca0003f64070 */
[----:B------:R-:W-:Y:S01]  /*fa60*/  @!P4 IMAD.MOV R93, RZ, RZ, -R93 ;  /* 0x000000ffff5dc224 */ /* 0x000fe200078e0a5d */
[----:B------:R-:W-:-:S04]  /*fa70*/  ISETP.GT.U32.AND P4, PT, R68, R60, PT ;  /* 0x0000003c4400720c */ /* 0x000fc80003f84070 */
[----:B------:R-:W-:Y:S01]  /*fa80*/  SEL R93, R73, R93, !P1 ;  /* 0x0000005d495d7207 */ /* 0x000fe20004800000 */
[----:B------:R-:W-:-:S04]  /*fa90*/  @!P5 IMAD.IADD R6, R6, 0x1, -R68 ;  /* 0x000000010606d824 */ /* 0x000fc800078e0a44 */
[----:B-1----:R-:W-:Y:S02]  /*faa0*/  IMAD R93, R93, UR4, RZ ;  /* 0x000000045d5d7c24 */ /* 0x002fe4000f8e02ff */
[--C-:B------:R-:W-:Y:S02]  /*fab0*/  @!P3 IMAD.IADD R7, R7, 0x1, -R68.reuse ;  /* 0x000000010707b824 */ /* 0x100fe400078e0a44 */
[----:B------:R-:W-:Y:S01]  /*fac0*/  @!P4 IMAD.IADD R60, R60, 0x1, -R68 ;  /* 0x000000013c3cc824 */ /* 0x000fe200078e0a44 */
[----:B--2---:R1:W-:Y:S01]  /*fad0*/  STL [R1+0x4c4], R54 ;  /* 0x0004c43601007387 */ /* 0x0043e20000100800 */
[----:B------:R-:W-:Y:S01]  /*fae0*/  ISETP.GE.AND P5, PT, R67, RZ, PT ;  /* 0x000000ff4300720c */ /* 0x000fe20003fa6270 */
[----:B------:R-:W2:Y:S01]  /*faf0*/  LDCU UR4, c[0x0][0x3b0] ;  /* 0x00007600ff0477ac */ /* 0x000ea20008000800 */
[----:B-1----:R-:W-:-:S04]  /*fb00*/  LEA R54, P6, R92, R72, 0x1 ;  /* 0x000000485c367211 */ /* 0x002fc800078c08ff */
[----:B------:R-:W-:Y:S01]  /*fb10*/  LEA.HI.X.SX32 R55, R92, R69, 0x1, P6 ;  /* 0x000000455c377211 */ /* 0x000fe200030f0eff */
[----:B------:R-:W-:-:S04]  /*fb20*/  @P0 IMAD.MOV.U32 R4, RZ, RZ, R54 ;  /* 0x000000ffff040224 */ /* 0x000fc800078e0036 */
[----:B------:R-:W-:Y:S01]  /*fb30*/  @P0 IMAD.MOV.U32 R5, RZ, RZ, R55 ;  /* 0x000000ffff050224 */ /* 0x000fe200078e0037 */
[----:B------:R1:W-:Y:S04]  /*fb40*/  STL [R1+0x81c], R54 ;  /* 0x00081c3601007387 */ /* 0x0003e80000100800 */
[----:B------:R-:W-:Y:S04]  /*fb50*/  STL [R1+0x818], R55 ;  /* 0x0008183701007387 */ /* 0x000fe80000100800 */
[----:B------:R4:W2:Y:S04]  /*fb60*/  @P0 LDG.E.U16 R45, desc[UR20][R4.64] ;  /* 0x00000014042d0981 */ /* 0x0008a8000c1e1500 */
[----:B------:R0:W-:Y:S04]  /*fb70*/  STL [R1], R6 ;  /* 0x0000000601007387 */ /* 0x0001e80000100800 */
[----:B-1----:R-:W2:Y:S01]  /*fb80*/  LDL.LU R54, [R1+0x14] ;  /* 0x0000140001367983 */ /* 0x002ea20000300800 */
[----:B----4-:R-:W-:Y:S01]  /*fb90*/  IMAD.MOV.U32 R5, RZ, RZ, R6 ;  /* 0x000000ffff057224 */ /* 0x010fe200078e0006 */
[----:B0-----:R-:W-:-:S02]  /*fba0*/  LEA R6, P4, R93, R72, 0x1 ;  /* 0x000000485d067211 */ /* 0x001fc400078808ff */
[----:B------:R0:W-:Y:S01]  /*fbb0*/  STL [R1+0x4], R7 ;  /* 0x0000040701007387 */ /* 0x0001e20000100800 */
[----:B------:R-:W-:-:S03]  /*fbc0*/  IMAD.MOV.U32 R4, RZ, RZ, R7 ;  /* 0x000000ffff047224 */ /* 0x000fc600078e0007 */
[----:B------:R-:W4:Y:S01]  /*fbd0*/  LDL R65, [R1+0x1234] ;  /* 0x0012340001417983 */ /* 0x000f220000100800 */
[----:B0-----:R-:W-:-:S05]  /*fbe0*/  LEA.HI.X.SX32 R7, R93, R69, 0x1, P4 ;  /* 0x000000455d077211 */ /* 0x001fca00020f0eff */
[----:B------:R-:W4:Y:S04]  /*fbf0*/  @P0 LDG.E.U16 R8, desc[UR20][R6.64] ;  /* 0x0000001406080981 */ /* 0x000f28000c1e1500 */
[----:B------:R0:W-:Y:S04]  /*fc00*/  STL [R1+0x84c], R6 ;  /* 0x00084c0601007387 */ /* 0x0001e80000100800 */
[----:B------:R-:W-:Y:S04]  /*fc10*/  STL [R1+0x848], R7 ;  /* 0x0008480701007387 */ /* 0x000fe80000100800 */
[----:B0-----:R-:W4:Y:S01]  /*fc20*/  LDL R6, [R1+0x1264] ;  /* 0x0012640001067983 */ /* 0x001f220000100800 */
[----:B------:R-:W-:-:S02]  /*fc30*/  ISETP.GT.U32.AND P6, PT, R68, R56, PT ;  /* 0x000000384400720c */ /* 0x000fc40003fc4070 */
[----:B------:R-:W-:Y:S01]  /*fc40*/  ISETP.GE.AND P3, PT, R62, RZ, PT ;  /* 0x000000ff3e00720c */ /* 0x000fe20003f66270 */
[----:B------:R-:W-:Y:S01]  /*fc50*/  @!P5 IMAD.MOV R5, RZ, RZ, -R5 ;  /* 0x000000ffff05d224 */ /* 0x000fe200078e0a05 */
[----:B---3--:R-:W-:Y:S01]  /*fc60*/  ISETP.GT.U32.AND P5, PT, R68, R59, PT ;  /* 0x0000003b4400720c */ /* 0x008fe20003fa4070 */
[----:B------:R-:W3:Y:S08]  /*fc70*/  LDL R62, [R1+0x1258] ;  /* 0x00125800013e7983 */ /* 0x000ef00000100800 */
[----:B------:R-:W-:-:S02]  /*fc80*/  @!P6 IMAD.IADD R56, R56, 0x1, -R68 ;  /* 0x000000013838e824 */ /* 0x000fc400078e0a44 */
[----:B------:R-:W-:Y:S01]  /*fc90*/  @!P3 IMAD.MOV R4, RZ, RZ, -R4 ;  /* 0x000000ffff04b224 */ /* 0x000fe200078e0a04 */
[C---:B------:R-:W-:Y:S02]  /*fca0*/  SEL R5, R73.reuse, R5, !P1 ;  /* 0x0000000549057207 */ /* 0x040fe40004800000 */
[----:B------:R-:W-:Y:S02]  /*fcb0*/  ISETP.GT.U32.AND P3, PT, R68, R56, PT ;  /* 0x000000384400720c */ /* 0x000fe40003f64070 */
[----:B------:R-:W-:Y:S01]  /*fcc0*/  SEL R4, R73, R4, !P1 ;  /* 0x0000000449047207 */ /* 0x000fe20004800000 */
[----:B------:R-:W-:Y:S01]  /*fcd0*/  IMAD R5, R5, UR5, RZ ;  /* 0x0000000505057c24 */ /* 0x000fe2000f8e02ff */
[----:B------:R-:W-:Y:S01]  /*fce0*/  PRMT R50, RZ, 0x7610, R50 ;  /* 0x00007610ff327816 */ /* 0x000fe20000000032 */
[--C-:B------:R-:W-:Y:S01]  /*fcf0*/  @!P5 IMAD.IADD R59, R59, 0x1, -R68.reuse ;  /* 0x000000013b3bd824 */ /* 0x100fe200078e0a44 */
[----:B------:R-:W-:Y:S01]  /*fd00*/  PRMT R49, RZ, 0x7610, R49 ;  /* 0x00007610ff317816 */ /* 0x000fe20000000031 */
[----:B--2---:R-:W-:Y:S01]  /*fd10*/  IMAD R4, R4, UR4, RZ ;  /* 0x0000000404047c24 */ /* 0x004fe2000f8e02ff */
[C---:B------:R-:W-:Y:S01]  /*fd20*/  LEA R55, P6, R5.reuse, R72, 0x1 ;  /* 0x0000004805377211 */ /* 0x040fe200078c08ff */
[----:B------:R-:W0:Y:S04]  /*fd30*/  LDCU UR4, c[0x0][0x3b0] ;  /* 0x00007600ff0477ac */ /* 0x000e280008000800 */
[----:B------:R-:W-:Y:S01]  /*fd40*/  @!P3 IMAD.IADD R56, R56, 0x1, -R68 ;  /* 0x000000013838b824 */ /* 0x000fe200078e0a44 */
[----:B------:R-:W-:Y:S01]  /*fd50*/  LEA.HI.X.SX32 R5, R5, R69, 0x1, P6 ;  /* 0x0000004505057211 */ /* 0x000fe200030f0eff */
[----:B------:R-:W1:Y:S01]  /*fd60*/  LDCU UR5, c[0x0][0x3b0] ;  /* 0x00007600ff0577ac */ /* 0x000e620008000800 */
[----:B----4-:R-:W-:Y:S01]  /*fd70*/  ISETP.GE.AND P6, PT, R65, RZ, PT ;  /* 0x000000ff4100720c */ /* 0x010fe20003fc6270 */
[----:B------:R2:W-:Y:S04]  /*fd80*/  STL [R1+0x4bc], R8 ;  /* 0x0004bc0801007387 */ /* 0x0005e80000100800 */
[----:B--2---:R-:W2:Y:S04]  /*fd90*/  LDL.LU R8, [R1+0x18] ;  /* 0x0000180001087983 */ /* 0x004ea80000300800 */
[----:B------:R-:W4:Y:S04]  /*fda0*/  LDL.LU R67, [R1+0x1c] ;  /* 0x00001c0001437983 */ /* 0x000f280000300800 */
[----:B------:R0:W-:Y:S01]  /*fdb0*/  STL [R1+0x4c0], R45 ;  /* 0x0004c02d01007387 */ /* 0x0001e20000100800 */
[----:B------:R-:W-:-:S02]  /*fdc0*/  ISETP.GE.AND P3, PT, R6, RZ, PT ;  /* 0x000000ff0600720c */ /* 0x000fc40003f66270 */
[C---:B0-----:R-:W-:Y:S01]  /*fdd0*/  LEA R45, P5, R4.reuse, R72, 0x1 ;  /* 0x00000048042d7211 */ /* 0x041fe200078a08ff */
[----:B------:R-:W-:Y:S03]  /*fde0*/  STL [R1+0x87c], R55 ;  /* 0x00087c3701007387 */ /* 0x000fe60000100800 */
[----:B------:R-:W-:Y:S01]  /*fdf0*/  LEA.HI.X.SX32 R6, R4, R69, 0x1, P5 ;  /* 0x0000004504067211 */ /* 0x000fe200028f0eff */
[----:B------:R-:W-:Y:S01]  /*fe00*/  @P0 IMAD.MOV.U32 R4, RZ, RZ, R55 ;  /* 0x000000ffff040224 */ /* 0x000fe200078e0037 */
[----:B------:R-:W2:Y:S04]  /*fe10*/  LDL.LU R65, [R1+0x142c] ;  /* 0x00142c0001417983 */ /* 0x000ea80000300800 */
[----:B------:R-:W-:Y:S04]  /*fe20*/  STL [R1+0x8ac], R45 ;  /* 0x0008ac2d01007387 */ /* 0x000fe80000100800 */
[----:B------:R0:W-:Y:S04]  /*fe30*/  STL [R1+0x878], R5 ;  /* 0x0008780501007387 */ /* 0x0001e80000100800 */
[----:B------:R0:W2:Y:S02]  /*fe40*/  @P0 LDG.E.U16 R50, desc[UR20][R4.64] ;  /* 0x0000001404320981 */ /* 0x0000a4000c1e1500 */
[----:B0-----:R-:W-:-:S02]  /*fe50*/  @P0 IMAD.MOV.U32 R4, RZ, RZ, R45 ;  /* 0x000000ffff040224 */ /* 0x001fc400078e002d */
[----:B------:R-:W-:-:S05]  /*fe60*/  @P0 IMAD.MOV.U32 R5, RZ, RZ, R6 ;  /* 0x000000ffff050224 */ /* 0x000fca00078e0006 */
[----:B------:R0:W4:Y:S01]  /*fe70*/  @P0 LDG.E.U16 R49, desc[UR20][R4.64] ;  /* 0x0000001404310981 */ /* 0x000122000c1e1500 */
[C---:B------:R-:W-:Y:S02]  /*fe80*/  ISETP.GT.U32.AND P4, PT, R68.reuse, R60, PT ;  /* 0x0000003c4400720c */ /* 0x040fe40003f84070 */
[----:B------:R-:W-:-:S11]  /*fe90*/  ISETP.GT.U32.AND P5, PT, R68, R59, PT ;  /* 0x0000003b4400720c */ /* 0x000fd60003fa4070 */
[----:B------:R-:W-:Y:S01]  /*fea0*/  @!P4 IMAD.IADD R60, R60, 0x1, -R68 ;  /* 0x000000013c3cc824 */ /* 0x000fe200078e0a44 */
[----:B------:R-:W-:-:S03]  /*feb0*/  ISETP.GT.U32.AND P4, PT, R68, R54, PT ;  /* 0x000000364400720c */ /* 0x000fc60003f84070 */
[----:B0-----:R-:W-:Y:S02]  /*fec0*/  IMAD.MOV.U32 R5, RZ, RZ, R60 ;  /* 0x000000ffff057224 */ /* 0x001fe400078e003c */
[----:B------:R-:W-:Y:S02]  /*fed0*/  IMAD.MOV.U32 R4, RZ, RZ, R56 ;  /* 0x000000ffff047224 */ /* 0x000fe400078e0038 */
[----:B------:R-:W-:Y:S01]  /*fee0*/  @!P6 IMAD.MOV R5, RZ, RZ, -R5 ;  /* 0x000000ffff05e224 */ /* 0x000fe200078e0a05 */
[----:B---3--:R-:W-:Y:S01]  /*fef0*/  ISETP.GE.AND P6, PT, R62, RZ, PT ;  /* 0x000000ff3e00720c */ /* 0x008fe20003fc6270 */
[----:B------:R0:W-:Y:S04]  /*ff00*/  STL [R1+0x8a8], R6 ;  /* 0x0008a80601007387 */ /* 0x0001e80000100800 */
[----:B------:R-:W-:Y:S01]  /*ff10*/  @!P4 IMAD.IADD R54, R54, 0x1, -R68 ;  /* 0x000000013636c824 */ /* 0x000fe200078e0a44 */
[----:B------:R-:W3:Y:S01]  /*ff20*/  LDL R45, [R1+0x128c] ;  /* 0x00128c00012d7983 */ /* 0x000ee20000100800 */
[----:B------:R-:W-:-:S02]  /*ff30*/  @!P3 IMAD.MOV R4, RZ, RZ, -R4 ;  /* 0x000000ffff04b224 */ /* 0x000fc400078e0a04 */
[----:B------:R-:W-:Y:S01]  /*ff40*/  @!P5 IMAD.IADD R59, R59, 0x1, -R68 ;  /* 0x000000013b3bd824 */ /* 0x000fe200078e0a44 */
[----:B------:R-:W-:Y:S01]  /*ff50*/  ISETP.GT.U32.AND P3, PT, R68, R54, PT ;  /* 0x000000364400720c */ /* 0x000fe20003f64070 */
[----:B------:R-:W3:Y:S01]  /*ff60*/  LDL R62, [R1+0x12b8] ;  /* 0x0012b800013e7983 */ /* 0x000ee20000100800 */
[C---:B0-----:R-:W-:Y:S02]  /*ff70*/  SEL R6, R73.reuse, R5, !P1 ;  /* 0x0000000549067207 */ /* 0x041fe40004800000 */
[----:B------:R-:W-:Y:S01]  /*ff80*/  SEL R5, R73, R4, !P1 ;  /* 0x0000000449057207 */ /* 0x000fe20004800000 */
[----:B------:R-:W-:Y:S02]  /*ff90*/  IMAD.MOV.U32 R4, RZ, RZ, R59 ;  /* 0x000000ffff047224 */ /* 0x000fe400078e003b */
[----:B------:R-:W-:Y:S01]  /*ffa0*/  IMAD R6, R6, UR7, RZ ;  /* 0x0000000706067c24 */ /* 0x000fe2000f8e02ff */
[----:B------:R-:W-:Y:S01]  /*ffb0*/  PRMT R58, RZ, 0x7610, R58 ;  /* 0x00007610ff3a7816 */ /* 0x000fe2000000003a */
[----:B------:R-:W-:Y:S01]  /*ffc0*/  IMAD R5, R5, UR4, RZ ;  /* 0x0000000405057c24 */ /* 0x000fe2000f8e02ff */
[----:B------:R-:W-:Y:S01]  /*ffd0*/  PRMT R7, RZ, 0x7610, R7 ;  /* 0x00007610ff077816 */ /* 0x000fe20000000007 */
[----:B------:R-:W-:Y:S01]  /*ffe0*/  @!P6 IMAD.MOV R4, RZ, RZ, -R4 ;  /* 0x000000ffff04e224 */ /* 0x000fe200078e0a04 */
[----:B------:R-:W-:Y:S01]  /*fff0*/  LEA R56, P6, R6, R72, 0x1 ;  /* 0x0000004806387211 */ /* 0x000fe200078c08ff */
[----:B------:R-:W-:Y:S01]  /*10000*/  @!P3 IMAD.IADD R54, R54, 0x1, -R68 ;  /* 0x000000013636b824 */ /* 0x000fe200078e0a44 */
[----:B------:R-:W-:Y:S01]  /*10010*/  PRMT R43, RZ, 0x7610, R43 ;  /* 0x00007610ff2b7816 */ /* 0x000fe2000000002b */
[----:B------:R-:W0:Y:S01]  /*10020*/  LDCU UR4, c[0x0][0x3b0] ;  /* 0x00007600ff0477ac */ /* 0x000e220008000800 */
[----:B------:R-:W-:-:S02]  /*10030*/  LEA.HI.X.SX32 R59, R6, R69, 0x1, P6 ;  /* 0x00000045063b7211 */ /* 0x000fc400030f0eff */
[----:B------:R-:W-:Y:S01]  /*10040*/  SEL R6, R73, R4, !P1 ;  /* 0x0000000449067207 */ /* 0x000fe20004800000 */
[----:B------:R-:W-:Y:S01]  /*10050*/  @P0 IMAD.MOV.U32 R4, RZ, RZ, R56 ;  /* 0x000000ffff040224 */ /* 0x000fe200078e0038 */
[----:B------:R-:W-:Y:S01]  /*10060*/  PRMT R42, RZ, 0x7610, R42 ;  /* 0x00007610ff2a7816 */ /* 0x000fe2000000002a */
[----:B------:R-:W0:Y:S01]  /*10070*/  LDCU UR7, c[0x0][0x3b0] ;  /* 0x00007600ff0777ac */ /* 0x000e220008000800 */
[----:B--2---:R2:W-:Y:S04]  /*10080*/  STL [R1+0x4b8], R50 ;  /* 0x0004b83201007387 */ /* 0x0045e80000100800 */
[----:B--2---:R-:W2:Y:S04]  /*10090*/  LDL R50, [R1+0x12bc] ;  /* 0x0012bc0001327983 */ /* 0x004ea80000100800 */
[----:B------:R-:W2:Y:S04]  /*100a0*/  LDL.LU R60, [R1+0x28] ;  /* 0x00002800013c7983 */ /* 0x000ea80000300800 */
[----:B----4-:R4:W-:Y:S02]  /*100b0*/  STL [R1+0x4b4], R49 ;  /* 0x0004b43101007387 */ /* 0x0109e40000100800 */
[----:B----4-:R-:W-:-:S04]  /*100c0*/  LEA R49, P3, R5, R72, 0x1 ;  /* 0x0000004805317211 */ /* 0x010fc800078608ff */
[----:B------:R-:W-:Y:S01]  /*100d0*/  LEA.HI.X.SX32 R55, R5, R69, 0x1, P3 ;  /* 0x0000004505377211 */ /* 0x000fe200018f0eff */
[----:B------:R-:W-:-:S05]  /*100e0*/  @P0 IMAD.MOV.U32 R5, RZ, RZ, R59 ;  /* 0x000000ffff050224 */ /* 0x000fca00078e003b */
[----:B------:R4:W2:Y:S02]  /*100f0*/  @P0 LDG.E.U16 R58, desc[UR20][R4.64] ;  /* 0x00000014043a0981 */ /* 0x0008a4000c1e1500 */
[----:B----4-:R-:W-:Y:S02]  /*10100*/  @P0 IMAD.MOV.U32 R4, RZ, RZ, R49 ;  /* 0x000000ffff040224 */ /* 0x010fe400078e0031 */
[----:B------:R-:W-:-:S05]  /*10110*/  @P0 IMAD.MOV.U32 R5, RZ, RZ, R55 ;  /* 0x000000ffff050224 */ /* 0x000fca00078e0037 */
[----:B------:R4:W2:Y:S01]  /*10120*/  @P0 LDG.E.U16 R7, desc[UR20][R4.64] ;  /* 0x0000001404070981 */ /* 0x0008a2000c1e1500 */
[C---:B------:R-:W-:Y:S02]  /*10130*/  ISETP.GT.U32.AND P4, PT, R68.reuse, R8, PT ;  /* 0x000000084400720c */ /* 0x040fe40003f84070 */
[----:B------:R-:W-:Y:S01]  /*10140*/  ISETP.GT.U32.AND P5, PT, R68, R67, PT ;  /* 0x000000434400720c */ /* 0x000fe20003fa4070 */
[----:B------:R-:W-:Y:S01]  /*10150*/  STL [R1+0x8dc], R56 ;  /* 0x0008dc3801007387 */ /* 0x000fe20000100800 */
[----:B-1----:R-:W-:Y:S01]  /*10160*/  IMAD R6, R6, UR5, RZ ;  /* 0x0000000506067c24 */ /* 0x002fe2000f8e02ff */
[----:B---3--:R-:W-:Y:S01]  /*10170*/  ISETP.GE.AND P6, PT, R62, RZ, PT ;  /* 0x000000ff3e00720c */ /* 0x008fe20003fc6270 */
[----:B------:R-:W1:Y:S01]  /*10180*/  LDCU UR5, c[0x0][0x3b0] ;  /* 0x00007600ff0577ac */ /* 0x000e620008000800 */
[----:B------:R-:W-:Y:S06]  /*10190*/  STL [R1+0x90c], R49 ;  /* 0x00090c3101007387 */ /* 0x000fec0000100800 */
[----:B------:R-:W-:Y:S01]  /*101a0*/  @!P4 IMAD.IADD R8, R8, 0x1, -R68 ;  /* 0x000000010808c824 */ /* 0x000fe200078e0a44 */
[----:B------:R-:W-:-:S02]  /*101b0*/  ISETP.GE.AND P4, PT, R45, RZ, PT ;  /* 0x000000ff2d00720c */ /* 0x000fc40003f86270 */
[----:B------:R-:W3:Y:S02]  /*101c0*/  LDL.LU R45, [R1+0x24] ;  /* 0x00002400012d7983 */ /* 0x000ee40000300800 */
[----:B------:R-:W-:Y:S02]  /*101d0*/  ISETP.GT.U32.AND P3, PT, R68, R8, PT ;  /* 0x000000084400720c */ /* 0x000fe40003f64070 */
[----:B------:R0:W-:Y:S01]  /*101e0*/  STL [R1+0x8d8], R59 ;  /* 0x0008d83b01007387 */ /* 0x0001e20000100800 */
[----:B----4-:R-:W-:Y:S02]  /*101f0*/  IMAD.MOV.U32 R4, RZ, RZ, R54 ;  /* 0x000000ffff047224 */ /* 0x010fe400078e0036 */
[----:B------:R-:W-:Y:S01]  /*10200*/  @!P5 IMAD.IADD R67, R67, 0x1, -R68 ;  /* 0x000000014343d824 */ /* 0x000fe200078e0a44 */
[----:B0-----:R-:W4:Y:S04]  /*10210*/  LDL.LU R59, [R1+0x1428] ;  /* 0x00142800013b7983 */ /* 0x001f280000300800 */
[----:B------:R-:W3:Y:S01]  /*10220*/  LDL.LU R56, [R1+0x1424] ;  /* 0x0014240001387983 */ /* 0x000ee20000300800 */
[----:B------:R-:W-:-:S03]  /*10230*/  @!P4 IMAD.MOV R4, RZ, RZ, -R4 ;  /* 0x000000ffff04c224 */ /* 0x000fc600078e0a04 */
[----:B------:R-:W-:Y:S04]  /*10240*/  STL [R1+0x908], R55 ;  /* 0x0009083701007387 */ /* 0x000fe80000100800 */
[----:B------:R-:W3:Y:S01]  /*10250*/  LDL.LU R62, [R1+0x20] ;  /* 0x00002000013e7983 */ /* 0x000ee20000300800 */
[----:B------:R-:W-:Y:S01]  /*10260*/  @!P3 IMAD.IADD R8, R8, 0x1, -R68 ;  /* 0x000000010808b824 */ /* 0x000fe200078e0a44 */
[----:B------:R-:W-:-:S03]  /*10270*/  SEL R5, R73, R4, !P1 ;  /* 0x0000000449057207 */ /* 0x000fc60004800000 */
[----:B------:R-:W-:-:S04]  /*10280*/  IMAD.MOV.U32 R4, RZ, RZ, R8 ;  /* 0x000000ffff047224 */ /* 0x000fc800078e0008 */
[----:B------:R-:W-:Y:S01]  /*10290*/  @!P6 IMAD.MOV R4, RZ, RZ, -R4 ;  /* 0x000000ffff04e224 */ /* 0x000fe200078e0a04 */
[----:B--2---:R-:W-:Y:S01]  /*102a0*/  ISETP.GE.AND P3, PT, R50, RZ, PT ;  /* 0x000000ff3200720c */ /* 0x004fe20003f66270 */
[----:B------:R0:W-:Y:S02]  /*102b0*/  STL [R1+0x4ac], R7 ;  /* 0x0004ac0701007387 */ /* 0x0001e40000100800 */
[----:B0-----:R-:W-:-:S04]  /*102c0*/  LEA R7, P5, R6, R72, 0x1 ;  /* 0x0000004806077211 */ /* 0x001fc800078a08ff */
[----:B------:R-:W-:Y:S01]  /*102d0*/  LEA.HI.X.SX32 R49, R6, R69, 0x1, P5 ;  /* 0x0000004506317211 */ /* 0x000fe200028f0eff */
[----:B------:R0:W-:Y:S01]  /*102e0*/  STL [R1+0x93c], R7 ;  /* 0x00093c0701007387 */ /* 0x0001e20000100800 */
[----:B------:R-:W-:-:S03]  /*102f0*/  @P0 IMAD.MOV.U32 R6, RZ, RZ, R7 ;  /* 0x000000ffff060224 */ /* 0x000fc600078e0007 */
[----:B------:R2:W-:Y:S01]  /*10300*/  STL [R1+0x18], R8 ;  /* 0x0000180801007387 */ /* 0x0005e20000100800 */
[----:B0-----:R-:W-:Y:S02]  /*10310*/  @P0 IMAD.MOV.U32 R7, RZ, RZ, R49 ;  /* 0x000000ffff070224 */ /* 0x001fe400078e0031 */
[----:B--2---:R-:W-:-:S03]  /*10320*/  IMAD R8, R5, UR12, RZ ;  /* 0x0000000c05087c24 */ /* 0x004fc6000f8e02ff */
[----:B------:R0:W2:Y:S04]  /*10330*/  @P0 LDG.E.U16 R43, desc[UR20][R6.64] ;  /* 0x00000014062b0981 */ /* 0x0000a8000c1e1500 */
[----:B------:R-:W-:Y:S01]  /*10340*/  STL [R1+0x938], R49 ;  /* 0x0009383101007387 */ /* 0x000fe20000100800 */
[----:B------:R-:W-:Y:S01]  /*10350*/  ISETP.GT.U32.AND P4, PT, R68, R67, PT ;  /* 0x000000434400720c */ /* 0x000fe20003f84070 */
[----:B------:R-:W1:Y:S01]  /*10360*/  LDCU UR12, c[0x0][0x3b0] ;  /* 0x00007600ff0c77ac */ /* 0x000e620008000800 */
[----:B0-----:R-:W-:-:S04]  /*10370*/  LEA R6, P6, R8, R72, 0x1 ;  /* 0x0000004808067211 */ /* 0x001fc800078c08ff */
[----:B------:R-:W-:-:S05]  /*10380*/  LEA.HI.X.SX32 R7, R8, R69, 0x1, P6 ;  /* 0x0000004508077211 */ /* 0x000fca00030f0eff */
[----:B------:R1:W2:Y:S04]  /*10390*/  @P0 LDG.E.U16 R42, desc[UR20][R6.64] ;  /* 0x00000014062a0981 */ /* 0x0002a8000c1e1500 */
[----:B------:R0:W-:Y:S04]  /*103a0*/  STL [R1+0x4b0], R58 ;  /* 0x0004b03a01007387 */ /* 0x0001e80000100800 */
[----:B------:R-:W4:Y:S01]  /*103b0*/  LDL R50, [R1+0x1200] ;  /* 0x0012000001327983 */ /* 0x000f220000100800 */
[----:B------:R-:W-:Y:S01]  /*103c0*/  ISETP.GT.U32.AND P5, PT, R68, R60, PT ;  /* 0x0000003c4400720c */ /* 0x000fe20003fa4070 */
[----:B------:R-:W-:Y:S01]  /*103d0*/  @!P4 IMAD.IADD R67, R67, 0x1, -R68 ;  /* 0x000000014343c824 */ /* 0x000fe200078e0a44 */
[----:B------:R-:W-:-:S03]  /*103e0*/  SEL R5, R73, R4, !P1 ;  /* 0x0000000449057207 */ /* 0x000fc60004800000 */
[----:B------:R-:W-:Y:S01]  /*103f0*/  IMAD.MOV.U32 R4, RZ, RZ, R67 ;  /* 0x000000ffff047224 */ /* 0x000fe200078e0043 */
[----:B0-----:R-:W4:Y:S03]  /*10400*/  LDL R58, [R1+0x1294] ;  /* 0x00129400013a7983 */ /* 0x001f260000100800 */
[----:B------:R-:W-:Y:S01]  /*10410*/  @!P3 IMAD.MOV R4, RZ, RZ, -R4 ;  /* 0x000000ffff04b224 */ /* 0x000fe200078e0a04 */
[----:B------:R-:W4:Y:S03]  /*10420*/  LDL.LU R49, [R1+0x34] ;  /* 0x0000340001317983 */ /* 0x000f260000300800 */
[----:B------:R-:W-:Y:S01]  /*10430*/  @!P5 IMAD.IADD R60, R60, 0x1, -R68 ;  /* 0x000000013c3cd824 */ /* 0x000fe200078e0a44 */
[----:B------:R1:W-:Y:S01]  /*10440*/  STL [R1+0x96c], R6 ;  /* 0x00096c0601007387 */ /* 0x0003e20000100800 */
[----:B------:R-:W-:Y:S01]  /*10450*/  IMAD R5, R5, UR4, RZ ;  /* 0x0000000405057c24 */ /* 0x000fe2000f8e02ff */
[----:B------:R-:W-:Y:S01]  /*10460*/  SEL R4, R73, R4, !P1 ;  /* 0x0000000449047207 */ /* 0x000fe20004800000 */
[----:B------:R-:W0:Y:S01]  /*10470*/  LDCU UR4, c[0x0][0x3b0] ;  /* 0x00007600ff0477ac */ /* 0x000e220008000800 */
[C---:B------:R-:W-:Y:S01]  /*10480*/  ISETP.GT.U32.AND P5, PT, R68.reuse, R60, PT ;  /* 0x0000003c4400720c */ /* 0x040fe20003fa4070 */
[----:B------:R1:W-:Y:S01]  /*10490*/  STL [R1+0x1c], R67 ;  /* 0x00001c4301007387 */ /* 0x0003e20000100800 */
[----:B---3--:R-:W-:-:S03]  /*104a0*/  ISETP.GT.U32.AND P3, PT, R68, R62, PT ;  /* 0x0000003e4400720c */ /* 0x008fc60003f64070 */
[----:B------:R3:W-:Y:S01]  /*104b0*/  STL [R1+0x968], R7 ;  /* 0x0009680701007387 */ /* 0x0007e20000100800 */
[----:B-1----:R-:W-:Y:S01]  /*104c0*/  IMAD R6, R4, UR5, RZ ;  /* 0x0000000504067c24 */ /* 0x002fe2000f8e02ff */
[----:B------:R-:W-:Y:S01]  /*104d0*/  PRMT R41, RZ, 0x7610, R41 ;  /* 0x00007610ff297816 */ /* 0x000fe20000000029 */
[----:B------:R-:W1:Y:S01]  /*104e0*/  LDCU UR5, c[0x0][0x3b0] ;  /* 0x00007600ff0577ac */ /* 0x000e620008000800 */
[----:B------:R-:W4:Y:S04]  /*104f0*/  LDL R67, [R1+0x1148] ;  /* 0x0011480001437983 */ /* 0x000f280000100800 */
[----:B------:R-:W4:Y:S01]  /*10500*/  LDL.LU R54, [R1+0x2c] ;  /* 0x00002c0001367983 */ /* 0x000f220000300800 */
[--C-:B------:R-:W-:Y:S01]  /*10510*/  @!P5 IMAD.IADD R60, R60, 0x1, -R68.reuse ;  /* 0x000000013c3cd824 */ /* 0x100fe200078e0a44 */
[----:B---3--:R-:W-:Y:S01]  /*10520*/  LEA R7, P5, R6, R72, 0x1 ;  /* 0x0000004806077211 */ /* 0x008fe200078a08ff */
[----:B------:R-:W-:-:S03]  /*10530*/  @!P3 IMAD.IADD R62, R62, 0x1, -R68 ;  /* 0x000000013e3eb824 */ /* 0x000fc600078e0a44 */
[----:B------:R-:W-:Y:S01]  /*10540*/  LEA.HI.X.SX32 R6, R6, R69, 0x1, P5 ;  /* 0x0000004506067211 */ /* 0x000fe200028f0eff */
[----:B--2---:R2:W-:Y:S02]  /*10550*/  STL [R1+0x4a4], R42 ;  /* 0x0004a42a01007387 */ /* 0x0045e40000100800 */
[----:B--2---:R-:W-:-:S05]  /*10560*/  LEA R42, P6, R5, R72, 0x1 ;  /* 0x00000048052a7211 */ /* 0x004fca00078c08ff */
[----:B------:R-:W-:Y:S04]  /*10570*/  STL [R1+0x99c], R42 ;  /* 0x00099c2a01007387 */ /* 0x000fe80000100800 */
[----:B------:R2:W-:Y:S01]  /*10580*/  STL [R1+0x4a8], R43 ;  /* 0x0004a82b01007387 */ /* 0x0005e20000100800 */
[----:B----4-:R-:W-:Y:S02]  /*10590*/  ISETP.GE.AND P3, PT, R50, RZ, PT ;  /* 0x000000ff3200720c */ /* 0x010fe40003f66270 */
[----:B--2---:R-:W-:Y:S01]  /*105a0*/  LEA.HI.X.SX32 R43, R5, R69, 0x1, P6 ;  /* 0x00000045052b7211 */ /* 0x004fe200030f0eff */
[----:B------:R-:W-:-:S04]  /*105b0*/  @P0 IMAD.MOV.U32 R4, RZ, RZ, R42 ;  /* 0x000000ffff040224 */ /* 0x000fc800078e002a */
[----:B------:R-:W-:Y:S01]  /*105c0*/  STL [R1+0x998], R43 ;  /* 0x0009982b01007387 */ /* 0x000fe20000100800 */
[----:B------:R-:W-:-:S03]  /*105d0*/  @P0 IMAD.MOV.U32 R5, RZ, RZ, R43 ;  /* 0x000000ffff050224 */ /* 0x000fc600078e002b */
[----:B------:R-:W2:Y:S04]  /*105e0*/  LDL.LU R50, [R1+0x30] ;  /* 0x0000300001327983 */ /* 0x000ea80000300800 */
[----:B------:R3:W-:Y:S04]  /*105f0*/  STL [R1+0x9cc], R7 ;  /* 0x0009cc0701007387 */ /* 0x0007e80000100800 */
[----:B------:R-:W4:Y:S04]  /*10600*/  LDL.LU R55, [R1+0x38] ;  /* 0x0000380001377983 */ /* 0x000f280000300800 */
[----:B------:R0:W2:Y:S01]  /*10610*/  @P0 LDG.E.U16 R41, desc[UR20][R4.64] ;  /* 0x0000001404290981 */ /* 0x0000a2000c1e1500 */
[----:B---3--:R-:W-:-:S03]  /*10620*/  @P0 LOP3.LUT R7, R7, R6, RZ, 0x3c, !PT ;  /* 0x0000000607070212 */ /* 0x008fc600078e3cff */
[----:B------:R3:W-:Y:S01]  /*10630*/  STL [R1+0x9c8], R6 ;  /* 0x0009c80601007387 */ /* 0x0007e20000100800 */
[----:B0-----:R-:W-:Y:S02]  /*10640*/  PRMT R4, RZ, 0x7610, R4 ;  /* 0x00007610ff047816 */ /* 0x001fe40000000004 */
[----:B---3--:R-:W-:-:S04]  /*10650*/  @P0 LOP3.LUT R6, R7, R6, RZ, 0x3c, !PT ;  /* 0x0000000607060212 */ /* 0x008fc800078e3cff */
[----:B------:R-:W-:-:S05]  /*10660*/  @P0 LOP3.LUT R7, R7, R6, RZ, 0x3c, !PT ;  /* 0x0000000607070212 */ /* 0x000fca00078e3cff */
[----:B------:R0:W3:Y:S01]  /*10670*/  @P0 LDG.E.U16 R4, desc[UR20][R6.64] ;  /* 0x0000001406040981 */ /* 0x0000e2000c1e1500 */
[----:B------:R-:W-:Y:S02]  /*10680*/  ISETP.GT.U32.AND P4, PT, R68, R45, PT ;  /* 0x0000002d4400720c */ /* 0x000fe40003f84070 */
[----:B------:R-:W-:-:S11]  /*10690*/  ISETP.GE.AND P6, PT, R58, RZ, PT ;  /* 0x000000ff3a00720c */ /* 0x000fd60003fc6270 */
[----:B------:R-:W-:-:S05]  /*106a0*/  @!P4 IMAD.IADD R45, R45, 0x1, -R68 ;  /* 0x000000012d2dc824 */ /* 0x000fca00078e0a44 */
[----:B------:R-:W-:Y:S01]  /*106b0*/  ISETP.GT.U32.AND P4, PT, R68, R45, PT ;  /* 0x0000002d4400720c */ /* 0x000fe20003f84070 */
[----:B------:R-:W-:-:S04]  /*106c0*/  IMAD.MOV.U32 R5, RZ, RZ, R60 ;  /* 0x000000ffff057224 */ /* 0x000fc800078e003c */
[----:B------:R-:W-:Y:S01]  /*106d0*/  @!P6 IMAD.MOV R5, RZ, RZ, -R5 ;  /* 0x000000ffff05e224 */ /* 0x000fe200078e0a05 */
[----:B------:R-:W-:-:S07]  /*106e0*/  ISETP.GT.U32.AND P6, PT, R68, R54, PT ;  /* 0x000000364400720c */ /* 0x000fce0003fc4070 */
[----:B------:R-:W-:Y:S01]  /*106f0*/  @!P4 IMAD.IADD R45, R45, 0x1, -R68 ;  /* 0x000000012d2dc824 */ /* 0x000fe200078e0a44 */
[----:B------:R-:W-:Y:S02]  /*10700*/  ISETP.GT.U32.AND P4, PT, R68, R62, PT ;  /* 0x0000003e4400720c */ /* 0x000fe40003f84070 */
[----:B0-----:R-:W-:-:S05]  /*10710*/  SEL R6, R73, R5, !P1 ;  /* 0x0000000549067207 */ /* 0x001fca0004800000 */
[----:B------:R-:W-:Y:S01]  /*10720*/  IMAD R6, R6, UR4, RZ ;  /* 0x0000000406067c24 */ /* 0x000fe2000f8e02ff */
[----:B------:R-:W-:Y:S01]  /*10730*/  PRMT R63, RZ, 0x7610, R63 ;  /* 0x00007610ff3f7816 */ /* 0x000fe2000000003f */
[--C-:B------:R-:W-:Y:S01]  /*10740*/  @!P6 IMAD.IADD R54, R54, 0x1, -R68.reuse ;  /* 0x000000013636e824 */ /* 0x100fe200078e0a44 */
[----:B------:R-:W-:Y:S01]  /*10750*/  PRMT R7, RZ, 0x7610, R7 ;  /* 0x00007610ff077816 */ /* 0x000fe20000000007 */
[----:B------:R-:W0:Y:S02]  /*10760*/  LDCU UR4, c[0x0][0x3b0] ;  /* 0x00007600ff0477ac */ /* 0x000e240008000800 */
[----:B------:R-:W-:Y:S01]  /*10770*/  @!P4 IMAD.IADD R62, R62, 0x1, -R68 ;  /* 0x000000013e3ec824 */ /* 0x000fe200078e0a44 */
[----:B------:R-:W-:Y:S01]  /*10780*/  LEA R60, P6, R6, R72, 0x1 ;  /* 0x00000048063c7211 */ /* 0x000fe200078c08ff */
[----:B---3--:R3:W-:Y:S04]  /*10790*/  STL [R1+0x49c], R4 ;  /* 0x00049c0401007387 */ /* 0x0087e80000100800 */
[----:B------:R-:W4:Y:S01]  /*107a0*/  LDL R43, [R1+0xf78] ;  /* 0x000f7800012b7983 */ /* 0x000f220000100800 */
[----:B---3--:R-:W-:-:S04]  /*107b0*/  IMAD.MOV.U32 R4, RZ, RZ, R45 ;  /* 0x000000ffff047224 */ /* 0x008fc800078e002d */
[----:B------:R-:W-:Y:S01]  /*107c0*/  @!P3 IMAD.MOV R4, RZ, RZ, -R4 ;  /* 0x000000ffff04b224 */ /* 0x000fe200078e0a04 */
[----:B------:R-:W-:Y:S02]  /*107d0*/  ISETP.GE.AND P3, PT, R67, RZ, PT ;  /* 0x000000ff4300720c */ /* 0x000fe40003f66270 */
[----:B------:R-:W3:Y:S02]  /*107e0*/  LDL R67, [R1+0x1010] ;  /* 0x0010100001437983 */ /* 0x000ee40000100800 */
[----:B------:R-:W-:Y:S01]  /*107f0*/  SEL R5, R73, R4, !P1 ;  /* 0x0000000449057207 */ /* 0x000fe20004800000 */
[----:B------:R-:W-:Y:S01]  /*10800*/  IMAD.MOV.U32 R4, RZ, RZ, R62 ;  /* 0x000000ffff047224 */ /* 0x000fe200078e003e */
[----:B------:R-:W3:Y:S03]  /*10810*/  LDL.LU R58, [R1+0x3c] ;  /* 0x00003c00013a7983 */ /* 0x000ee60000300800 */
[----:B-1----:R-:W-:Y:S01]  /*10820*/  IMAD R5, R5, UR5, RZ ;  /* 0x0000000505057c24 */ /* 0x002fe2000f8e02ff */
[----:B--2---:R1:W-:Y:S01]  /*10830*/  STL [R1+0x4a0], R41 ;  /* 0x0004a02901007387 */ /* 0x0043e20000100800 */
[----:B------:R-:W-:Y:S01]  /*10840*/  LEA.HI.X.SX32 R45, R6, R69, 0x1, P6 ;  /* 0x00000045062d7211 */ /* 0x000fe200030f0eff */
[----:B------:R-:W2:Y:S01]  /*10850*/  LDCU UR5, c[0x0][0x3b0] ;  /* 0x00007600ff0577ac */ /* 0x000ea20008000800 */
[----:B------:R-:W-:Y:S01]  /*10860*/  @!P3 IMAD.MOV R4, RZ, RZ, -R4 ;  /* 0x000000ffff04b224 */ /* 0x000fe200078e0a04 */
[----:B-1----:R-:W-:-:S04]  /*10870*/  LEA R41, P3, R5, R72, 0x1 ;  /* 0x0000004805297211 */ /* 0x002fc800078608ff */
[----:B------:R-:W-:Y:S01]  /*10880*/  SEL R6, R73, R4, !P1 ;  /* 0x0000000449067207 */ /* 0x000fe20004800000 */
[----:B------:R-:W-:Y:S01]  /*10890*/  @P0 IMAD.MOV.U32 R4, RZ, RZ, R60 ;  /* 0x000000ffff040224 */ /* 0x000fe200078e003c */
[----:B------:R-:W-:Y:S01]  /*108a0*/  LEA.HI.X.SX32 R42, R5, R69, 0x1, P3 ;  /* 0x00000045052a7211 */ /* 0x000fe200018f0eff */
[----:B------:R-:W-:-:S05]  /*108b0*/  @P0 IMAD.MOV.U32 R5, RZ, RZ, R45 ;  /* 0x000000ffff050224 */ /* 0x000fca00078e002d */
[----:B------:R1:W2:Y:S02]  /*108c0*/  @P0 LDG.E.U16 R63, desc[UR20][R4.64] ;  /* 0x00000014043f0981 */ /* 0x0002a4000c1e1500 */
[----:B-1----:R-:W-:Y:S02]  /*108d0*/  @P0 IMAD.MOV.U32 R4, RZ, RZ, R41 ;  /* 0x000000ffff040224 */ /* 0x002fe400078e0029 */
[----:B------:R-:W-:-:S05]  /*108e0*/  @P0 IMAD.MOV.U32 R5, RZ, RZ, R42 ;  /* 0x000000ffff050224 */ /* 0x000fca00078e002a */
[----:B------:R1:W2:Y:S04]  /*108f0*/  @P0 LDG.E.U16 R7, desc[UR20][R4.64] ;  /* 0x0000001404070981 */ /* 0x0002a8000c1e1500 */
[----:B------:R0:W-:Y:S04]  /*10900*/  STL [R1+0x20], R62 ;  /* 0x0000203e01007387 */ /* 0x0001e80000100800 */
[----:B0-----:R-:W2:Y:S01]  /*10910*/  LDL R62, [R1+0xfa0] ;  /* 0x000fa000013e7983 */ /* 0x001ea20000100800 */
[C---:B------:R-:W-:Y:S02]  /*10920*/  ISETP.GT.U32.AND P5, PT, R68.reuse, R49, PT ;  /* 0x000000314400720c */ /* 0x040fe40003fa4070 */
[----:B------:R-:W-:-:S02]  /*10930*/  ISETP.GT.U32.AND P4, PT, R68, R50, PT ;  /* 0x000000324400720c */ /* 0x000fc40003f84070 */
[----:B------:R-:W-:-:S09]  /*10940*/  ISETP.GT.U32.AND P3, PT, R68, R54, PT ;  /* 0x000000364400720c */ /* 0x000fd20003f64070 */
[----:B------:R-:W-:Y:S01]  /*10950*/  @!P5 IMAD.IADD R49, R49, 0x1, -R68 ;  /* 0x000000013131d824 */ /* 0x000fe200078e0a44 */
[----:B----4-:R-:W-:-:S04]  /*10960*/  ISETP.GT.U32.AND P6, PT, R68, R55, PT ;  /* 0x000000374400720c */ /* 0x010fc80003fc4070 */
[----:B------:R-:W-:Y:S01]  /*10970*/  ISETP.GT.U32.AND P5, PT, R68, R49, PT ;  /* 0x000000314400720c */ /* 0x000fe20003fa4070 */
[----:B------:R-:W-:Y:S01]  /*10980*/  STL [R1+0x9fc], R60 ;  /* 0x0009fc3c01007387 */ /* 0x000fe20000100800 */
[----:B------:R-:W-:-:S03]  /*10990*/  @!P4 IMAD.IADD R50, R50, 0x1, -R68 ;  /* 0x000000013232c824 */ /* 0x000fc600078e0a44 */
[----:B------:R-:W-:Y:S04]  /*109a0*/  STL [R1+0xa2c], R41 ;  /* 0x000a2c2901007387 */ /* 0x000fe80000100800 */
[----:B------:R0:W-:Y:S01]  /*109b0*/  STL [R1+0x9f8], R45 ;  /* 0x0009f82d01007387 */ /* 0x0001e20000100800 */
[----:B------:R-:W-:Y:S01]  /*109c0*/  IMAD R6, R6, UR7, RZ ;  /* 0x0000000706067c24 */ /* 0x000fe2000f8e02ff */
[----:B------:R-:W-:Y:S01]  /*109d0*/  PRMT R36, RZ, 0x7610, R36 ;  /* 0x00007610ff247816 */ /* 0x000fe20000000024 */
[--C-:B------:R-:W-:Y:S02]  /*109e0*/  @!P3 IMAD.IADD R54, R54, 0x1, -R68.reuse ;  /* 0x000000013636b824 */ /* 0x100fe400078e0a44 */
[--C-:B------:R-:W-:Y:S01]  /*109f0*/  @!P5 IMAD.IADD R49, R49, 0x1, -R68.reuse ;  /* 0x000000013131d824 */ /* 0x100fe200078e0a44 */
[----:B0-----:R-:W4:Y:S01]  /*10a00*/  LDL.LU R45, [R1+0x1420] ;  /* 0x00142000012d7983 */ /* 0x001f220000300800 */
[----:B------:R-:W-:Y:S01]  /*10a10*/  @!P6 IMAD.IADD R55, R55, 0x1, -R68 ;  /* 0x000000013737e824 */ /* 0x000fe200078e0a44 */
[----:B------:R-:W-:Y:S01]  /*10a20*/  PRMT R18, RZ, 0x7610, R18 ;  /* 0x00007610ff127816 */ /* 0x000fe20000000012 */
[----:B------:R-:W0:Y:S01]  /*10a30*/  LDCU UR7, c[0x0][0x3b0] ;  /* 0x00007600ff0777ac */ /* 0x000e220008000800 */
[----:B------:R-:W4:Y:S04]  /*10a40*/  LDL.LU R60, [R1+0x141c] ;  /* 0x00141c00013c7983 */ /* 0x000f280000300800 */
[----:B------:R-:W-:Y:S01]  /*10a50*/  STL [R1+0xa28], R42 ;  /* 0x000a282a01007387 */ /* 0x000fe20000100800 */
[----:B-1----:R-:W-:Y:S01]  /*10a60*/  IMAD.MOV.U32 R4, RZ, RZ, R54 ;  /* 0x000000ffff047224 */ /* 0x002fe200078e0036 */
[----:B------:R-:W-:Y:S01]  /*10a70*/  ISETP.GT.U32.AND P3, PT, R68, R50, PT ;  /* 0x000000324400720c */ /* 0x000fe20003f64070 */
[----:B------:R-:W-:-:S12]  /*10a80*/  IMAD.MOV.U32 R5, RZ, RZ, R49 ;  /* 0x000000ffff057224 */ /* 0x000fd800078e0031 */
[----:B------:R-:W-:Y:S01]  /*10a90*/  @!P3 IMAD.IADD R50, R50, 0x1, -R68 ;  /* 0x000000013232b824 */ /* 0x000fe200078e0a44 */
[----:B------:R-:W-:Y:S02]  /*10aa0*/  ISETP.GE.AND P5, PT, R43, RZ, PT ;  /* 0x000000ff2b00720c */ /* 0x000fe40003fa6270 */
[----:B---3--:R-:W-:-:S11]  /*10ab0*/  ISETP.GE.AND P4, PT, R67, RZ, PT ;  /* 0x000000ff4300720c */ /* 0x008fd60003f86270 */
[----:B------:R-:W-:Y:S02]  /*10ac0*/  @!P5 IMAD.MOV R5, RZ, RZ, -R5 ;  /* 0x000000ffff05d224 */ /* 0x000fe400078e0a05 */
[----:B------:R-:W-:Y:S01]  /*10ad0*/  @!P4 IMAD.MOV R4, RZ, RZ, -R4 ;  /* 0x000000ffff04c224 */ /* 0x000fe200078e0a04 */
[----:B--2---:R1:W-:Y:S04]  /*10ae0*/  STL [R1+0x498], R63 ;  /* 0x0004983f01007387 */ /* 0x0043e80000100800 */
[----:B-1----:R-:W2:Y:S04]  /*10af0*/  LDL.LU R63, [R1+0x1418] ;  /* 0x00141800013f7983 */ /* 0x002ea80000300800 */
[----:B------:R-:W3:Y:S04]  /*10b00*/  LDL R67, [R1+0xfc0] ;  /* 0x000fc00001437983 */ /* 0x000ee80000100800 */
[----:B------:R-:W2:Y:S04]  /*10b10*/  LDL.LU R42, [R1+0x40] ;  /* 0x00004000012a7983 */ /* 0x000ea80000300800 */
[----:B------:R1:W-:Y:S02]  /*10b20*/  STL [R1+0x494], R7 ;  /* 0x0004940701007387 */ /* 0x0003e40000100800 */
[----:B-1----:R-:W-:-:S04]  /*10b30*/  LEA R7, P6, R6, R72, 0x1 ;  /* 0x0000004806077211 */ /* 0x002fc800078c08ff */
[----:B------:R-:W-:Y:S02]  /*10b40*/  LEA.HI.X.SX32 R41, R6, R69, 0x1, P6 ;  /* 0x0000004506297211 */ /* 0x000fe400030f0eff */
[----:B------:R-:W-:Y:S01]  /*10b50*/  ISETP.GT.U32.AND P6, PT, R68, R58, PT ;  /* 0x0000003a4400720c */ /* 0x000fe20003fc4070 */
[----:B------:R1:W-:Y:S01]  /*10b60*/  STL [R1+0xa5c], R7 ;  /* 0x000a5c0701007387 */ /* 0x0003e20000100800 */
[----:B------:R-:W-:Y:S01]  /*10b70*/  @P0 IMAD.MOV.U32 R6, RZ, RZ, R7 ;  /* 0x000000ffff060224 */ /* 0x000fe200078e0007 */
[----:B------:R-:W-:Y:S02]  /*10b80*/  ISETP.GE.AND P4, PT, R62, RZ, PT ;  /* 0x000000ff3e00720c */ /* 0x000fe40003f86270 */
[C---:B------:R-:W-:Y:S01]  /*10b90*/  SEL R4, R73.reuse, R4, !P1 ;  /* 0x0000000449047207 */ /* 0x040fe20004800000 */
[----:B-1----:R-:W-:Y:S01]  /*10ba0*/  @P0 IMAD.MOV.U32 R7, RZ, RZ, R41 ;  /* 0x000000ffff070224 */ /* 0x002fe200078e0029 */
[----:B------:R-:W-:-:S04]  /*10bb0*/  SEL R5, R73, R5, !P1 ;  /* 0x0000000549057207 */ /* 0x000fc80004800000 */
[----:B------:R1:W2:Y:S02]  /*10bc0*/  @P0 LDG.E.U16 R36, desc[UR20][R6.64] ;  /* 0x0000001406240981 */ /* 0x0002a4000c1e1500 */
[----:B------:R-:W-:Y:S02]  /*10bd0*/  @!P6 IMAD.IADD R58, R58, 0x1, -R68 ;  /* 0x000000013a3ae824 */ /* 0x000fe400078e0a44 */
[----:B------:R-:W-:Y:S02]  /*10be0*/  IMAD R5, R5, UR11, RZ ;  /* 0x0000000b05057c24 */ /* 0x000fe4000f8e02ff */
[----:B-1----:R-:W-:Y:S01]  /*10bf0*/  IMAD R6, R4, UR5, RZ ;  /* 0x0000000504067c24 */ /* 0x002fe2000f8e02ff */
[----:B------:R1:W-:Y:S01]  /*10c00*/  STL [R1+0xa58], R41 ;  /* 0x000a582901007387 */ /* 0x0003e20000100800 */
[----:B------:R-:W-:Y:S01]  /*10c10*/  IMAD.MOV.U32 R4, RZ, RZ, R50 ;  /* 0x000000ffff047224 */ /* 0x000fe200078e0032 */
[----:B------:R-:W-:Y:S01]  /*10c20*/  PRMT R7, RZ, 0x7610, R7 ;  /* 0x00007610ff077816 */ /* 0x000fe20000000007 */
[----:B------:R-:W0:Y:S01]  /*10c30*/  LDCU UR5, c[0x0][0x3b0] ;  /* 0x00007600ff0577ac */ /* 0x000e220008000800 */
[C---:B------:R-:W-:Y:S01]  /*10c40*/  LEA R54, P6, R6.reuse, R72, 0x1 ;  /* 0x0000004806367211 */ /* 0x040fe200078c08ff */
[----:B------:R-:W-:Y:S01]  /*10c50*/  @!P4 IMAD.MOV R4, RZ, RZ, -R4 ;  /* 0x000000ffff04c224 */ /* 0x000fe200078e0a04 */
[----:B------:R-:W4:Y:S02]  /*10c60*/  LDL R62, [R1+0xfe0] ;  /* 0x000fe000013e7983 */ /* 0x000f240000100800 */
[----:B------:R-:W-:-:S02]  /*10c70*/  LEA.HI.X.SX32 R50, R6, R69, 0x1, P6 ;  /* 0x0000004506327211 */ /* 0x000fc400030f0eff */
[----:B-1----:R-:W-:Y:S01]  /*10c80*/  LEA R41, P4, R5, R72, 0x1 ;  /* 0x0000004805297211 */ /* 0x002fe200078808ff */
[----:B------:R-:W4:Y:S01]  /*10c90*/  LDL.LU R43, [R1+0x44] ;  /* 0x00004400012b7983 */ /* 0x000f220000300800 */
[----:B------:R-:W-:Y:S01]  /*10ca0*/  SEL R6, R73, R4, !P1 ;  /* 0x0000000449067207 */ /* 0x000fe20004800000 */
[----:B------:R-:W-:Y:S01]  /*10cb0*/  @P0 IMAD.MOV.U32 R4, RZ, RZ, R54 ;  /* 0x000000ffff040224 */ /* 0x000fe200078e0036 */
[----:B------:R-:W-:Y:S01]  /*10cc0*/  LEA.HI.X.SX32 R49, R5, R69, 0x1, P4 ;  /* 0x0000004505317211 */ /* 0x000fe200020f0eff */
[----:B------:R-:W-:-:S05]  /*10cd0*/  @P0 IMAD.MOV.U32 R5, RZ, RZ, R50 ;  /* 0x000000ffff050224 */ /* 0x000fca00078e0032 */
[----:B------:R1:W4:Y:S02]  /*10ce0*/  @P0 LDG.E.U16 R18, desc[UR20][R4.64] ;  /* 0x0000001404120981 */ /* 0x000324000c1e1500 */
[----:B-1----:R-:W-:Y:S02]  /*10cf0*/  @P0 IMAD.MOV.U32 R4, RZ, RZ, R41 ;  /* 0x000000ffff040224 */ /* 0x002fe400078e0029 */
[----:B------:R-:W-:-:S05]  /*10d00*/  @P0 IMAD.MOV.U32 R5, RZ, RZ, R49 ;  /* 0x000000ffff050224 */ /* 0x000fca00078e0031 */
[----:B------:R1:W4:Y:S01]  /*10d10*/  @P0 LDG.E.U16 R7, desc[UR20][R4.64] ;  /* 0x0000001404070981 */ /* 0x000322000c1e1500 */
[----:B------:R-:W-:Y:S01]  /*10d20*/  ISETP.GT.U32.AND P5, PT, R68, R55, PT ;  /* 0x000000374400720c */ /* 0x000fe20003fa4070 */
[----:B------:R-:W-:-:S12]  /*10d30*/  IMAD R6, R6, UR11, RZ ;  /* 0x0000000b06067c24 */ /* 0x000fd8000f8e02ff */
[----:B------:R-:W-:-:S04]  /*10d40*/  @!P5 IMAD.IADD R55, R55, 0x1, -R68 ;  /* 0x000000013737d824 */ /* 0x000fc800078e0a44 */
[----:B-1----:R-:W-:Y:S01]  /*10d50*/  IMAD.MOV.U32 R4, RZ, RZ, R55 ;  /* 0x000000ffff047224 */ /* 0x002fe200078e0037 */
[----:B------:R-:W-:Y:S02]  /*10d60*/  PRMT R44, RZ, 0x7610, R44 ;  /* 0x00007610ff2c7816 */ /* 0x000fe4000000002c */
[----:B---3--:R-:W-:-:S13]  /*10d70*/  ISETP.GE.AND P5, PT, R67, RZ, PT ;  /* 0x000000ff4300720c */ /* 0x008fda0003fa6270 */
[----:B------:R-:W-:Y:S01]  /*10d80*/  @!P5 IMAD.MOV R4, RZ, RZ, -R4 ;  /* 0x000000ffff04d224 */ /* 0x000fe200078e0a04 */
[----:B--2---:R1:W-:Y:S04]  /*10d90*/  STL [R1+0x490], R36 ;  /* 0x0004902401007387 */ /* 0x0043e80000100800 */
[----:B-1----:R-:W2:Y:S04]  /*10da0*/  LDL.LU R36, [R1+0x48] ;  /* 0x0000480001247983 */ /* 0x002ea80000300800 */
[----:B------:R-:W-:Y:S04]  /*10db0*/  STL [R1+0xa8c], R54 ;  /* 0x000a8c3601007387 */ /* 0x000fe80000100800 */
[----:B------:R-:W-:Y:S04]  /*10dc0*/  STL [R1+0x2c4], R41 ;  /* 0x0002c42901007387 */ /* 0x000fe80000100800 */
[----:B------:R-:W3:Y:S04]  /*10dd0*/  LDL R67, [R1+0x1004] ;  /* 0x0010040001437983 */ /* 0x000ee80000100800 */
[----:B------:R1:W-:Y:S01]  /*10de0*/  STL [R1+0xa88], R50 ;  /* 0x000a883201007387 */ /* 0x0003e20000100800 */
[----:B----4-:R-:W-:-:S03]  /*10df0*/  ISETP.GE.AND P6, PT, R62, RZ, PT ;  /* 0x000000ff3e00720c */ /* 0x010fc60003fc6270 */
[----:B-1----:R-:W4:Y:S04]  /*10e00*/  LDL.LU R50, [R1+0x1414] ;  /* 0x0014140001327983 */ /* 0x002f280000300800 */
[----:B------:R-:W4:Y:S04]  /*10e10*/  LDL.LU R54, [R1+0x1410] ;  /* 0x0014100001367983 */ /* 0x000f280000300800 */
[----:B------:R-:W-:Y:S04]  /*10e20*/  STL [R1+0x2c0], R49 ;  /* 0x0002c03101007387 */ /* 0x000fe80000100800 */
[----:B------:R1:W-:Y:S04]  /*10e30*/  STL [R1+0x48c], R18 ;  /* 0x00048c1201007387 */ /* 0x0003e80000100800 */
[----:B-1----:R-:W4:Y:S04]  /*10e40*/  LDL.LU R18, [R1+0x140c] ;  /* 0x00140c0001127983 */ /* 0x002f280000300800 */
[----:B------:R-:W4:Y:S04]  /*10e50*/  LDL.LU R49, [R1+0x1408] ;  /* 0x0014080001317983 */ /* 0x000f280000300800 */
[----:B------:R-:W4:Y:S04]  /*10e60*/  LDL R62, [R1+0x10f0] ;  /* 0x0010f000013e7983 */ /* 0x000f280000100800 */
[----:B------:R-:W4:Y:S04]  /*10e70*/  LDL.LU R41, [R1+0x4c] ;  /* 0x00004c0001297983 */ /* 0x000f280000300800 */
[----:B------:R1:W-:Y:S02]  /*10e80*/  STL [R1+0x488], R7 ;  /* 0x0004880701007387 */ /* 0x0003e40000100800 */
[----:B-1----:R-:W-:-:S04]  /*10e90*/  LEA R7, P5, R6, R72, 0x1 ;  /* 0x0000004806077211 */ /* 0x002fc800078a08ff */
[----:B------:R-:W-:Y:S01]  /*10ea0*/  LEA.HI.X.SX32 R55, R6, R69, 0x1, P5 ;  /* 0x0000004506377211 */ /* 0x000fe200028f0eff */
[----:B------:R1:W-:Y:S01]  /*10eb0*/  STL [R1+0x304], R7 ;  /* 0x0003040701007387 */ /* 0x0003e20000100800 */
[----:B------:R-:W-:-:S03]  /*10ec0*/  @P0 IMAD.MOV.U32 R6, RZ, RZ, R7 ;  /* 0x000000ffff060224 */ /* 0x000fc600078e0007 */
[----:B-1----:R-:W-:-:S05]  /*10ed0*/  @P0 IMAD.MOV.U32 R7, RZ, RZ, R55 ;  /* 0x000000ffff070224 */ /* 0x002fca00078e0037 */
[----:B------:R0:W4:Y:S01]  /*10ee0*/  @P0 LDG.E.U16 R44, desc[UR20][R6.64] ;  /* 0x00000014062c0981 */ /* 0x000122000c1e1500 */
[C---:B------:R-:W-:Y:S02]  /*10ef0*/  ISETP.GT.U32.AND P3, PT, R68.reuse, R58, PT ;  /* 0x0000003a4400720c */ /* 0x040fe40003f64070 */
[----:B------:R-:W-:Y:S02]  /*10f00*/  ISETP.GT.U32.AND P4, PT, R68, R42, PT ;  /* 0x0000002a4400720c */ /* 0x000fe40003f84070 */
[----:B------:R-:W-:-:S09]  /*10f10*/  SEL R5, R73, R4, !P1 ;  /* 0x0000000449057207 */ /* 0x000fd20004800000 */
[--C-:B------:R-:W-:Y:S01]  /*10f20*/  @!P3 IMAD.IADD R58, R58, 0x1, -R68.reuse ;  /* 0x000000013a3ab824 */ /* 0x100fe200078e0a44 */
[----:B------:R-:W-:Y:S01]  /*10f30*/  ISETP.GT.U32.AND P3, PT, R68, R43, PT ;  /* 0x0000002b4400720c */ /* 0x000fe20003f64070 */
[----:B------:R-:W-:Y:S02]  /*10f40*/  @!P4 IMAD.IADD R42, R42, 0x1, -R68 ;  /* 0x000000012a2ac824 */ /* 0x000fe400078e0a44 */
[----:B------:R-:W-:Y:S02]  /*10f50*/  IMAD.MOV.U32 R4, RZ, RZ, R58 ;  /* 0x000000ffff047224 */ /* 0x000fe400078e003a */
[----:B------:R-:W-:Y:S01]  /*10f60*/  IMAD R5, R5, UR4, RZ ;  /* 0x0000000405057c24 */ /* 0x000fe2000f8e02ff */
[----:B------:R-:W-:Y:S01]  /*10f70*/  ISETP.GT.U32.AND P5, PT, R68, R42, PT ;  /* 0x0000002a4400720c */ /* 0x000fe20003fa4070 */
[----:B------:R-:W-:Y:S01]  /*10f80*/  @!P6 IMAD.MOV R4, RZ, RZ, -R4 ;  /* 0x000000ffff04e224 */ /* 0x000fe200078e0a04 */
[----:B------:R-:W-:Y:S01]  /*10f90*/  PRMT R71, RZ, 0x7610, R71 ;  /* 0x00007610ff477816 */ /* 0x000fe20000000047 */
[----:B------:R1:W-:Y:S01]  /*10fa0*/  STL [R1+0x300], R55 ;  /* 0x0003003701007387 */ /* 0x0003e20000100800 */
[----:B------:R-:W-:Y:S01]  /*10fb0*/  LEA R58, P6, R5, R72, 0x1 ;  /* 0x00000048053a7211 */ /* 0x000fe200078c08ff */
[----:B------:R-:W2:Y:S01]  /*10fc0*/  LDCU UR4, c[0x0][0x3b0] ;  /* 0x00007600ff0477ac */ /* 0x000ea20008000800 */
[----:B------:R-:W-:Y:S01]  /*10fd0*/  SEL R4, R73, R4, !P1 ;  /* 0x0000000449047207 */ /* 0x000fe20004800000 */
[----:B------:R-:W-:Y:S01]  /*10fe0*/  @!P3 IMAD.IADD R43, R43, 0x1, -R68 ;  /* 0x000000012b2bb824 */ /* 0x000fe200078e0a44 */
[----:B------:R-:W-:-:S03]  /*10ff0*/  LEA.HI.X.SX32 R5, R5, R69, 0x1, P6 ;  /* 0x0000004505057211 */ /* 0x000fc600030f0eff */
[----:B0-----:R-:W-:Y:S01]  /*11000*/  IMAD R6, R4, UR5, RZ ;  /* 0x0000000504067c24 */ /* 0x001fe2000f8e02ff */
[----:B------:R-:W-:Y:S01]  /*11010*/  PRMT R7, RZ, 0x7610, R7 ;  /* 0x00007610ff077816 */ /* 0x000fe20000000007 */
[----:B------:R-:W-:Y:S01]  /*11020*/  @P0 IMAD.MOV.U32 R4, RZ, RZ, R58 ;  /* 0x000000ffff040224 */ /* 0x000fe200078e003a */
[----:B-1----:R-:W4:Y:S01]  /*11030*/  LDL R55, [R1+0x111c] ;  /* 0x00111c0001377983 */ /* 0x002f220000100800 */
[----:B------:R-:W-:Y:S01]  /*11040*/  @!P5 IMAD.IADD R42, R42, 0x1, -R68 ;  /* 0x000000012a2ad824 */ /* 0x000fe200078e0a44 */
[----:B------:R-:W0:Y:S02]  /*11050*/  LDCU UR5, c[0x0][0x3b0] ;  /* 0x00007600ff0577ac */ /* 0x000e240008000800 */
[----:B------:R1:W4:Y:S02]  /*11060*/  @P0 LDG.E.U16 R71, desc[UR20][R4.64] ;  /* 0x0000001404470981 */ /* 0x000324000c1e1500 */
[----:B-1----:R-:W-:Y:S01]  /*11070*/  IMAD.MOV.U32 R4, RZ, RZ, R42 ;  /* 0x000000ffff047224 */ /* 0x002fe200078e002a */
[----:B--2---:R-:W-:-:S02]  /*11080*/  ISETP.GT.U32.AND P4, PT, R68, R36, PT ;  /* 0x000000244400720c */ /* 0x004fc40003f84070 */
[----:B---3--:R-:W-:-:S11]  /*11090*/  ISETP.GE.AND P3, PT, R67, RZ, PT ;  /* 0x000000ff4300720c */ /* 0x008fd60003f66270 */
[----:B------:R-:W-:Y:S02]  /*110a0*/  @!P4 IMAD.IADD R36, R36, 0x1, -R68 ;  /* 0x000000012424c824 */ /* 0x000fe400078e0a44 */
[----:B------:R-:W-:Y:S01]  /*110b0*/  @!P3 IMAD.MOV R4, RZ, RZ, -R4 ;  /* 0x000000ffff04b224 */ /* 0x000fe200078e0a04 */
[----:B----4-:R-:W-:Y:S01]  /*110c0*/  ISETP.GE.AND P4, PT, R62, RZ, PT ;  /* 0x000000ff3e00720c */ /* 0x010fe20003f86270 */
[----:B------:R1:W-:Y:S04]  /*110d0*/  STL [R1+0x484], R44 ;  /* 0x0004842c01007387 */ /* 0x0003e80000100800 */
[----:B-1----:R-:W2:Y:S04]  /*110e0*/  LDL.LU R44, [R1+0x50] ;  /* 0x00005000012c7983 */ /* 0x002ea80000300800 */
[----:B------:R1:W-:Y:S04]  /*110f0*/  STL [R1+0x524], R58 ;  /* 0x0005243a01007387 */ /* 0x0003e80000100800 */
[----:B------:R-:W3:Y:S04]  /*11100*/  LDL.LU R67, [R1+0x54] ;  /* 0x0000540001437983 */ /* 0x000ee80000300800 */
[----:B------:R4:W-:Y:S04]  /*11110*/  STL [R1+0x520], R5 ;  /* 0x0005200501007387 */ /* 0x0009e80000100800 */
[----:B-1----:R-:W2:Y:S04]  /*11120*/  LDL.LU R58, [R1+0x1404] ;  /* 0x00140400013a7983 */ /* 0x002ea80000300800 */
[----:B------:R-:W2:Y:S01]  /*11130*/  LDL R62, [R1+0x104c] ;  /* 0x00104c00013e7983 */ /* 0x000ea20000100800 */
[----:B----4-:R-:W-:-:S04]  /*11140*/  LEA R5, P6, R6, R72, 0x1 ;  /* 0x0000004806057211 */ /* 0x010fc800078c08ff */
[----:B------:R-:W-:Y:S01]  /*11150*/  LEA.HI.X.SX32 R42, R6, R69, 0x1, P6 ;  /* 0x00000045062a7211 */ /* 0x000fe200030f0eff */
[----:B------:R1:W-:Y:S01]  /*11160*/  STL [R1+0x554], R5 ;  /* 0x0005540501007387 */ /* 0x0003e20000100800 */
[----:B------:R-:W-:Y:S01]  /*11170*/  SEL R6, R73, R4, !P1 ;  /* 0x0000000449067207 */ /* 0x000fe20004800000 */
[----:B------:R-:W-:Y:S02]  /*11180*/  @P0 IMAD.MOV.U32 R4, RZ, RZ, R5 ;  /* 0x000000ffff040224 */ /* 0x000fe400078e0005 */
[----:B-1----:R-:W-:-:S05]  /*11190*/  @P0 IMAD.MOV.U32 R5, RZ, RZ, R42 ;  /* 0x000000ffff050224 */ /* 0x002fca00078e002a */
[----:B------:R1:W4:Y:S01]  /*111a0*/  @P0 LDG.E.U16 R7, desc[UR20][R4.64] ;  /* 0x0000001404070981 */ /* 0x000322000c1e1500 */
[C---:B------:R-:W-:Y:S02]  /*111b0*/  ISETP.GT.U32.AND P5, PT, R68.reuse, R43, PT ;  /* 0x0000002b4400720c */ /* 0x040fe40003fa4070 */
[----:B------:R-:W-:Y:S01]  /*111c0*/  ISETP.GT.U32.AND P3, PT, R68, R36, PT ;  /* 0x000000244400720c */ /* 0x000fe20003f64070 */
[----:B------:R-:W-:Y:S01]  /*111d0*/  STL [R1+0x550], R42 ;  /* 0x0005502a01007387 */ /* 0x000fe20000100800 */
[----:B------:R-:W-:Y:S01]  /*111e0*/  IMAD R6, R6, UR4, RZ ;  /* 0x0000000406067c24 */ /* 0x000fe2000f8e02ff */
[----:B------:R-:W-:Y:S01]  /*111f0*/  ISETP.GE.AND P6, PT, R55, RZ, PT ;  /* 0x000000ff3700720c */ /* 0x000fe20003fc6270 */
[----:B------:R-:W0:Y:S01]  /*11200*/  LDCU UR4, c[0x0][0x3b0] ;  /* 0x00007600ff0477ac */ /* 0x000e220008000800 */
[----:B------:R1:W-:Y:S06]  /*11210*/  STL [R1+0x480], R71 ;  /* 0x0004804701007387 */ /* 0x0003ec0000100800 */
[----:B------:R-:W-:-:S04]  /*11220*/  @!P5 IMAD.IADD R43, R43, 0x1, -R68 ;  /* 0x000000012b2bd824 */ /* 0x000fc800078e0a44 */
[----:B-1----:R-:W-:Y:S01]  /*11230*/  IMAD.MOV.U32 R4, RZ, RZ, R43 ;  /* 0x000000ffff047224 */ /* 0x002fe200078e002b */
[----:B------:R-:W2:Y:S01]  /*11240*/  LDL R71, [R1+0x1080] ;  /* 0x0010800001477983 */ /* 0x000ea20000100800 */
[----:B------:R-:W-:-:S03]  /*11250*/  @!P3 IMAD.IADD R36, R36, 0x1, -R68 ;  /* 0x000000012424b824 */ /* 0x000fc600078e0a44 */
[----:B------:R-:W2:Y:S01]  /*11260*/  LDL.LU R42, [R1+0x60] ;  /* 0x00006000012a7983 */ /* 0x000ea20000300800 */
[----:B------:R-:W-:-:S03]  /*11270*/  @!P4 IMAD.MOV R4, RZ, RZ, -R4 ;  /* 0x000000ffff04c224 */ /* 0x000fc600078e0a04 */
[----:B------:R-:W2:Y:S02]  /*11280*/  LDL.LU R43, [R1+0x5c] ;  /* 0x00005c00012b7983 */ /* 0x000ea40000300800 */
[----:B------:R-:W-:Y:S01]  /*11290*/  SEL R5, R73, R4, !P1 ;  /* 0x0000000449057207 */ /* 0x000fe20004800000 */
[----:B------:R-:W-:Y:S01]  /*112a0*/  IMAD.MOV.U32 R4, RZ, RZ, R36 ;  /* 0x000000ffff047224 */ /* 0x000fe200078e0024 */
[----:B------:R-:W-:-:S03]  /*112b0*/  PRMT R53, RZ, 0x7610, R53 ;  /* 0x00007610ff357816 */ /* 0x000fc60000000035 */
[----:B------:R-:W-:Y:S02]  /*112c0*/  @!P6 IMAD.MOV R4, RZ, RZ, -R4 ;  /* 0x000000ffff04e224 */ /* 0x000fe400078e0a04 */
[----:B0-----:R-:W-:Y:S01]  /*112d0*/  IMAD R5, R5, UR5, RZ ;  /* 0x0000000505057c24 */ /* 0x001fe2000f8e02ff */
[----:B------:R-:W-:Y:S01]  /*112e0*/  PRMT R40, RZ, 0x7610, R40 ;  /* 0x00007610ff287816 */ /* 0x000fe20000000028 */
[----:B------:R-:W0:Y:S01]  /*112f0*/  LDCU UR5, c[0x0][0x3b0] ;  /* 0x00007600ff0577ac */ /* 0x000e220008000800 */
[----:B------:R-:W-:Y:S01]  /*11300*/  SEL R4, R73, R4, !P1 ;  /* 0x0000000449047207 */ /* 0x000fe20004800000 */
[----:B----4-:R1:W-:Y:S02]  /*11310*/  STL [R1+0x47c], R7 ;  /* 0x00047c0701007387 */ /* 0x0103e40000100800 */
[----:B-1----:R-:W-:-:S04]  /*11320*/  LEA R7, P3, R6, R72, 0x1 ;  /* 0x0000004806077211 */ /* 0x002fc800078608ff */
[----:B------:R-:W-:Y:S01]  /*11330*/  LEA.HI.X.SX32 R55, R6, R69, 0x1, P3 ;  /* 0x0000004506377211 */ /* 0x000fe200018f0eff */
[----:B------:R1:W-:Y:S01]  /*11340*/  STL [R1+0x584], R7 ;  /* 0x0005840701007387 */ /* 0x0003e20000100800 */
[----:B------:R-:W-:-:S03]  /*11350*/  @P0 IMAD.MOV.U32 R6, RZ, RZ, R7 ;  /* 0x000000ffff060224 */ /* 0x000fc600078e0007 */
[----:B------:R-:W4:Y:S01]  /*11360*/  LDL.LU R36, [R1+0x1400] ;  /* 0x0014000001247983 */ /* 0x000f220000300800 */
[----:B-1----:R-:W-:-:S03]  /*11370*/  @P0 IMAD.MOV.U32 R7, RZ, RZ, R55 ;  /* 0x000000ffff070224 */ /* 0x002fc600078e0037 */
[----:B------:R1:W-:Y:S04]  /*11380*/  STL [R1+0x580], R55 ;  /* 0x0005803701007387 */ /* 0x0003e80000100800 */
[----:B------:R0:W3:Y:S01]  /*11390*/  @P0 LDG.E.U16 R53, desc[UR20][R6.64] ;  /* 0x0000001406350981 */ /* 0x0000e2000c1e1500 */
[----:B-1----:R-:W-:Y:S01]  /*113a0*/  LEA R55, P6, R5, R72, 0x1 ;  /* 0x0000004805377211 */ /* 0x002fe200078c08ff */
[----:B0-----:R-:W-:-:S03]  /*113b0*/  IMAD R6, R4, UR7, RZ ;  /* 0x0000000704067c24 */ /* 0x001fc6000f8e02ff */
[----:B------:R-:W-:Y:S01]  /*113c0*/  LEA.HI.X.SX32 R5, R5, R69, 0x1, P6 ;  /* 0x0000004505057211 */ /* 0x000fe200030f0eff */
[----:B------:R-:W-:Y:S01]  /*113d0*/  @P0 IMAD.MOV.U32 R4, RZ, RZ, R55 ;  /* 0x000000ffff040224 */ /* 0x000fe200078e0037 */
[C---:B------:R-:W-:Y:S01]  /*113e0*/  ISETP.GT.U32.AND P5, PT, R68.reuse, R41, PT ;  /* 0x000000294400720c */ /* 0x040fe20003fa4070 */
[----:B------:R-:W0:Y:S03]  /*113f0*/  LDCU UR7, c[0x0][0x3b0] ;  /* 0x00007600ff0777ac */ /* 0x000e260008000800 */
[----:B------:R1:W4:Y:S01]  /*11400*/  @P0 LDG.E.U16 R40, desc[UR20][R4.64] ;  /* 0x0000001404280981 */ /* 0x000322000c1e1500 */
[----:B--2---:R-:W-:-:S08]  /*11410*/  ISETP.GT.U32.AND P4, PT, R68, R44, PT ;  /* 0x0000002c4400720c */ /* 0x004fd00003f84070 */
[----:B------:R-:W-:-:S05]  /*11420*/  @!P5 IMAD.IADD R41, R41, 0x1, -R68 ;  /* 0x000000012929d824 */ /* 0x000fca00078e0a44 */
[----:B------:R-:W-:Y:S01]  /*11430*/  ISETP.GT.U32.AND P3, PT, R68, R41, PT ;  /* 0x000000294400720c */ /* 0x000fe20003f64070 */
[----:B------:R-:W-:Y:S01]  /*11440*/  @!P4 IMAD.IADD R44, R44, 0x1, -R68 ;  /* 0x000000012c2cc824 */ /* 0x000fe200078e0a44 */
[----:B------:R-:W-:-:S11]  /*11450*/  ISETP.GE.AND P4, PT, R62, RZ, PT ;  /* 0x000000ff3e00720c */ /* 0x000fd60003f86270 */
[----:B------:R-:W-:-:S04]  /*11460*/  @!P3 IMAD.IADD R41, R41, 0x1, -R68 ;  /* 0x000000012929b824 */ /* 0x000fc800078e0a44 */
[----:B-1----:R-:W-:-:S04]  /*11470*/  IMAD.MOV.U32 R4, RZ, RZ, R41 ;  /* 0x000000ffff047224 */ /* 0x002fc800078e0029 */
[----:B------:R-:W-:Y:S01]  /*11480*/  @!P4 IMAD.MOV R4, RZ, RZ, -R4 ;  /* 0x000000ffff04c224 */ /* 0x000fe200078e0a04 */
[----:B------:R-:W-:Y:S01]  /*11490*/  PRMT R7, RZ, 0x7610, R7 ;  /* 0x00007610ff077816 */ /* 0x000fe20000000007 */
[----:B---3--:R1:W-:Y:S04]  /*114a0*/  STL [R1+0x478], R53 ;  /* 0x0004783501007387 */ /* 0x0083e80000100800 */
[----:B-1----:R-:W2:Y:S04]  /*114b0*/  LDL R53, [R1+0x10bc] ;  /* 0x0010bc0001357983 */ /* 0x002ea80000100800 */
[----:B------:R-:W3:Y:S04]  /*114c0*/  LDL.LU R62, [R1+0x58] ;  /* 0x00005800013e7983 */ /* 0x000ee80000300800 */
[----:B------:R1:W-:Y:S04]  /*114d0*/  STL [R1+0x5b4], R55 ;  /* 0x0005b43701007387 */ /* 0x0003e80000100800 */
[----:B------:R0:W-:Y:S04]  /*114e0*/  STL [R1+0x5b0], R5 ;  /* 0x0005b00501007387 */ /* 0x0001e80000100800 */
[----:B-1----:R-:W2:Y:S01]  /*114f0*/  LDL.LU R55, [R1+0x13fc] ;  /* 0x0013fc0001377983 */ /* 0x002ea20000300800 */
[----:B0-----:R-:W-:-:S03]  /*11500*/  LEA R5, P6, R6, R72, 0x1 ;  /* 0x0000004806057211 */ /* 0x001fc600078c08ff */
[----:B----4-:R0:W-:Y:S01]  /*11510*/  STL [R1+0x474], R40 ;  /* 0x0004742801007387 */ /* 0x0101e20000100800 */
[----:B------:R-:W-:Y:S02]  /*11520*/  LEA.HI.X.SX32 R41, R6, R69, 0x1, P6 ;  /* 0x0000004506297211 */ /* 0x000fe400030f0eff */
[----:B------:R-:W-:Y:S01]  /*11530*/  SEL R6, R73, R4, !P1 ;  /* 0x0000000449067207 */ /* 0x000fe20004800000 */
[----:B------:R-:W-:Y:S01]  /*11540*/  @P0 IMAD.MOV.U32 R4, RZ, RZ, R5 ;  /* 0x000000ffff040224 */ /* 0x000fe200078e0005 */
[----:B0-----:R-:W4:Y:S04]  /*11550*/  LDL.LU R40, [R1+0x13f8] ;  /* 0x0013f80001287983 */ /* 0x001f280000300800 */
[----:B------:R0:W-:Y:S02]  /*11560*/  STL [R1+0x5e4], R5 ;  /* 0x0005e40501007387 */ /* 0x0001e40000100800 */
[----:B0-----:R-:W-:-:S05]  /*11570*/  @P0 IMAD.MOV.U32 R5, RZ, RZ, R41 ;  /* 0x000000ffff050224 */ /* 0x001fca00078e0029 */
[----:B------:R0:W2:Y:S01]  /*11580*/  @P0 LDG.E.U16 R7, desc[UR20][R4.64] ;  /* 0x0000001404070981 */ /* 0x0000a2000c1e1500 */
[----:B------:R-:W-:-:S13]  /*11590*/  ISETP.GT.U32.AND P5, PT, R68, R67, PT ;  /* 0x000000434400720c */ /* 0x000fda0003fa4070 */
[----:B------:R-:W-:Y:S01]  /*115a0*/  @!P5 IMAD.IADD R67, R67, 0x1, -R68 ;  /* 0x000000014343d824 */ /* 0x000fe200078e0a44 */
[----:B------:R-:W-:-:S04]  /*115b0*/  ISETP.GT.U32.AND P5, PT, R68, R44, PT ;  /* 0x0000002c4400720c */ /* 0x000fc80003fa4070 */
[C---:B------:R-:W-:Y:S02]  /*115c0*/  ISETP.GT.U32.AND P3, PT, R68.reuse, R67, PT ;  /* 0x000000434400720c */ /* 0x040fe40003f64070 */
[----:B------:R-:W-:Y:S01]  /*115d0*/  ISETP.GT.U32.AND P4, PT, R68, R42, PT ;  /* 0x0000002a4400720c */ /* 0x000fe20003f84070 */
[----:B------:R-:W-:Y:S01]  /*115e0*/  IMAD R6, R6, UR4, RZ ;  /* 0x0000000406067c24 */ /* 0x000fe2000f8e02ff */
[----:B------:R-:W-:Y:S01]  /*115f0*/  STL [R1+0x5e0], R41 ;  /* 0x0005e02901007387 */ /* 0x000fe20000100800 */
[----:B------:R-:W-:Y:S01]  /*11600*/  PRMT R32, RZ, 0x7610, R32 ;  /* 0x00007610ff207816 */ /* 0x000fe20000000020 */
[----:B------:R-:W1:Y:S03]  /*11610*/  LDCU UR4, c[0x0][0x3b0] ;  /* 0x00007600ff0477ac */ /* 0x000e660008000800 */
[----:B------:R-:W-:-:S04]  /*11620*/  @!P5 IMAD.IADD R44, R44, 0x1, -R68 ;  /* 0x000000012c2cd824 */ /* 0x000fc800078e0a44 */
[----:B------:R-:W-:Y:S02]  /*11630*/  @!P3 IMAD.IADD R67, R67, 0x1, -R68 ;  /* 0x000000014343b824 */ /* 0x000fe400078e0a44 */
[----:B0-----:R-:W-:-:S03]  /*11640*/  IMAD.MOV.U32 R5, RZ, RZ, R44 ;  /* 0x000000ffff057224 */ /* 0x001fc600078e002c */
[----:B------:R-:W-:Y:S01]  /*11650*/  STL [R1+0x54], R67 ;  /* 0x0000544301007387 */ /* 0x000fe20000100800 */
[----:B------:R-:W-:-:S03]  /*11660*/  @!P4 IMAD.IADD R42, R42, 0x1, -R68 ;  /* 0x000000012a2ac824 */ /* 0x000fc600078e0a44 */
[----:B------:R-:W3:Y:S04]  /*11670*/  LDL R44, [R1+0x10b4] ;  /* 0x0010b400012c7983 */ /* 0x000ee80000100800 */
[----:B--2---:R0:W-:Y:S02]  /*11680*/  STL [R1+0x470], R7 ;  /* 0x0004700701007387 */ /* 0x0041e40000100800 */
[----:B0-----:R-:W-:-:S04]  /*11690*/  LEA R7, P4, R6, R72, 0x1 ;  /* 0x0000004806077211 */ /* 0x001fc800078808ff */
[----:B------:R-:W-:Y:S01]  /*116a0*/  LEA.HI.X.SX32 R6, R6, R69, 0x1, P4 ;  /* 0x0000004506067211 */ /* 0x000fe200020f0eff */
[----:B------:R0:W-:Y:S04]  /*116b0*/  STL [R1+0x614], R7 ;  /* 0x0006140701007387 */ /* 0x0001e80000100800 */
[----:B------:R2:W-:Y:S01]  /*116c0*/  STL [R1+0x610], R6 ;  /* 0x0006100601007387 */ /* 0x0005e20000100800 */
[----:B0-----:R-:W-:-:S04]  /*116d0*/  @P0 LOP3.LUT R7, R7, R6, RZ, 0x3c, !PT ;  /* 0x0000000607070212 */ /* 0x001fc800078e3cff */
[----:B--2---:R-:W-:-:S04]  /*116e0*/  @P0 LOP3.LUT R6, R7, R6, RZ, 0x3c, !PT ;  /* 0x0000000607060212 */ /* 0x004fc800078e3cff */
[----:B------:R-:W-:-:S05]  /*116f0*/  @P0 LOP3.LUT R7, R7, R6, RZ, 0x3c, !PT ;  /* 0x0000000607070212 */ /* 0x000fca00078e3cff */
[----:B------:R-:W2:Y:S04]  /*11700*/  @P0 LDG.E.U16 R32, desc[UR20][R6.64] ;  /* 0x0000001406200981 */ /* 0x000ea8000c1e1500 */
[----:B------:R-:W4:Y:S01]  /*11710*/  LDL R6, [R1+0x10a0] ;  /* 0x0010a00001067983 */ /* 0x000f220000100800 */
[C---:B------:R-:W-:Y:S02]  /*11720*/  ISETP.GT.U32.AND P6, PT, R68.reuse, R43, PT ;  /* 0x0000002b4400720c */ /* 0x040fe40003fc4070 */
[----:B------:R-:W-:Y:S02]  /*11730*/  ISETP.GE.AND P5, PT, R71, RZ, PT ;  /* 0x000000ff4700720c */ /* 0x000fe40003fa6270 */
[----:B------:R-:W-:Y:S01]  /*11740*/  ISETP.GE.AND P3, PT, R53, RZ, PT ;  /* 0x000000ff3500720c */ /* 0x000fe20003f66270 */
[----:B------:R-:W-:Y:S01]  /*11750*/  IMAD.MOV.U32 R4, RZ, RZ, R67 ;  /* 0x000000ffff047224 */ /* 0x000fe200078e0043 */
[----:B---3--:R-:W-:Y:S01]  /*11760*/  ISETP.GT.U32.AND P4, PT, R68, R62, PT ;  /* 0x0000003e4400720c */ /* 0x008fe20003f84070 */
[----:B------:R-:W3:Y:S01]  /*11770*/  LDL R53, [R1+0x1130] ;  /* 0x0011300001357983 */ /* 0x000ee20000100800 */
[----:B------:R-:W-:-:S03]  /*11780*/  PRMT R51, RZ, 0x7610, R51 ;  /* 0x00007610ff337816 */ /* 0x000fc60000000033 */
[----:B------:R-:W3:Y:S02]  /*11790*/  LDL.LU R7, [R1+0x64] ;  /* 0x0000640001077983 */ /* 0x000ee40000300800 */
[----:B------:R-:W-:Y:S02]  /*117a0*/  @!P6 IMAD.IADD R43, R43, 0x1, -R68 ;  /* 0x000000012b2be824 */ /* 0x000fe400078e0a44 */
[----:B------:R-:W-:Y:S02]  /*117b0*/  @!P5 IMAD.MOV R5, RZ, RZ, -R5 ;  /* 0x000000ffff05d224 */ /* 0x000fe400078e0a05 */
[----:B------:R-:W-:Y:S01]  /*117c0*/  @!P3 IMAD.MOV R4, RZ, RZ, -R4 ;  /* 0x000000ffff04b224 */ /* 0x000fe200078e0a04 */
[----:B------:R-:W-:Y:S02]  /*117d0*/  ISETP.GT.U32.AND P3, PT, R68, R43, PT ;  /* 0x0000002b4400720c */ /* 0x000fe40003f64070 */
[C---:B------:R-:W-:Y:S02]  /*117e0*/  SEL R5, R73.reuse, R5, !P1 ;  /* 0x0000000549057207 */ /* 0x040fe40004800000 */
[----:B------:R-:W-:-:S03]  /*117f0*/  SEL R4, R73, R4, !P1 ;  /* 0x0000000449047207 */ /* 0x000fc60004800000 */
[----:B------:R-:W-:Y:S02]  /*11800*/  IMAD R5, R5, UR5, RZ ;  /* 0x0000000505057c24 */ /* 0x000fe4000f8e02ff */
[----:B------:R-:W-:Y:S01]  /*11810*/  @!P4 IMAD.IADD R62, R62, 0x1, -R68 ;  /* 0x000000013e3ec824 */ /* 0x000fe200078e0a44 */
[----:B------:R-:W-:Y:S01]  /*11820*/  PRMT R26, RZ, 0x7610, R26 ;  /* 0x00007610ff1a7816 */ /* 0x000fe2000000001a */
[----:B-1----:R-:W-:Y:S01]  /*11830*/  IMAD R4, R4, UR4, RZ ;  /* 0x0000000404047c24 */ /* 0x002fe2000f8e02ff */
[-C--:B------:R-:W-:Y:S01]  /*11840*/  LEA R71, P6, R5, R72.reuse, 0x1 ;  /* 0x0000004805477211 */ /* 0x080fe200078c08ff */
[----:B------:R-:W-:Y:S01]  /*11850*/  @!P3 IMAD.IADD R43, R43, 0x1, -R68 ;  /* 0x000000012b2bb824 */ /* 0x000fe200078e0a44 */
[----:B--2---:R0:W-:Y:S02]  /*11860*/  STL [R1+0x46c], R32 ;  /* 0x00046c2001007387 */ /* 0x0041e40000100800 */
[----:B------:R-:W-:Y:S01]  /*11870*/  LEA R41, P4, R4, R72, 0x1 ;  /* 0x0000004804297211 */ /* 0x000fe200078808ff */
[----:B------:R-:W1:Y:S01]  /*11880*/  LDCU UR4, c[0x0][0x3b0] ;  /* 0x00007600ff0477ac */ /* 0x000e620008000800 */
[----:B------:R-:W-:-:S02]  /*11890*/  LEA.HI.X.SX32 R5, R5, R69, 0x1, P6 ;  /* 0x0000004505057211 */ /* 0x000fc400030f0eff */
[----:B------:R-:W-:Y:S01]  /*118a0*/  ISETP.GT.U32.AND P5, PT, R68, R42, PT ;  /* 0x0000002a4400720c */ /* 0x000fe20003fa4070 */
[----:B------:R-:W2:Y:S01]  /*118b0*/  LDCU UR5, c[0x0][0x3b0] ;  /* 0x00007600ff0577ac */ /* 0x000ea20008000800 */
[----:B----4-:R-:W-:Y:S01]  /*118c0*/  ISETP.GE.AND P3, PT, R6, RZ, PT ;  /* 0x000000ff0600720c */ /* 0x010fe20003f66270 */
[----:B0-----:R-:W4:Y:S01]  /*118d0*/  LDL.LU R32, [R1+0x68] ;  /* 0x0000680001207983 */ /* 0x001f220000300800 */
[----:B------:R-:W-:Y:S01]  /*118e0*/  LEA.HI.X.SX32 R6, R4, R69, 0x1, P4 ;  /* 0x0000004504067211 */ /* 0x000fe200020f0eff */
[----:B------:R-:W-:Y:S01]  /*118f0*/  @P0 IMAD.MOV.U32 R4, RZ, RZ, R71 ;  /* 0x000000ffff040224 */ /* 0x000fe200078e0047 */
[----:B------:R-:W-:Y:S01]  /*11900*/  ISETP.GE.AND P6, PT, R44, RZ, PT ;  /* 0x000000ff2c00720c */ /* 0x000fe20003fc6270 */
[----:B------:R-:W2:Y:S04]  /*11910*/  LDL.LU R67, [R1+0x6c] ;  /* 0x00006c0001437983 */ /* 0x000ea80000300800 */
[----:B------:R0:W2:Y:S04]  /*11920*/  @P0 LDG.E.U16 R51, desc[UR20][R4.64] ;  /* 0x0000001404330981 */ /* 0x0000a8000c1e1500 */
[----:B------:R-:W-:Y:S04]  /*11930*/  STL [R1+0x644], R71 ;  /* 0x0006444701007387 */ /* 0x000fe80000100800 */
[----:B------:R-:W3:Y:S01]  /*11940*/  LDL.LU R44, [R1+0x13f4] ;  /* 0x0013f400012c7983 */ /* 0x000ee20000300800 */
[----:B0-----:R-:W-:-:S03]  /*11950*/  @P0 IMAD.MOV.U32 R4, RZ, RZ, R41 ;  /* 0x000000ffff040224 */ /* 0x001fc600078e0029 */
[----:B------:R-:W-:Y:S04]  /*11960*/  STL [R1+0x674], R41 ;  /* 0x0006742901007387 */ /* 0x000fe80000100800 */
[----:B------:R0:W-:Y:S02]  /*11970*/  STL [R1+0x640], R5 ;  /* 0x0006400501007387 */ /* 0x0001e40000100800 */
[----:B0-----:R-:W-:-:S05]  /*11980*/  @P0 IMAD.MOV.U32 R5, RZ, RZ, R6 ;  /* 0x000000ffff050224 */ /* 0x001fca00078e0006 */
[----:B------:R0:W4:Y:S04]  /*11990*/  @P0 LDG.E.U16 R26, desc[UR20][R4.64] ;  /* 0x00000014041a0981 */ /* 0x000128000c1e1500 */
[----:B------:R-:W-:Y:S04]  /*119a0*/  STL [R1+0x670], R6 ;  /* 0x0006700601007387 */ /* 0x000fe80000100800 */
[----:B--2---:R2:W-:Y:S04]  /*119b0*/  STL [R1+0x468], R51 ;  /* 0x0004683301007387 */ /* 0x0045e80000100800 */
[----:B--2---:R-:W2:Y:S01]  /*119c0*/  LDL R51, [R1+0x1128] ;  /* 0x0011280001337983 */ /* 0x004ea20000100800 */
[----:B------:R-:W-:Y:S01]  /*119d0*/  @!P5 IMAD.IADD R42, R42, 0x1, -R68 ;  /* 0x000000012a2ad824 */ /* 0x000fe200078e0a44 */
[----:B---3--:R-:W-:-:S02]  /*119e0*/  ISETP.GT.U32.AND P5, PT, R68, R7, PT ;  /* 0x000000074400720c */ /* 0x008fc40003fa4070 */
[----:B------:R-:W-:Y:S01]  /*119f0*/  ISETP.GT.U32.AND P4, PT, R68, R62, PT ;  /* 0x0000003e4400720c */ /* 0x000fe20003f84070 */
[----:B0-----:R-:W-:Y:S02]  /*11a00*/  IMAD.MOV.U32 R5, RZ, RZ, R42 ;  /* 0x000000ffff057224 */ /* 0x001fe400078e002a */
[----:B------:R-:W-:Y:S01]  /*11a10*/  IMAD.MOV.U32 R4, RZ, RZ, R43 ;  /* 0x000000ffff047224 */ /* 0x000fe200078e002b */
[----:B------:R-:W3:Y:S01]  /*11a20*/  LDL R42, [R1+0x1154] ;  /* 0x00115400012a7983 */ /* 0x000ee20000100800 */
[----:B------:R-:W-:Y:S01]  /*11a30*/  @!P6 IMAD.MOV R5, RZ, RZ, -R5 ;  /* 0x000000ffff05e224 */ /* 0x000fe200078e0a05 */
[----:B------:R-:W-:Y:S01]  /*11a40*/  ISETP.GE.AND P6, PT, R53, RZ, PT ;  /* 0x000000ff3500720c */ /* 0x000fe20003fc6270 */
[----:B------:R-:W-:-:S04]  /*11a50*/  @!P3 IMAD.MOV R4, RZ, RZ, -R4 ;  /* 0x000000ffff04b224 */ /* 0x000fc800078e0a04 */
[--C-:B------:R-:W-:Y:S01]  /*11a60*/  @!P5 IMAD.IADD R7, R7, 0x1, -R68.reuse ;  /* 0x000000010707d824 */ /* 0x100fe200078e0a44 */
[----:B------:R-:W-:Y:S01]  /*11a70*/  SEL R6, R73, R5, !P1 ;  /* 0x0000000549067207 */ /* 0x000fe20004800000 */
[----:B------:R-:W-:-:S03]  /*11a80*/  @!P4 IMAD.IADD R62, R62, 0x1, -R68 ;  /* 0x000000013e3ec824 */ /* 0x000fc600078e0a44 */
[C---:B------:R-:W-:Y:S02]  /*11a90*/  ISETP.GT.U32.AND P3, PT, R68.reuse, R7, PT ;  /* 0x000000074400720c */ /* 0x040fe40003f64070 */
[----:B----4-:R-:W-:Y:S01]  /*11aa0*/  ISETP.GT.U32.AND P5, PT, R68, R32, PT ;  /* 0x000000204400720c */ /* 0x010fe20003fa4070 */
[----:B------:R-:W-:Y:S01]  /*11ab0*/  IMAD R6, R6, UR7, RZ ;  /* 0x0000000706067c24 */ /* 0x000fe2000f8e02ff */
[----:B------:R-:W-:Y:S01]  /*11ac0*/  SEL R5, R73, R4, !P1 ;  /* 0x0000000449057207 */ /* 0x000fe20004800000 */
[----:B------:R-:W-:Y:S01]  /*11ad0*/  IMAD.MOV.U32 R4, RZ, RZ, R62 ;  /* 0x000000ffff047224 */ /* 0x000fe200078e003e */
[----:B------:R0:W-:Y:S01]  /*11ae0*/  STL [R1+0x58], R62 ;  /* 0x0000583e01007387 */ /* 0x0001e20000100800 */
[----:B------:R-:W-:Y:S01]  /*11af0*/  PRMT R48, RZ, 0x7610, R48 ;  /* 0x00007610ff307816 */ /* 0x000fe20000000030 */
[----:B------:R-:W4:Y:S02]  /*11b00*/  LDCU UR7, c[0x0][0x3b0] ;  /* 0x00007600ff0777ac */ /* 0x000f240008000800 */
[----:B------:R-:W3:Y:S01]  /*11b10*/  LDL R71, [R1+0x1184] ;  /* 0x0011840001477983 */ /* 0x000ee20000100800 */
[----:B-1----:R-:W-:Y:S01]  /*11b20*/  IMAD R5, R5, UR4, RZ ;  /* 0x0000000405057c24 */ /* 0x002fe2000f8e02ff */
[----:B------:R-:W-:Y:S01]  /*11b30*/  PRMT R35, RZ, 0x7610, R35 ;  /* 0x00007610ff237816 */ /* 0x000fe20000000023 */
[----:B------:R-:W-:Y:S01]  /*11b40*/  @!P6 IMAD.MOV R4, RZ, RZ, -R4 ;  /* 0x000000ffff04e224 */ /* 0x000fe200078e0a04 */
[----:B------:R-:W-:Y:S01]  /*11b50*/  ISETP.GT.U32.AND P4, PT, R68, R67, PT ;  /* 0x000000434400720c */ /* 0x000fe20003f84070 */
[--C-:B------:R-:W-:Y:S01]  /*11b60*/  @!P3 IMAD.IADD R7, R7, 0x1, -R68.reuse ;  /* 0x000000010707b824 */ /* 0x100fe200078e0a44 */
[----:B0-----:R-:W3:Y:S01]  /*11b70*/  LDL.LU R62, [R1+0x78] ;  /* 0x00007800013e7983 */ /* 0x001ee20000300800 */
[----:B------:R-:W-:Y:S01]  /*11b80*/  @!P5 IMAD.IADD R32, R32, 0x1, -R68 ;  /* 0x000000012020d824 */ /* 0x000fe200078e0a44 */
[----:B------:R-:W-:Y:S01]  /*11b90*/  PRMT R25, RZ, 0x7610, R25 ;  /* 0x00007610ff197816 */ /* 0x000fe20000000019 */
[----:B------:R-:W0:Y:S01]  /*11ba0*/  LDCU UR4, c[0x0][0x3b0] ;  /* 0x00007600ff0477ac */ /* 0x000e220008000800 */
[----:B------:R1:W-:Y:S01]  /*11bb0*/  STL [R1+0x464], R26 ;  /* 0x0004641a01007387 */ /* 0x0003e20000100800 */
[----:B------:R-:W-:-:S02]  /*11bc0*/  LEA R43, P3, R5, R72, 0x1 ;  /* 0x00000048052b7211 */ /* 0x000fc400078608ff */
[----:B-1----:R-:W-:-:S04]  /*11bd0*/  LEA R26, P6, R6, R72, 0x1 ;  /* 0x00000048061a7211 */ /* 0x002fc800078c08ff */
[-C--:B------:R-:W-:Y:S02]  /*11be0*/  LEA.HI.X.SX32 R53, R6, R69.reuse, 0x1, P6 ;  /* 0x0000004506357211 */ /* 0x080fe400030f0eff */
[----:B------:R-:W-:Y:S01]  /*11bf0*/  SEL R6, R73, R4, !P1 ;  /* 0x0000000449067207 */ /* 0x000fe20004800000 */
[----:B------:R-:W-:Y:S01]  /*11c00*/  @P0 IMAD.MOV.U32 R4, RZ, RZ, R26 ;  /* 0x000000ffff040224 */ /* 0x000fe200078e001a */
[----:B--2---:R-:W-:Y:S02]  /*11c10*/  ISETP.GE.AND P5, PT, R51, RZ, PT ;  /* 0x000000ff3300720c */ /* 0x004fe40003fa6270 */
[----:B------:R-:W-:Y:S01]  /*11c20*/  LEA.HI.X.SX32 R51, R5, R69, 0x1, P3 ;  /* 0x0000004505337211 */ /* 0x000fe200018f0eff */
[----:B------:R-:W-:-:S05]  /*11c30*/  @P0 IMAD.MOV.U32 R5, RZ, RZ, R53 ;  /* 0x000000ffff050224 */ /* 0x000fca00078e0035 */
[----:B------:R1:W2:Y:S02]  /*11c40*/  @P0 LDG.E.U16 R48, desc[UR20][R4.64] ;  /* 0x0000001404300981 */ /* 0x0002a4000c1e1500 */
[----:B-1----:R-:W-:Y:S02]  /*11c50*/  @P0 IMAD.MOV.U32 R4, RZ, RZ, R43 ;  /* 0x000000ffff040224 */ /* 0x002fe400078e002b */
[----:B------:R-:W-:-:S05]  /*11c60*/  @P0 IMAD.MOV.U32 R5, RZ, RZ, R51 ;  /* 0x000000ffff050224 */ /* 0x000fca00078e0033 */
[----:B------:R1:W4:Y:S01]  /*11c70*/  @P0 LDG.E.U16 R35, desc[UR20][R4.64] ;  /* 0x0000001404230981 */ /* 0x000322000c1e1500 */
[----:B------:R-:W-:Y:S01]  /*11c80*/  ISETP.GT.U32.AND P3, PT, R68, R32, PT ;  /* 0x000000204400720c */ /* 0x000fe20003f64070 */
[----:B------:R-:W-:Y:S01]  /*11c90*/  IMAD R6, R6, UR5, RZ ;  /* 0x0000000506067c24 */ /* 0x000fe2000f8e02ff */
[----:B------:R-:W-:Y:S01]  /*11ca0*/  PRMT R46, RZ, 0x7610, R46 ;  /* 0x00007610ff2e7816 */ /* 0x000fe2000000002e */
[----:B------:R-:W-:Y:S01]  /*11cb0*/  STL [R1+0x6a4], R26 ;  /* 0x0006a41a01007387 */ /* 0x000fe20000100800 */
[----:B------:R-:W-:Y:S01]  /*11cc0*/  @!P4 IMAD.IADD R67, R67, 0x1, -R68 ;  /* 0x000000014343c824 */ /* 0x000fe200078e0a44 */
[----:B------:R-:W0:Y:S02]  /*11cd0*/  LDCU UR5, c[0x0][0x3b0] ;  /* 0x00007600ff0577ac */ /* 0x000e240008000800 */
[----:B------:R-:W-:Y:S01]  /*11ce0*/  STL [R1+0x6d4], R43 ;  /* 0x0006d42b01007387 */ /* 0x000fe20000100800 */
[----:B-1----:R-:W-:-:S03]  /*11cf0*/  IMAD.MOV.U32 R4, RZ, RZ, R7 ;  /* 0x000000ffff047224 */ /* 0x002fc600078e0007 */
[----:B------:R-:W4:Y:S01]  /*11d00*/  LDL.LU R41, [R1+0x74] ;  /* 0x0000740001297983 */ /* 0x000f220000300800 */
[----:B------:R-:W-:-:S03]  /*11d10*/  @!P5 IMAD.MOV R4, RZ, RZ, -R4 ;  /* 0x000000ffff04d224 */ /* 0x000fc600078e0a04 */
[----:B------:R1:W-:Y:S01]  /*11d20*/  STL [R1+0x6a0], R53 ;  /* 0x0006a03501007387 */ /* 0x0003e20000100800 */
[----:B------:R-:W-:Y:S02]  /*11d30*/  LEA R7, P5, R6, R72, 0x1 ;  /* 0x0000004806077211 */ /* 0x000fe400078a08ff */
[----:B---3--:R-:W-:Y:S02]  /*11d40*/  ISETP.GE.AND P4, PT, R42, RZ, PT ;  /* 0x000000ff2a00720c */ /* 0x008fe40003f86270 */
[----:B------:R-:W-:Y:S01]  /*11d50*/  LEA.HI.X.SX32 R42, R6, R69, 0x1, P5 ;  /* 0x00000045062a7211 */ /* 0x000fe200028f0eff */
[----:B-1----:R-:W3:Y:S04]  /*11d60*/  LDL.LU R53, [R1+0x13f0] ;  /* 0x0013f00001357983 */ /* 0x002ee80000300800 */
[----:B------:R-:W-:Y:S04]  /*11d70*/  STL [R1+0x6d0], R51 ;  /* 0x0006d03301007387 */ /* 0x000fe80000100800 */
[----:B------:R-:W3:Y:S01]  /*11d80*/  LDL.LU R26, [R1+0x70] ;  /* 0x00007000011a7983 */ /* 0x000ee20000300800 */
[----:B------:R-:W-:Y:S01]  /*11d90*/  SEL R4, R73, R4, !P1 ;  /* 0x0000000449047207 */ /* 0x000fe20004800000 */
[----:B------:R-:W-:-:S02]  /*11da0*/  @!P3 IMAD.IADD R32, R32, 0x1, -R68 ;  /* 0x000000012020b824 */ /* 0x000fc400078e0a44 */
[----:B------:R-:W-:Y:S02]  /*11db0*/  @P0 IMAD.MOV.U32 R6, RZ, RZ, R7 ;  /* 0x000000ffff060224 */ /* 0x000fe400078e0007 */
[----:B------:R-:W-:Y:S02]  /*11dc0*/  IMAD.MOV.U32 R5, RZ, RZ, R32 ;  /* 0x000000ffff057224 */ /* 0x000fe400078e0020 */
[----:B------:R-:W-:Y:S01]  /*11dd0*/  IMAD R4, R4, UR12, RZ ;  /* 0x0000000c04047c24 */ /* 0x000fe2000f8e02ff */
[----:B--2---:R1:W-:Y:S01]  /*11de0*/  STL [R1+0x460], R48 ;  /* 0x0004603001007387 */ /* 0x0043e20000100800 */
[----:B------:R-:W-:Y:S01]  /*11df0*/  @!P4 IMAD.MOV R5, RZ, RZ, -R5 ;  /* 0x000000ffff05c224 */ /* 0x000fe200078e0a05 */
[----:B------:R-:W-:Y:S01]  /*11e00*/  ISETP.GT.U32.AND P6, PT, R68, R67, PT ;  /* 0x000000434400720c */ /* 0x000fe20003fc4070 */
[----:B------:R-:W2:Y:S01]  /*11e10*/  LDCU UR12, c[0x0][0x3b0] ;  /* 0x00007600ff0c77ac */ /* 0x000ea20008000800 */
[----:B-1----:R-:W2:Y:S04]  /*11e20*/  LDL.LU R48, [R1+0x13ec] ;  /* 0x0013ec0001307983 */ /* 0x002ea80000300800 */
[----:B------:R-:W2:Y:S04]  /*11e30*/  LDL.LU R51, [R1+0x13e8] ;  /* 0x0013e80001337983 */ /* 0x000ea80000300800 */
[----:B------:R-:W2:Y:S04]  /*11e40*/  LDL.LU R43, [R1+0x13e4] ;  /* 0x0013e400012b7983 */ /* 0x000ea80000300800 */
[----:B----4-:R1:W-:Y:S04]  /*11e50*/  STL [R1+0x45c], R35 ;  /* 0x00045c2301007387 */ /* 0x0103e80000100800 */
[----:B-1----:R-:W4:Y:S04]  /*11e60*/  LDL.LU R35, [R1+0x13e0] ;  /* 0x0013e00001237983 */ /* 0x002f280000300800 */
[----:B------:R1:W-:Y:S01]  /*11e70*/  STL [R1+0x704], R7 ;  /* 0x0007040701007387 */ /* 0x0003e20000100800 */
[----:B------:R-:W-:Y:S01]  /*11e80*/  ISETP.GE.AND P5, PT, R71, RZ, PT ;  /* 0x000000ff4700720c */ /* 0x000fe20003fa6270 */
[----:B------:R-:W-:-:S02]  /*11e90*/  @!P6 IMAD.IADD R67, R67, 0x1, -R68 ;  /* 0x000000014343e824 */ /* 0x000fc400078e0a44 */
[----:B-1----:R-:W-:Y:S01]  /*11ea0*/  @P0 IMAD.MOV.U32 R7, RZ, RZ, R42 ;  /* 0x000000ffff070224 */ /* 0x002fe200078e002a */
[----:B------:R-:W2:Y:S04]  /*11eb0*/  LDL.LU R32, [R1+0x13dc] ;  /* 0x0013dc0001207983 */ /* 0x000ea80000300800 */
[----:B------:R1:W2:Y:S02]  /*11ec0*/  @P0 LDG.E.U16 R25, desc[UR20][R6.64] ;  /* 0x0000001406190981 */ /* 0x0002a4000c1e1500 */
[----:B-1----:R-:W-:-:S04]  /*11ed0*/  LEA R6, P4, R4, R72, 0x1 ;  /* 0x0000004804067211 */ /* 0x002fc800078808ff */
[----:B------:R-:W-:-:S05]  /*11ee0*/  LEA.HI.X.SX32 R7, R4, R69, 0x1, P4 ;  /* 0x0000004504077211 */ /* 0x000fca00020f0eff */
[----:B------:R-:W3:Y:S01]  /*11ef0*/  @P0 LDG.E.U16 R46, desc[UR20][R6.64] ;  /* 0x00000014062e0981 */ /* 0x000ee2000c1e1500 */
[----:B------:R-:W-:Y:S01]  /*11f00*/  ISETP.GT.U32.AND P6, PT, R68, R41, PT ;  /* 0x000000294400720c */ /* 0x000fe20003fc4070 */
[----:B------:R-:W-:Y:S01]  /*11f10*/  IMAD.MOV.U32 R4, RZ, RZ, R67 ;  /* 0x000000ffff047224 */ /* 0x000fe200078e0043 */
[----:B------:R-:W-:Y:S01]  /*11f20*/  SEL R5, R73, R5, !P1 ;  /* 0x0000000549057207 */ /* 0x000fe20004800000 */
[----:B------:R1:W-:Y:S02]  /*11f30*/  STL [R1+0x700], R42 ;  /* 0x0007002a01007387 */ /* 0x0003e40000100800 */
[----:B------:R-:W-:Y:S02]  /*11f40*/  @!P5 IMAD.MOV R4, RZ, RZ, -R4 ;  /* 0x000000ffff04d224 */ /* 0x000fe400078e0a04 */
[----:B0-----:R-:W-:Y:S01]  /*11f50*/  IMAD R5, R5, UR4, RZ ;  /* 0x0000000405057c24 */ /* 0x001fe2000f8e02ff */
[----:B------:R-:W-:Y:S01]  /*11f60*/  PRMT R47, RZ, 0x7610, R47 ;  /* 0x00007610ff2f7816 */ /* 0x000fe2000000002f */
[----:B------:R-:W0:Y:S01]  /*11f70*/  LDCU UR4, c[0x0][0x3b0] ;  /* 0x00007600ff0477ac */ /* 0x000e220008000800 */
[----:B-1----:R-:W3:Y:S03]  /*11f80*/  LDL.LU R42, [R1+0x7c] ;  /* 0x00007c00012a7983 */ /* 0x002ee60000300800 */
[----:B------:R-:W-:Y:S01]  /*11f90*/  @!P6 IMAD.IADD R41, R41, 0x1, -R68 ;  /* 0x000000012929e824 */ /* 0x000fe200078e0a44 */
[----:B------:R-:W-:-:S02]  /*11fa0*/  SEL R4, R73, R4, !P1 ;  /* 0x0000000449047207 */ /* 0x000fc40004800000 */
[----:B------:R-:W-:Y:S01]  /*11fb0*/  ISETP.GT.U32.AND P3, PT, R68, R62, PT ;  /* 0x0000003e4400720c */ /* 0x000fe20003f64070 */
[----:B--2---:R1:W-:Y:S04]  /*11fc0*/  STL [R1+0x458], R25 ;  /* 0x0004581901007387 */ /* 0x0043e80000100800 */
[----:B-1----:R-:W2:Y:S04]  /*11fd0*/  LDL.LU R25, [R1+0x13d8] ;  /* 0x0013d80001197983 */ /* 0x002ea80000300800 */
[----:B------:R-:W-:Y:S04]  /*11fe0*/  STL [R1+0x734], R6 ;  /* 0x0007340601007387 */ /* 0x000fe80000100800 */
[----:B------:R-:W-:Y:S04]  /*11ff0*/  STL [R1+0x6c], R67 ;  /* 0x00006c4301007387 */ /* 0x000fe80000100800 */
[----:B------:R1:W-:Y:S04]  /*12000*/  STL [R1+0x730], R7 ;  /* 0x0007300701007387 */ /* 0x0003e80000100800 */
[----:B------:R-:W2:Y:S04]  /*12010*/  LDL R71, [R1+0x11e0] ;  /* 0x0011e00001477983 */ /* 0x000ea80000100800 */
[----:B-1----:R-:W2:Y:S04]  /*12020*/  LDL R7, [R1+0x118c] ;  /* 0x00118c0001077983 */ /* 0x002ea80000100800 */
[----:B------:R-:W4:Y:S04]  /*12030*/  LDL.LU R67, [R1+0x84] ;  /* 0x0000840001437983 */ /* 0x000f280000300800 */
[----:B---3--:R1:W-:Y:S01]  /*12040*/  STL [R1+0x454], R46 ;  /* 0x0004542e01007387 */ /* 0x0083e20000100800 */
[----:B------:R-:W-:Y:S01]  /*12050*/  IMAD R6, R4, UR5, RZ ;  /* 0x0000000504067c24 */ /* 0x000fe2000f8e02ff */
[----:B------:R-:W-:Y:S01]  /*12060*/  PRMT R22, RZ, 0x7610, R22 ;  /* 0x00007610ff167816 */ /* 0x000fe20000000016 */
[----:B------:R-:W-:Y:S01]  /*12070*/  @!P3 IMAD.IADD R62, R62, 0x1, -R68 ;  /* 0x000000013e3eb824 */ /* 0x000fe200078e0a44 */
[----:B------:R-:W-:Y:S01]  /*12080*/  ISETP.GT.U32.AND P5, PT, R68, R41, PT ;  /* 0x000000294400720c */ /* 0x000fe20003fa4070 */
[----:B------:R-:W3:Y:S01]  /*12090*/  LDCU UR5, c[0x0][0x3b0] ;  /* 0x00007600ff0577ac */ /* 0x000ee20008000800 */
[----:B-1----:R-:W-:-:S04]  /*120a0*/  LEA R46, P6, R5, R72, 0x1 ;  /* 0x00000048052e7211 */ /* 0x002fc800078c08ff */
[----:B------:R-:W-:Y:S01]  /*120b0*/  LEA.HI.X.SX32 R5, R5, R69, 0x1, P6 ;  /* 0x0000004505057211 */ /* 0x000fe200030f0eff */
[----:B------:R-:W-:-:S05]  /*120c0*/  @P0 IMAD.MOV.U32 R4, RZ, RZ, R46 ;  /* 0x000000ffff040224 */ /* 0x000fca00078e002e */
[----:B------:R-:W3:Y:S01]  /*120d0*/  @P0 LDG.E.U16 R47, desc[UR20][R4.64] ;  /* 0x00000014042f0981 */ /* 0x000ee2000c1e1500 */
[C---:B------:R-:W-:Y:S02]  /*120e0*/  ISETP.GT.U32.AND P4, PT, R68.reuse, R62, PT ;  /* 0x0000003e4400720c */ /* 0x040fe40003f84070 */
[----:B------:R-:W-:Y:S01]  /*120f0*/  ISETP.GT.U32.AND P3, PT, R68, R26, PT ;  /* 0x0000001a4400720c */ /* 0x000fe20003f64070 */
[----:B------:R1:W-:Y:S04]  /*12100*/  STL [R1+0x764], R46 ;  /* 0x0007642e01007387 */ /* 0x0003e80000100800 */
[----:B------:R0:W-:Y:S06]  /*12110*/  STL [R1+0x760], R5 ;  /* 0x0007600501007387 */ /* 0x0001ec0000100800 */
[--C-:B------:R-:W-:Y:S01]  /*12120*/  @!P4 IMAD.IADD R62, R62, 0x1, -R68.reuse ;  /* 0x000000013e3ec824 */ /* 0x100fe200078e0a44 */
[----:B-1----:R-:W4:Y:S04]  /*12130*/  LDL.LU R46, [R1+0x13d4] ;  /* 0x0013d400012e7983 */ /* 0x002f280000300800 */
[----:B------:R-:W-:Y:S04]  /*12140*/  STL [R1+0x78], R62 ;  /* 0x0000783e01007387 */ /* 0x000fe80000100800 */
[----:B0-----:R-:W4:Y:S01]  /*12150*/  LDL R5, [R1+0x11b0] ;  /* 0x0011b00001057983 */ /* 0x001f220000100800 */
[----:B------:R-:W-:-:S03]  /*12160*/  @!P3 IMAD.IADD R26, R26, 0x1, -R68 ;  /* 0x000000011a1ab824 */ /* 0x000fc600078e0a44 */
[----:B------:R-:W4:Y:S01]  /*12170*/  LDL R4, [R1+0x11bc] ;  /* 0x0011bc0001047983 */ /* 0x000f220000100800 */
[----:B--2---:R-:W-:Y:S02]  /*12180*/  ISETP.GE.AND P3, PT, R7, RZ, PT ;  /* 0x000000ff0700720c */ /* 0x004fe40003f66270 */
[----:B------:R-:W-:-:S04]  /*12190*/  LEA R7, P6, R6, R72, 0x1 ;  /* 0x0000004806077211 */ /* 0x000fc800078c08ff */
[----:B------:R-:W-:Y:S01]  /*121a0*/  LEA.HI.X.SX32 R6, R6, R69, 0x1, P6 ;  /* 0x0000004506067211 */ /* 0x000fe200030f0eff */
[----:B------:R0:W-:Y:S03]  /*121b0*/  STL [R1+0x794], R7 ;  /* 0x0007940701007387 */ /* 0x0001e60000100800 */
[-C--:B0-----:R-:W-:Y:S01]  /*121c0*/  @P0 LOP3.LUT R7, R7, R6.reuse, RZ, 0x3c, !PT ;  /* 0x0000000607070212 */ /* 0x081fe200078e3cff */
[----:B---3--:R0:W-:Y:S04]  /*121d0*/  STL [R1+0x450], R47 ;  /* 0x0004502f01007387 */ /* 0x0081e80000100800 */
[----:B0-----:R-:W2:Y:S04]  /*121e0*/  LDL.LU R47, [R1+0x80] ;  /* 0x00008000012f7983 */ /* 0x001ea80000300800 */
[----:B------:R0:W-:Y:S02]  /*121f0*/  STL [R1+0x790], R6 ;  /* 0x0007900601007387 */ /* 0x0001e40000100800 */
[----:B0-----:R-:W-:-:S04]  /*12200*/  @P0 LOP3.LUT R6, R7, R6, RZ, 0x3c, !PT ;  /* 0x0000000607060212 */ /* 0x001fc800078e3cff */
[----:B------:R-:W-:-:S05]  /*12210*/  @P0 LOP3.LUT R7, R7, R6, RZ, 0x3c, !PT ;  /* 0x0000000607070212 */ /* 0x000fca00078e3cff */
[----:B------:R0:W3:Y:S01]  /*12220*/  @P0 LDG.E.U16 R22, desc[UR20][R6.64] ;  /* 0x0000001406160981 */ /* 0x0000e2000c1e1500 */
[C---:B------:R-:W-:Y:S01]  /*12230*/  ISETP.GT.U32.AND P4, PT, R68.reuse, R42, PT ;  /* 0x0000002a4400720c */ /* 0x040fe20003f84070 */
[----:B------:R-:W-:Y:S01]  /*12240*/  @!P5 IMAD.IADD R41, R41, 0x1, -R68 ;  /* 0x000000012929d824 */ /* 0x000fe200078e0a44 */
[----:B----4-:R-:W-:Y:S02]  /*12250*/  ISETP.GE.AND P5, PT, R5, RZ, PT ;  /* 0x000000ff0500720c */ /* 0x010fe40003fa6270 */
[----:B------:R-:W-:Y:S01]  /*12260*/  ISETP.GT.U32.AND P6, PT, R68, R26, PT ;  /* 0x0000001a4400720c */ /* 0x000fe20003fc4070 */
[----:B------:R-:W-:Y:S01]  /*12270*/  IMAD.MOV.U32 R5, RZ, RZ, R62 ;  /* 0x000000ffff057224 */ /* 0x000fe200078e003e */
[----:B------:R-:W-:Y:S01]  /*12280*/  PRMT R66, RZ, 0x7610, R66 ;  /* 0x00007610ff427816 */ /* 0x000fe20000000042 */
[----:B------:R-:W4:Y:S06]  /*12290*/  LDL.LU R62, [R1+0x88] ;  /* 0x00008800013e7983 */ /* 0x000f2c0000300800 */
[----:B------:R-:W-:Y:S01]  /*122a0*/  @!P4 IMAD.IADD R42, R42, 0x1, -R68 ;  /* 0x000000012a2ac824 */ /* 0x000fe200078e0a44 */
[----:B------:R-:W-:Y:S01]  /*122b0*/  ISETP.GE.AND P4, PT, R4, RZ, PT ;  /* 0x000000ff0400720c */ /* 0x000fe20003f86270 */
[----:B------:R-:W-:-:S02]  /*122c0*/  IMAD.MOV.U32 R4, RZ, RZ, R41 ;  /* 0x000000ffff047224 */ /* 0x000fc400078e0029 */
[----:B------:R-:W-:Y:S01]  /*122d0*/  @!P3 IMAD.MOV R5, RZ, RZ, -R5 ;  /* 0x000000ffff05b224 */ /* 0x000fe200078e0a05 */
[C---:B------:R-:W-:Y:S01]  /*122e0*/  ISETP.GT.U32.AND P3, PT, R68.reuse, R42, PT ;  /* 0x0000002a4400720c */ /* 0x040fe20003f64070 */
[----:B------:R-:W-:Y:S01]  /*122f0*/  @!P5 IMAD.MOV R4, RZ, RZ, -R4 ;  /* 0x000000ffff04d224 */ /* 0x000fe200078e0a04 */
[----:B------:R-:W-:Y:S02]  /*12300*/  ISETP.GT.U32.AND P5, PT, R68, R67, PT ;  /* 0x000000434400720c */ /* 0x000fe40003fa4070 */
[C---:B0-----:R-:W-:Y:S01]  /*12310*/  SEL R6, R73.reuse, R5, !P1 ;  /* 0x0000000549067207 */ /* 0x041fe20004800000 */
[----:B------:R-:W-:Y:S01]  /*12320*/  @!P6 IMAD.IADD R26, R26, 0x1, -R68 ;  /* 0x000000011a1ae824 */ /* 0x000fe200078e0a44 */
[----:B------:R-:W-:-:S03]  /*12330*/  SEL R4, R73, R4, !P1 ;  /* 0x0000000449047207 */ /* 0x000fc60004800000 */
[----:B------:R-:W-:Y:S01]  /*12340*/  IMAD R7, R6, UR4, RZ ;  /* 0x0000000406077c24 */ /* 0x000fe2000f8e02ff */
[----:B------:R-:W-:Y:S01]  /*12350*/  ISETP.GE.AND P6, PT, R71, RZ, PT ;  /* 0x000000ff4700720c */ /* 0x000fe20003fc6270 */
[----:B------:R-:W-:Y:S01]  /*12360*/  IMAD.MOV.U32 R5, RZ, RZ, R26 ;  /* 0x000000ffff057224 */ /* 0x000fe200078e001a */
[----:B------:R-:W-:Y:S01]  /*12370*/  PRMT R21, RZ, 0x7610, R21 ;  /* 0x00007610ff157816 */ /* 0x000fe20000000015 */
[----:B------:R-:W-:Y:S01]  /*12380*/  IMAD R6, R4, UR5, RZ ;  /* 0x0000000504067c24 */ /* 0x000fe2000f8e02ff */
[----:B------:R-:W-:Y:S01]  /*12390*/  PRMT R37, RZ, 0x7610, R37 ;  /* 0x00007610ff257816 */ /* 0x000fe20000000025 */
[----:B------:R-:W-:Y:S01]  /*123a0*/  @!P3 IMAD.IADD R42, R42, 0x1, -R68 ;  /* 0x000000012a2ab824 */ /* 0x000fe200078e0a44 */
[----:B------:R-:W-:Y:S01]  /*123b0*/  PRMT R38, RZ, 0x7610, R38 ;  /* 0x00007610ff267816 */ /* 0x000fe20000000026 */
[----:B------:R-:W-:Y:S01]  /*123c0*/  @!P4 IMAD.MOV R5, RZ, RZ, -R5 ;  /* 0x000000ffff05c224 */ /* 0x000fe200078e0a05 */
[-C--:B------:R-:W-:Y:S01]  /*123d0*/  LEA R71, P4, R7, R72.reuse, 0x1 ;  /* 0x0000004807477211 */ /* 0x080fe200078808ff */
[----:B------:R-:W-:Y:S01]  /*123e0*/  @!P5 IMAD.IADD R67, R67, 0x1, -R68 ;  /* 0x000000014343d824 */ /* 0x000fe200078e0a44 */
[C---:B------:R-:W-:Y:S01]  /*123f0*/  LEA R26, P5, R6.reuse, R72, 0x1 ;  /* 0x00000048061a7211 */ /* 0x040fe200078a08ff */
[----:B------:R-:W-:Y:S01]  /*12400*/  IMAD.MOV.U32 R4, RZ, RZ, R42 ;  /* 0x000000ffff047224 */ /* 0x000fe200078e002a */
[-C--:B------:R-:W-:Y:S01]  /*12410*/  LEA.HI.X.SX32 R7, R7, R69.reuse, 0x1, P4 ;  /* 0x0000004507077211 */ /* 0x080fe200020f0eff */
[----:B------:R-:W0:Y:S01]  /*12420*/  LDCU UR4, c[0x0][0x3b0] ;  /* 0x00007600ff0477ac */ /* 0x000e220008000800 */
[----:B------:R-:W-:Y:S01]  /*12430*/  LEA.HI.X.SX32 R42, R6, R69, 0x1, P5 ;  /* 0x00000045062a7211 */ /* 0x000fe200028f0eff */
[----:B------:R-:W-:Y:S01]  /*12440*/  @P0 IMAD.MOV.U32 R6, RZ, RZ, R71 ;  /* 0x000000ffff060224 */ /* 0x000fe200078e0047 */
[----:B------:R-:W1:Y:S04]  /*12450*/  LDCU UR5, c[0x0][0x3b0] ;  /* 0x00007600ff0577ac */ /* 0x000e680008000800 */
[----:B------:R0:W4:Y:S02]  /*12460*/  @P0 LDG.E.U16 R66, desc[UR20][R6.64] ;  /* 0x0000001406420981 */ /* 0x000124000c1e1500 */
[----:B0-----:R-:W-:-:S02]  /*12470*/  @P0 IMAD.MOV.U32 R6, RZ, RZ, R26 ;  /* 0x000000ffff060224 */ /* 0x001fc400078e001a */
[----:B---3--:R0:W-:Y:S04]  /*12480*/  STL [R1+0x44c], R22 ;  /* 0x00044c1601007387 */ /* 0x0081e80000100800 */
[----:B0-----:R-:W3:Y:S04]  /*12490*/  LDL.LU R22, [R1+0x13d0] ;  /* 0x0013d00001167983 */ /* 0x001ee80000300800 */
[----:B------:R-:W3:Y:S04]  /*124a0*/  LDL.LU R41, [R1+0x90] ;  /* 0x0000900001297983 */ /* 0x000ee80000300800 */
[----:B------:R-:W-:Y:S04]  /*124b0*/  STL [R1+0x7c4], R71 ;  /* 0x0007c44701007387 */ /* 0x000fe80000100800 */
[----:B------:R-:W-:Y:S04]  /*124c0*/  STL [R1+0x7f4], R26 ;  /* 0x0007f41a01007387 */ /* 0x000fe80000100800 */
[----:B------:R0:W-:Y:S04]  /*124d0*/  STL [R1+0x7c0], R7 ;  /* 0x0007c00701007387 */ /* 0x0001e80000100800 */
[----:B------:R1:W-:Y:S01]  /*124e0*/  STL [R1+0x7f0], R42 ;  /* 0x0007f02a01007387 */ /* 0x0003e20000100800 */
[----:B--2---:R-:W-:Y:S01]  /*124f0*/  ISETP.GT.U32.AND P3, PT, R68, R47, PT ;  /* 0x0000002f4400720c */ /* 0x004fe20003f64070 */
[----:B------:R-:W-:-:S02]  /*12500*/  @!P6 IMAD.MOV R4, RZ, RZ, -R4 ;  /* 0x000000ffff04e224 */ /* 0x000fc400078e0a04 */
[----:B0-----:R-:W-:Y:S01]  /*12510*/  @P0 IMAD.MOV.U32 R7, RZ, RZ, R42 ;  /* 0x000000ffff070224 */ /* 0x001fe200078e002a */
[----:B------:R-:W-:Y:S01]  /*12520*/  SEL R5, R73, R5, !P1 ;  /* 0x0000000549057207 */ /* 0x000fe20004800000 */
[----:B------:R-:W2:Y:S04]  /*12530*/  LDL R26, [R1+0x1240] ;  /* 0x00124000011a7983 */ /* 0x000ea80000100800 */
[----:B------:R-:W2:Y:S04]  /*12540*/  @P0 LDG.E.U16 R21, desc[UR20][R6.64] ;  /* 0x0000001406150981 */ /* 0x000ea8000c1e1500 */
[----:B------:R-:W3:Y:S01]  /*12550*/  LDL R6, [R1+0x1204] ;  /* 0x0012040001067983 */ /* 0x000ee20000100800 */
[----:B------:R-:W-:-:S02]  /*12560*/  ISETP.GT.U32.AND P6, PT, R68, R67, PT ;  /* 0x000000434400720c */ /* 0x000fc40003fc4070 */
[----:B------:R-:W-:Y:S01]  /*12570*/  SEL R4, R73, R4, !P1 ;  /* 0x0000000449047207 */ /* 0x000fe20004800000 */
[----:B------:R-:W-:Y:S01]  /*12580*/  IMAD R5, R5, UR7, RZ ;  /* 0x0000000705057c24 */ /* 0x000fe2000f8e02ff */
[----:B------:R-:W3:Y:S01]  /*12590*/  LDL R7, [R1+0x1220] ;  /* 0x0012200001077983 */ /* 0x000ee20000100800 */
[--C-:B------:R-:W-:Y:S01]  /*125a0*/  @!P3 IMAD.IADD R47, R47, 0x1, -R68.reuse ;  /* 0x000000012f2fb824 */ /* 0x100fe200078e0a44 */
[----:B----4-:R-:W-:Y:S01]  /*125b0*/  ISETP.GT.U32.AND P4, PT, R68, R62, PT ;  /* 0x0000003e4400720c */ /* 0x010fe20003f84070 */
[----:B------:R-:W-:Y:S01]  /*125c0*/  IMAD R4, R4, UR12, RZ ;  /* 0x0000000c04047c24 */ /* 0x000fe2000f8e02ff */
[-C--:B-1----:R-:W-:Y:S01]  /*125d0*/  LEA R42, P3, R5, R72.reuse, 0x1 ;  /* 0x00000048052a7211 */ /* 0x082fe200078608ff */
[----:B------:R-:W0:Y:S04]  /*125e0*/  LDCU UR7, c[0x0][0x3b0] ;  /* 0x00007600ff0777ac */ /* 0x000e280008000800 */
[----:B------:R-:W-:Y:S01]  /*125f0*/  @!P6 IMAD.IADD R67, R67, 0x1, -R68 ;  /* 0x000000014343e824 */ /* 0x000fe200078e0a44 */
[----:B------:R-:W-:Y:S01]  /*12600*/  LEA R71, P6, R4, R72, 0x1 ;  /* 0x0000004804477211 */ /* 0x000fe200078c08ff */
[----:B------:R-:W1:Y:S01]  /*12610*/  LDCU UR12, c[0x0][0x3b0] ;  /* 0x00007600ff0c77ac */ /* 0x000e620008000800 */
[----:B------:R-:W-:Y:S01]  /*12620*/  LEA.HI.X.SX32 R5, R5, R69, 0x1, P3 ;  /* 0x0000004505057211 */ /* 0x000fe200018f0eff */
[----:B--2---:R2:W-:Y:S01]  /*12630*/  STL [R1+0x444], R21 ;  /* 0x0004441501007387 */ /* 0x0045e20000100800 */
[----:B---3--:R-:W-:-:S03]  /*12640*/  ISETP.GE.AND P3, PT, R6, RZ, PT ;  /* 0x000000ff0600720c */ /* 0x008fc60003f66270 */
[----:B--2---:R-:W2:Y:S01]  /*12650*/  LDL R21, [R1+0x1244] ;  /* 0x0012440001157983 */ /* 0x004ea20000100800 */
[----:B------:R-:W-:Y:S01]  /*12660*/  LEA.HI.X.SX32 R6, R4, R69, 0x1, P6 ;  /* 0x0000004504067211 */ /* 0x000fe200030f0eff */
[----:B------:R-:W-:Y:S02]  /*12670*/  @P0 IMAD.MOV.U32 R4, RZ, RZ, R42 ;  /* 0x000000ffff040224 */ /* 0x000fe400078e002a */
[----:B------:R3:W-:Y:S04]  /*12680*/  STL [R1+0x448], R66 ;  /* 0x0004484201007387 */ /* 0x0007e80000100800 */
[----:B------:R4:W2:Y:S04]  /*12690*/  @P0 LDG.E.U16 R37, desc[UR20][R4.64] ;  /* 0x0000001404250981 */ /* 0x0008a8000c1e1500 */
[----:B---3--:R-:W3:Y:S04]  /*126a0*/  LDL.LU R66, [R1+0x8c] ;  /* 0x00008c0001427983 */ /* 0x008ee80000300800 */
[----:B------:R-:W-:Y:S01]  /*126b0*/  STL [R1+0x824], R42 ;  /* 0x0008242a01007387 */ /* 0x000fe20000100800 */
[----:B----4-:R-:W-:-:S03]  /*126c0*/  @P0 IMAD.MOV.U32 R4, RZ, RZ, R71 ;  /* 0x000000ffff040224 */ /* 0x010fc600078e0047 */
[----:B------:R-:W-:Y:S04]  /*126d0*/  STL [R1+0x84], R67 ;  /* 0x0000844301007387 */ /* 0x000fe80000100800 */
[----:B------:R-:W-:Y:S04]  /*126e0*/  STL [R1+0x854], R71 ;  /* 0x0008544701007387 */ /* 0x000fe80000100800 */
[----:B------:R4:W-:Y:S01]  /*126f0*/  STL [R1+0x820], R5 ;  /* 0x0008200501007387 */ /* 0x0009e20000100800 */
[----:B------:R-:W-:Y:S01]  /*12700*/  ISETP.GT.U32.AND P5, PT, R68, R41, PT ;  /* 0x000000294400720c */ /* 0x000fe20003fa4070 */
[----:B------:R-:W-:-:S02]  /*12710*/  @!P4 IMAD.IADD R62, R62, 0x1, -R68 ;  /* 0x000000013e3ec824 */ /* 0x000fc400078e0a44 */
[----:B----4-:R-:W-:Y:S01]  /*12720*/  @P0 IMAD.MOV.U32 R5, RZ, RZ, R6 ;  /* 0x000000ffff050224 */ /* 0x010fe200078e0006 */
[----:B------:R-:W-:Y:S01]  /*12730*/  ISETP.GE.AND P6, PT, R7, RZ, PT ;  /* 0x000000ff0700720c */ /* 0x000fe20003fc6270 */
[----:B------:R-:W4:Y:S04]  /*12740*/  LDL.LU R42, [R1+0x13cc] ;  /* 0x0013cc00012a7983 */ /* 0x000f280000300800 */
[----:B------:R0:W4:Y:S01]  /*12750*/  @P0 LDG.E.U16 R38, desc[UR20][R4.64] ;  /* 0x0000001404260981 */ /* 0x000122000c1e1500 */
[----:B------:R-:W-:-:S03]  /*12760*/  ISETP.GT.U32.AND P4, PT, R68, R47, PT ;  /* 0x0000002f4400720c */ /* 0x000fc60003f84070 */
[----:B------:R-:W-:Y:S01]  /*12770*/  @!P5 IMAD.IADD R41, R41, 0x1, -R68 ;  /* 0x000000012929d824 */ /* 0x000fe200078e0a44 */
[----:B------:R-:W-:Y:S01]  /*12780*/  ISETP.GT.U32.AND P5, PT, R68, R62, PT ;  /* 0x0000003e4400720c */ /* 0x000fe20003fa4070 */
[----:B0-----:R-:W-:-:S08]  /*12790*/  IMAD.MOV.U32 R5, RZ, RZ, R67 ;  /* 0x000000ffff057224 */ /* 0x001fd000078e0043 */
[----:B------:R-:W-:Y:S01]  /*127a0*/  @!P4 IMAD.IADD R47, R47, 0x1, -R68 ;  /* 0x000000012f2fc824 */ /* 0x000fe200078e0a44 */
[----:B------:R-:W-:Y:S01]  /*127b0*/  ISETP.GT.U32.AND P4, PT, R68, R41, PT ;  /* 0x000000294400720c */ /* 0x000fe20003f84070 */
[----:B------:R-:W-:Y:S02]  /*127c0*/  @!P3 IMAD.MOV R5, RZ, RZ, -R5 ;  /* 0x000000ffff05b224 */ /* 0x000fe400078e0a05 */
[----:B------:R-:W-:-:S03]  /*127d0*/  IMAD.MOV.U32 R4, RZ, RZ, R47 ;  /* 0x000000ffff047224 */ /* 0x000fc600078e002f */
[----:B------:R-:W-:Y:S01]  /*127e0*/  SEL R5, R73, R5, !P1 ;  /* 0x0000000549057207 */ /* 0x000fe20004800000 */
[----:B------:R-:W-:-:S05]  /*127f0*/  @!P6 IMAD.MOV R4, RZ, RZ, -R4 ;  /* 0x000000ffff04e224 */ /* 0x000fca00078e0a04 */
[----:B------:R-:W-:Y:S01]  /*12800*/  SEL R4, R73, R4, !P1 ;  /* 0x0000000449047207 */ /* 0x000fe20004800000 */
[--C-:B------:R-:W-:Y:S02]  /*12810*/  @!P4 IMAD.IADD R41, R41, 0x1, -R68.reuse ;  /* 0x000000012929c824 */ /* 0x100fe400078e0a44 */
[----:B------:R-:W-:Y:S02]  /*12820*/  @!P5 IMAD.IADD R62, R62, 0x1, -R68 ;  /* 0x000000013e3ed824 */ /* 0x000fe400078e0a44 */
[----:B------:R-:W-:Y:S01]  /*12830*/  IMAD R4, R4, UR5, RZ ;  /* 0x0000000504047c24 */ /* 0x000fe2000f8e02ff */
[----:B------:R-:W-:Y:S01]  /*12840*/  PRMT R39, RZ, 0x7610, R39 ;  /* 0x00007610ff277816 */ /* 0x000fe20000000027 */
[----:B------:R-:W0:Y:S01]  /*12850*/  LDCU UR5, c[0x0][0x3b0] ;  /* 0x00007600ff0577ac */ /* 0x000e220008000800 */
[----:B------:R-:W-:Y:S02]  /*12860*/  ISETP.GE.AND P6, PT, R26, RZ, PT ;  /* 0x000000ff1a00720c */ /* 0x000fe40003fc6270 */
[----:B------:R-:W-:Y:S01]  /*12870*/  PRMT R8, RZ, 0x7610, R8 ;  /* 0x00007610ff087816 */ /* 0x000fe20000000008 */
[----:B--2---:R2:W-:Y:S01]  /*12880*/  STL [R1+0x440], R37 ;  /* 0x0004402501007387 */ /* 0x0045e20000100800 */
[----:B---3--:R-:W-:-:S03]  /*12890*/  ISETP.GT.U32.AND P3, PT, R68, R66, PT ;  /* 0x000000424400720c */ /* 0x008fc60003f64070 */
[----:B--2---:R-:W2:Y:S04]  /*128a0*/  LDL.LU R37, [R1+0x13c8] ;  /* 0x0013c80001257983 */ /* 0x004ea80000300800 */
[----:B------:R3:W-:Y:S01]  /*128b0*/  STL [R1+0x850], R6 ;  /* 0x0008500601007387 */ /* 0x0007e20000100800 */
[----:B------:R-:W-:Y:S01]  /*128c0*/  ISETP.GE.AND P5, PT, R21, RZ, PT ;  /* 0x000000ff1500720c */ /* 0x000fe20003fa6270 */
[----:B---3--:R-:W-:Y:S01]  /*128d0*/  IMAD R6, R5, UR4, RZ ;  /* 0x0000000405067c24 */ /* 0x008fe2000f8e02ff */
[----:B------:R-:W-:-:S03]  /*128e0*/  PRMT R92, RZ, 0x7610, R92 ;  /* 0x00007610ff5c7816 */ /* 0x000fc6000000005c */
[----:B------:R-:W-:Y:S01]  /*128f0*/  @!P3 IMAD.IADD R66, R66, 0x1, -R68 ;  /* 0x000000014242b824 */ /* 0x000fe200078e0a44 */
[----:B------:R-:W3:Y:S01]  /*12900*/  LDCU UR4, c[0x0][0x3b0] ;  /* 0x00007600ff0477ac */ /* 0x000ee20008000800 */
[-C--:B------:R-:W-:Y:S01]  /*12910*/  LEA R7, P4, R6, R72.reuse, 0x1 ;  /* 0x0000004806077211 */ /* 0x080fe200078808ff */
[----:B------:R-:W-:Y:S01]  /*12920*/  IMAD.MOV.U32 R5, RZ, RZ, R62 ;  /* 0x000000ffff057224 */ /* 0x000fe200078e003e */
[----:B------:R-:W-:Y:S02]  /*12930*/  LEA R21, P3, R4, R72, 0x1 ;  /* 0x0000004804157211 */ /* 0x000fe400078608ff */
[----:B------:R-:W-:Y:S01]  /*12940*/  LEA.HI.X.SX32 R6, R6, R69, 0x1, P4 ;  /* 0x0000004506067211 */ /* 0x000fe200020f0eff */
[----:B----4-:R4:W-:Y:S04]  /*12950*/  STL [R1+0x43c], R38 ;  /* 0x00043c2601007387 */ /* 0x0109e80000100800 */
[----:B----4-:R-:W4:Y:S04]  /*12960*/  LDL.LU R38, [R1+0x9c] ;  /* 0x00009c0001267983 */ /* 0x010f280000300800 */
[----:B------:R-:W2:Y:S04]  /*12970*/  LDL.LU R67, [R1+0x98] ;  /* 0x0000980001437983 */ /* 0x000ea80000300800 */
[----:B------:R0:W-:Y:S04]  /*12980*/  STL [R1+0x80], R47 ;  /* 0x0000802f01007387 */ /* 0x0001e80000100800 */
[----:B0-----:R-:W2:Y:S04]  /*12990*/  LDL R47, [R1+0x1270] ;  /* 0x00127000012f7983 */ /* 0x001ea80000100800 */
[----:B------:R0:W-:Y:S04]  /*129a0*/  STL [R1+0x88], R62 ;  /* 0x0000883e01007387 */ /* 0x0001e80000100800 */
[----:B0-----:R-:W3:Y:S04]  /*129b0*/  LDL.LU R62, [R1+0x94] ;  /* 0x00009400013e7983 */ /* 0x001ee80000300800 */
[----:B------:R0:W-:Y:S04]  /*129c0*/  STL [R1+0x884], R7 ;  /* 0x0008840701007387 */ /* 0x0001e80000100800 */
[----:B------:R-:W-:Y:S01]  /*129d0*/  STL [R1+0x8b4], R21 ;  /* 0x0008b41501007387 */ /* 0x000fe20000100800 */
[----:B0-----:R-:W-:-:S03]  /*129e0*/  @P0 LOP3.LUT R7, R7, R6, RZ, 0x3c, !PT ;  /* 0x0000000607070212 */ /* 0x001fc600078e3cff */
[----:B------:R0:W-:Y:S01]  /*129f0*/  STL [R1+0x880], R6 ;  /* 0x0008800601007387 */ /* 0x0001e20000100800 */
[----:B------:R-:W-:Y:S02]  /*12a00*/  LEA.HI.X.SX32 R26, R4, R69, 0x1, P3 ;  /* 0x00000045041a7211 */ /* 0x000fe400018f0eff */
[----:B0-----:R-:W-:-:S04]  /*12a10*/  @P0 LOP3.LUT R6, R7, R6, RZ, 0x3c, !PT ;  /* 0x0000000607060212 */ /* 0x001fc800078e3cff */
[----:B------:R-:W-:-:S05]  /*12a20*/  @P0 LOP3.LUT R7, R7, R6, RZ, 0x3c, !PT ;  /* 0x0000000607070212 */ /* 0x000fca00078e3cff */
[----:B------:R0:W3:Y:S02]  /*12a30*/  @P0 LDG.E.U16 R39, desc[UR20][R6.64] ;  /* 0x0000001406270981 */ /* 0x0000e4000c1e1500 */
[----:B0-----:R-:W-:Y:S02]  /*12a40*/  @P0 IMAD.MOV.U32 R6, RZ, RZ, R21 ;  /* 0x000000ffff060224 */ /* 0x001fe400078e0015 */
[----:B------:R-:W-:-:S05]  /*12a50*/  @P0 IMAD.MOV.U32 R7, RZ, RZ, R26 ;  /* 0x000000ffff070224 */ /* 0x000fca00078e001a */
[----:B------:R0:W4:Y:S01]  /*12a60*/  @P0 LDG.E.U16 R8, desc[UR20][R6.64] ;  /* 0x0000001406080981 */ /* 0x000122000c1e1500 */
[----:B------:R-:W-:Y:S01]  /*12a70*/  ISETP.GT.U32.AND P4, PT, R68, R66, PT ;  /* 0x000000424400720c */ /* 0x000fe20003f84070 */
[----:B------:R-:W-:Y:S02]  /*12a80*/  @!P6 IMAD.MOV R5, RZ, RZ, -R5 ;  /* 0x000000ffff05e224 */ /* 0x000fe400078e0a05 */
[----:B------:R-:W-:-:S04]  /*12a90*/  IMAD.MOV.U32 R4, RZ, RZ, R41 ;  /* 0x000000ffff047224 */ /* 0x000fc800078e0029 */
[----:B------:R-:W-:Y:S01]  /*12aa0*/  @!P5 IMAD.MOV R4, RZ, RZ, -R4 ;  /* 0x000000ffff04d224 */ /* 0x000fe200078e0a04 */
[C---:B0-----:R-:W-:Y:S01]  /*12ab0*/  SEL R6, R73.reuse, R5, !P1 ;  /* 0x0000000549067207 */ /* 0x041fe20004800000 */
[----:B------:R0:W-:Y:S03]  /*12ac0*/  STL [R1+0x8b0], R26 ;  /* 0x0008b01a01007387 */ /* 0x0001e60000100800 */
[----:B------:R-:W-:Y:S01]  /*12ad0*/  SEL R5, R73, R4, !P1 ;  /* 0x0000000449057207 */ /* 0x000fe20004800000 */
[----:B------:R-:W-:Y:S02]  /*12ae0*/  @!P4 IMAD.IADD R66, R66, 0x1, -R68 ;  /* 0x000000014242c824 */ /* 0x000fe400078e0a44 */
[----:B------:R-:W-:Y:S01]  /*12af0*/  IMAD R6, R6, UR7, RZ ;  /* 0x0000000706067c24 */ /* 0x000fe2000f8e02ff */
[----:B------:R-:W-:Y:S01]  /*12b00*/  PRMT R7, RZ, 0x7610, R7 ;  /* 0x00007610ff077816 */ /* 0x000fe20000000007 */
[----:B------:R-:W-:Y:S01]  /*12b10*/  IMAD.MOV.U32 R4, RZ, RZ, R66 ;  /* 0x000000ffff047224 */ /* 0x000fe200078e0042 */
[----:B------:R-:W-:Y:S01]  /*12b20*/  PRMT R34, RZ, 0x7610, R34 ;  /* 0x00007610ff227816 */ /* 0x000fe20000000022 */
[----:B0-----:R-:W4:Y:S01]  /*12b30*/  LDL R26, [R1+0x12a4] ;  /* 0x0012a400011a7983 */ /* 0x001f220000100800 */
[----:B-1----:R-:W-:Y:S01]  /*12b40*/  IMAD R5, R5, UR12, RZ ;  /* 0x0000000c05057c24 */ /* 0x002fe2000f8e02ff */
[C---:B------:R-:W-:Y:S01]  /*12b50*/  LEA R21, P4, R6.reuse, R72, 0x1 ;  /* 0x0000004806157211 */ /* 0x040fe200078808ff */
[----:B------:R-:W0:Y:S03]  /*12b60*/  LDCU UR7, c[0x0][0x3b0] ;  /* 0x00007600ff0777ac */ /* 0x000e260008000800 */
[----:B------:R-:W-:Y:S01]  /*12b70*/  LEA.HI.X.SX32 R41, R6, R69, 0x1, P4 ;  /* 0x0000004506297211 */ /* 0x000fe200020f0eff */
[----:B------:R-:W1:Y:S01]  /*12b80*/  LDCU UR12, c[0x0][0x3b0] ;  /* 0x00007600ff0c77ac */ /* 0x000e620008000800 */
[----:B--2---:R-:W-:-:S13]  /*12b90*/  ISETP.GE.AND P5, PT, R47, RZ, PT ;  /* 0x000000ff2f00720c */ /* 0x004fda0003fa6270 */
[----:B------:R-:W-:-:S05]  /*12ba0*/  @!P5 IMAD.MOV R4, RZ, RZ, -R4 ;  /* 0x000000ffff04d224 */ /* 0x000fca00078e0a04 */
[----:B------:R-:W-:Y:S01]  /*12bb0*/  SEL R6, R73, R4, !P1 ;  /* 0x0000000449067207 */ /* 0x000fe20004800000 */
[----:B------:R-:W-:Y:S01]  /*12bc0*/  @P0 IMAD.MOV.U32 R4, RZ, RZ, R21 ;  /* 0x000000ffff040224 */ /* 0x000fe200078e0015 */
[----:B---3--:R2:W-:Y:S04]  /*12bd0*/  STL [R1+0x438], R39 ;  /* 0x0004382701007387 */ /* 0x0085e80000100800 */
[----:B--2---:R-:W2:Y:S04]  /*12be0*/  LDL.LU R39, [R1+0xa0] ;  /* 0x0000a00001277983 */ /* 0x004ea80000300800 */
[----:B------:R-:W3:Y:S04]  /*12bf0*/  LDL R47, [R1+0x12c0] ;  /* 0x0012c000012f7983 */ /* 0x000ee80000100800 */
[----:B------:R0:W-:Y:S04]  /*12c00*/  STL [R1+0x8c], R66 ;  /* 0x00008c4201007387 */ /* 0x0001e80000100800 */
[----:B0-----:R-:W2:Y:S04]  /*12c10*/  LDL R66, [R1+0x12cc] ;  /* 0x0012cc0001427983 */ /* 0x001ea80000100800 */
[----:B----4-:R0:W-:Y:S02]  /*12c20*/  STL [R1+0x388], R8 ;  /* 0x0003880801007387 */ /* 0x0101e40000100800 */
[----:B0-----:R-:W-:-:S04]  /*12c30*/  LEA R8, P5, R5, R72, 0x1 ;  /* 0x0000004805087211 */ /* 0x001fc800078a08ff */
[----:B------:R-:W-:Y:S01]  /*12c40*/  LEA.HI.X.SX32 R71, R5, R69, 0x1, P5 ;  /* 0x0000004505477211 */ /* 0x000fe200028f0eff */
[----:B------:R-:W-:-:S05]  /*12c50*/  @P0 IMAD.MOV.U32 R5, RZ, RZ, R41 ;  /* 0x000000ffff050224 */ /* 0x000fca00078e0029 */
[----:B------:R0:W4:Y:S02]  /*12c60*/  @P0 LDG.E.U16 R92, desc[UR20][R4.64] ;  /* 0x00000014045c0981 */ /* 0x000124000c1e1500 */
[----:B0-----:R-:W-:Y:S02]  /*12c70*/  @P0 IMAD.MOV.U32 R4, RZ, RZ, R8 ;  /* 0x000000ffff040224 */ /* 0x001fe400078e0008 */
[----:B------:R-:W-:-:S05]  /*12c80*/  @P0 IMAD.MOV.U32 R5, RZ, RZ, R71 ;  /* 0x000000ffff050224 */ /* 0x000fca00078e0047 */
[----:B------:R0:W2:Y:S01]  /*12c90*/  @P0 LDG.E.U16 R7, desc[UR20][R4.64] ;  /* 0x0000001404070981 */ /* 0x0000a2000c1e1500 */
[C---:B------:R-:W-:Y:S02]  /*12ca0*/  ISETP.GT.U32.AND P3, PT, R68.reuse, R67, PT ;  /* 0x000000434400720c */ /* 0x040fe40003f64070 */
[----:B------:R-:W-:-:S11]  /*12cb0*/  ISETP.GT.U32.AND P6, PT, R68, R38, PT ;  /* 0x000000264400720c */ /* 0x000fd60003fc4070 */
[--C-:B------:R-:W-:Y:S02]  /*12cc0*/  @!P3 IMAD.IADD R67, R67, 0x1, -R68.reuse ;  /* 0x000000014343b824 */ /* 0x100fe400078e0a44 */
[----:B------:R-:W-:-:S03]  /*12cd0*/  @!P6 IMAD.IADD R38, R38, 0x1, -R68 ;  /* 0x000000012626e824 */ /* 0x000fc600078e0a44 */
[C---:B------:R-:W-:Y:S01]  /*12ce0*/  ISETP.GT.U32.AND P6, PT, R68.reuse, R67, PT ;  /* 0x000000434400720c */ /* 0x040fe20003fc4070 */
[----:B------:R-:W-:Y:S01]  /*12cf0*/  STL [R1+0x8e4], R21 ;  /* 0x0008e41501007387 */ /* 0x000fe20000100800 */
[----:B------:R-:W-:Y:S01]  /*12d00*/  ISETP.GT.U32.AND P4, PT, R68, R62, PT ;  /* 0x0000003e4400720c */ /* 0x000fe20003f84070 */
[----:B------:R-:W-:Y:S01]  /*12d10*/  IMAD R6, R6, UR4, RZ ;  /* 0x0000000406067c24 */ /* 0x000fe2000f8e02ff */
[----:B------:R-:W-:Y:S01]  /*12d20*/  ISETP.GE.AND P5, PT, R26, RZ, PT ;  /* 0x000000ff1a00720c */ /* 0x000fe20003fa6270 */
[----:B------:R-:W-:Y:S01]  /*12d30*/  STL [R1+0x914], R8 ;  /* 0x0009140801007387 */ /* 0x000fe20000100800 */
[----:B0-----:R-:W-:Y:S01]  /*12d40*/  PRMT R4, RZ, 0x7610, R4 ;  /* 0x00007610ff047816 */ /* 0x001fe20000000004 */
[----:B------:R-:W0:Y:S02]  /*12d50*/  LDCU UR4, c[0x0][0x3b0] ;  /* 0x00007600ff0477ac */ /* 0x000e240008000800 */
[----:B------:R1:W-:Y:S04]  /*12d60*/  STL [R1+0x8e0], R41 ;  /* 0x0008e02901007387 */ /* 0x0003e80000100800 */
[--C-:B------:R-:W-:Y:S01]  /*12d70*/  @!P6 IMAD.IADD R67, R67, 0x1, -R68.reuse ;  /* 0x000000014343e824 */ /* 0x100fe200078e0a44 */
[----:B-1----:R-:W4:Y:S04]  /*12d80*/  LDL.LU R41, [R1+0x13c4] ;  /* 0x0013c40001297983 */ /* 0x002f280000300800 */
[----:B------:R-:W4:Y:S04]  /*12d90*/  LDL.LU R21, [R1+0x13c0] ;  /* 0x0013c00001157983 */ /* 0x000f280000300800 */
[----:B------:R-:W-:Y:S04]  /*12da0*/  STL [R1+0x910], R71 ;  /* 0x0009104701007387 */ /* 0x000fe80000100800 */
[----:B------:R-:W4:Y:S01]  /*12db0*/  LDL.LU R26, [R1+0xac] ;  /* 0x0000ac00011a7983 */ /* 0x000f220000300800 */
[----:B------:R-:W-:Y:S01]  /*12dc0*/  @!P4 IMAD.IADD R62, R62, 0x1, -R68 ;  /* 0x000000013e3ec824 */ /* 0x000fe200078e0a44 */
[----:B---3--:R-:W-:-:S02]  /*12dd0*/  ISETP.GE.AND P4, PT, R47, RZ, PT ;  /* 0x000000ff2f00720c */ /* 0x008fc40003f86270 */
[----:B--2---:R1:W-:Y:S04]  /*12de0*/  STL [R1+0x380], R7 ;  /* 0x0003800701007387 */ /* 0x0043e80000100800 */
[----:B------:R-:W-:Y:S01]  /*12df0*/  STL [R1+0x98], R67 ;  /* 0x0000984301007387 */ /* 0x000fe20000100800 */
[----:B-1----:R-:W-:-:S04]  /*12e00*/  LEA R7, P6, R6, R72, 0x1 ;  /* 0x0000004806077211 */ /* 0x002fc800078c08ff */
[----:B------:R-:W-:Y:S01]  /*12e10*/  LEA.HI.X.SX32 R6, R6, R69, 0x1, P6 ;  /* 0x0000004506067211 */ /* 0x000fe200030f0eff */
[----:B------:R1:W-:Y:S04]  /*12e20*/  STL [R1+0x944], R7 ;  /* 0x0009440701007387 */ /* 0x0003e80000100800 */
[----:B------:R-:W2:Y:S04]  /*12e30*/  LDL R71, [R1+0x125c] ;  /* 0x00125c0001477983 */ /* 0x000ea80000100800 */
[----:B------:R-:W3:Y:S01]  /*12e40*/  LDL.LU R47, [R1+0xa8] ;  /* 0x0000a800012f7983 */ /* 0x000ee20000300800 */
[----:B-1----:R-:W-:-:S03]  /*12e50*/  @P0 LOP3.LUT R7, R7, R6, RZ, 0x3c, !PT ;  /* 0x0000000607070212 */ /* 0x002fc600078e3cff */
[----:B------:R1:W-:Y:S02]  /*12e60*/  STL [R1+0x940], R6 ;  /* 0x0009400601007387 */ /* 0x0003e40000100800 */
[----:B-1----:R-:W-:-:S04]  /*12e70*/  @P0 LOP3.LUT R6, R7, R6, RZ, 0x3c, !PT ;  /* 0x0000000607060212 */ /* 0x002fc800078e3cff */
[----:B------:R-:W-:-:S05]  /*12e80*/  @P0 LOP3.LUT R7, R7, R6, RZ, 0x3c, !PT ;  /* 0x0000000607070212 */ /* 0x000fca00078e3cff */
[----:B------:R1:W2:Y:S01]  /*12e90*/  @P0 LDG.E.U16 R4, desc[UR20][R6.64] ;  /* 0x0000001406040981 */ /* 0x0002a2000c1e1500 */
[C---:B------:R-:W-:Y:S02]  /*12ea0*/  ISETP.GT.U32.AND P3, PT, R68.reuse, R38, PT ;  /* 0x000000264400720c */ /* 0x040fe40003f64070 */
[----:B------:R-:W-:-:S11]  /*12eb0*/  ISETP.GT.U32.AND P6, PT, R68, R62, PT ;  /* 0x0000003e4400720c */ /* 0x000fd60003fc4070 */
[----:B------:R-:W-:Y:S01]  /*12ec0*/  @!P3 IMAD.IADD R38, R38, 0x1, -R68 ;  /* 0x000000012626b824 */ /* 0x000fe200078e0a44 */
[----:B------:R-:W-:-:S03]  /*12ed0*/  ISETP.GT.U32.AND P3, PT, R68, R39, PT ;  /* 0x000000274400720c */ /* 0x000fc60003f64070 */
[----:B------:R-:W-:-:S04]  /*12ee0*/  IMAD.MOV.U32 R5, RZ, RZ, R38 ;  /* 0x000000ffff057224 */ /* 0x000fc800078e0026 */
[----:B------:R-:W-:Y:S01]  /*12ef0*/  @!P5 IMAD.MOV R5, RZ, RZ, -R5 ;  /* 0x000000ffff05d224 */ /* 0x000fe200078e0a05 */
[----:B------:R-:W-:-:S05]  /*12f00*/  ISETP.GE.AND P5, PT, R66, RZ, PT ;  /* 0x000000ff4200720c */ /* 0x000fca0003fa6270 */
[----:B------:R-:W-:Y:S01]  /*12f10*/  @!P3 IMAD.IADD R39, R39, 0x1, -R68 ;  /* 0x000000012727b824 */ /* 0x000fe200078e0a44 */
[----:B-1----:R-:W-:-:S04]  /*12f20*/  SEL R6, R73, R5, !P1 ;  /* 0x0000000549067207 */ /* 0x002fc80004800000 */
[----:B------:R-:W-:Y:S01]  /*12f30*/  ISETP.GT.U32.AND P3, PT, R68, R39, PT ;  /* 0x000000274400720c */ /* 0x000fe20003f64070 */
[----:B------:R-:W-:Y:S02]  /*12f40*/  @!P6 IMAD.IADD R62, R62, 0x1, -R68 ;  /* 0x000000013e3ee824 */ /* 0x000fe400078e0a44 */
[----:B0-----:R-:W-:Y:S01]  /*12f50*/  IMAD R6, R6, UR4, RZ ;  /* 0x0000000406067c24 */ /* 0x001fe2000f8e02ff */
[----:B------:R-:W-:Y:S01]  /*12f60*/  PRMT R30, RZ, 0x7610, R30 ;  /* 0x00007610ff1e7816 */ /* 0x000fe2000000001e */
[----:B------:R-:W0:Y:S08]  /*12f70*/  LDCU UR4, c[0x0][0x3b0] ;  /* 0x00007600ff0477ac */ /* 0x000e300008000800 */
[----:B------:R-:W-:Y:S01]  /*12f80*/  @!P3 IMAD.IADD R39, R39, 0x1, -R68 ;  /* 0x000000012727b824 */ /* 0x000fe200078e0a44 */
[----:B--2---:R1:W-:Y:S04]  /*12f90*/  STL [R1+0x37c], R4 ;  /* 0x00037c0401007387 */ /* 0x0043e80000100800 */
[----:B------:R-:W2:Y:S01]  /*12fa0*/  LDL.LU R8, [R1+0xb0] ;  /* 0x0000b00001087983 */ /* 0x000ea20000300800 */
[----:B-1----:R-:W-:-:S04]  /*12fb0*/  IMAD.MOV.U32 R4, RZ, RZ, R67 ;  /* 0x000000ffff047224 */ /* 0x002fc800078e0043 */
[----:B------:R-:W-:Y:S01]  /*12fc0*/  @!P4 IMAD.MOV R4, RZ, RZ, -R4 ;  /* 0x000000ffff04c224 */ /* 0x000fe200078e0a04 */
[----:B----4-:R-:W-:Y:S04]  /*12fd0*/  STL [R1+0x384], R92 ;  /* 0x0003845c01007387 */ /* 0x010fe80000100800 */
[----:B------:R-:W-:Y:S01]  /*12fe0*/  SEL R5, R73, R4, !P1 ;  /* 0x0000000449057207 */ /* 0x000fe20004800000 */
[----:B------:R-:W4:Y:S01]  /*12ff0*/  LDL.LU R66, [R1+0xa4] ;  /* 0x0000a40001427983 */ /* 0x000f220000300800 */
[----:B------:R-:W-:-:S03]  /*13000*/  IMAD.MOV.U32 R4, RZ, RZ, R62 ;  /* 0x000000ffff047224 */ /* 0x000fc600078e003e */
[----:B------:R1:W-:Y:S01]  /*13010*/  STL [R1+0x94], R62 ;  /* 0x0000943e01007387 */ /* 0x0003e20000100800 */
[----:B------:R-:W-:Y:S01]  /*13020*/  IMAD R5, R5, UR5, RZ ;  /* 0x0000000505057c24 */ /* 0x000fe2000f8e02ff */
[----:B------:R-:W-:Y:S01]  /*13030*/  ISETP.GT.U32.AND P4, PT, R68, R26, PT ;  /* 0x0000001a4400720c */ /* 0x000fe20003f84070 */
[----:B------:R-:W-:Y:S01]  /*13040*/  @!P5 IMAD.MOV R4, RZ, RZ, -R4 ;  /* 0x000000ffff04d224 */ /* 0x000fe200078e0a04 */
[----:B------:R-:W-:Y:S01]  /*13050*/  PRMT R7, RZ, 0x7610, R7 ;  /* 0x00007610ff077816 */ /* 0x000fe20000000007 */
[----:B------:R-:W0:Y:S01]  /*13060*/  LDCU UR5, c[0x0][0x3b0] ;  /* 0x00007600ff0577ac */ /* 0x000e220008000800 */
[-C--:B------:R-:W-:Y:S02]  /*13070*/  LEA R67, P3, R5, R72.reuse, 0x1 ;  /* 0x0000004805437211 */ /* 0x080fe400078608ff */
[----:B-1----:R-:W-:-:S04]  /*13080*/  LEA R62, P6, R6, R72, 0x1 ;  /* 0x00000048063e7211 */ /* 0x002fc800078c08ff */
[-C--:B------:R-:W-:Y:S02]  /*13090*/  LEA.HI.X.SX32 R38, R6, R69.reuse, 0x1, P6 ;  /* 0x0000004506267211 */ /* 0x080fe400030f0eff */
[----:B------:R-:W-:Y:S02]  /*130a0*/  LEA.HI.X.SX32 R92, R5, R69, 0x1, P3 ;  /* 0x00000045055c7211 */ /* 0x000fe400018f0eff */
[----:B------:R-:W-:Y:S01]  /*130b0*/  SEL R6, R73, R4, !P1 ;  /* 0x0000000449067207 */ /* 0x000fe20004800000 */
[----:B------:R-:W-:Y:S02]  /*130c0*/  @P0 IMAD.MOV.U32 R4, RZ, RZ, R62 ;  /* 0x000000ffff040224 */ /* 0x000fe400078e003e */
[----:B------:R-:W-:-:S05]  /*130d0*/  @P0 IMAD.MOV.U32 R5, RZ, RZ, R38 ;  /* 0x000000ffff050224 */ /* 0x000fca00078e0026 */
[----:B------:R1:W2:Y:S02]  /*130e0*/  @P0 LDG.E.U16 R34, desc[UR20][R4.64] ;  /* 0x0000001404220981 */ /* 0x0002a4000c1e1500 */
[----:B-1----:R-:W-:Y:S02]  /*130f0*/  @P0 IMAD.MOV.U32 R4, RZ, RZ, R67 ;  /* 0x000000ffff040224 */ /* 0x002fe400078e0043 */
[----:B------:R-:W-:-:S05]  /*13100*/  @P0 IMAD.MOV.U32 R5, RZ, RZ, R92 ;  /* 0x000000ffff050224 */ /* 0x000fca00078e005c */
[----:B------:R1:W4:Y:S01]  /*13110*/  @P0 LDG.E.U16 R30, desc[UR20][R4.64] ;  /* 0x00000014041e0981 */ /* 0x000322000c1e1500 */
[----:B------:R-:W-:Y:S01]  /*13120*/  ISETP.GE.AND P5, PT, R71, RZ, PT ;  /* 0x000000ff4700720c */ /* 0x000fe20003fa6270 */
[----:B------:R-:W-:Y:S02]  /*13130*/  IMAD R6, R6, UR7, RZ ;  /* 0x0000000706067c24 */ /* 0x000fe4000f8e02ff */
[----:B------:R-:W-:Y:S01]  /*13140*/  STL [R1+0x974], R62 ;  /* 0x0009743e01007387 */ /* 0x000fe20000100800 */
[----:B------:R-:W-:Y:S01]  /*13150*/  @!P4 IMAD.IADD R26, R26, 0x1, -R68 ;  /* 0x000000011a1ac824 */ /* 0x000fe200078e0a44 */
[----:B---3--:R-:W-:Y:S01]  /*13160*/  ISETP.GT.U32.AND P6, PT, R68, R47, PT ;  /* 0x0000002f4400720c */ /* 0x008fe20003fc4070 */
[----:B------:R-:W3:Y:S01]  /*13170*/  LDCU UR7, c[0x0][0x3b0] ;  /* 0x00007600ff0777ac */ /* 0x000ee20008000800 */
[----:B------:R-:W-:Y:S01]  /*13180*/  STL [R1+0x9a4], R67 ;  /* 0x0009a44301007387 */ /* 0x000fe20000100800 */
[----:B-1----:R-:W-:-:S03]  /*13190*/  IMAD.MOV.U32 R4, RZ, RZ, R39 ;  /* 0x000000ffff047224 */ /* 0x002fc600078e0027 */
[----:B------:R1:W-:Y:S01]  /*131a0*/  STL [R1+0x970], R38 ;  /* 0x0009702601007387 */ /* 0x0003e20000100800 */
[----:B------:R-:W-:-:S03]  /*131b0*/  LEA R5, P4, R6, R72, 0x1 ;  /* 0x0000004806057211 */ /* 0x000fc600078808ff */
[----:B------:R-:W3:Y:S01]  /*131c0*/  LDL R71, [R1+0x11f0] ;  /* 0x0011f00001477983 */ /* 0x000ee20000100800 */
[----:B------:R-:W-:Y:S01]  /*131d0*/  @!P5 IMAD.MOV R4, RZ, RZ, -R4 ;  /* 0x000000ffff04d224 */ /* 0x000fe200078e0a04 */
[----:B------:R-:W-:Y:S02]  /*131e0*/  LEA.HI.X.SX32 R39, R6, R69, 0x1, P4 ;  /* 0x0000004506277211 */ /* 0x000fe400020f0eff */
[----:B-1----:R-:W3:Y:S04]  /*131f0*/  LDL.LU R38, [R1+0x13bc] ;  /* 0x0013bc0001267983 */ /* 0x002ee80000300800 */
[----:B------:R-:W3:Y:S04]  /*13200*/  LDL R62, [R1+0x1124] ;  /* 0x00112400013e7983 */ /* 0x000ee80000100800 */
[----:B------:R-:W-:Y:S01]  /*13210*/  STL [R1+0x9a0], R92 ;  /* 0x0009a05c01007387 */ /* 0x000fe20000100800 */
[----:B------:R-:W-:Y:S01]  /*13220*/  SEL R6, R73, R4, !P1 ;  /* 0x0000000449067207 */ /* 0x000fe20004800000 */
[----:B------:R-:W-:-:S02]  /*13230*/  @P0 IMAD.MOV.U32 R4, RZ, RZ, R5 ;  /* 0x000000ffff040224 */ /* 0x000fc400078e0005 */
[----:B--2---:R1:W-:Y:S04]  /*13240*/  STL [R1+0x378], R34 ;  /* 0x0003782201007387 */ /* 0x0043e80000100800 */
[----:B-1----:R-:W2:Y:S04]  /*13250*/  LDL.LU R34, [R1+0x13b8] ;  /* 0x0013b80001227983 */ /* 0x002ea80000300800 */
[----:B------:R-:W2:Y:S04]  /*13260*/  LDL.LU R67, [R1+0xb4] ;  /* 0x0000b40001437983 */ /* 0x000ea80000300800 */
[----:B----4-:R1:W-:Y:S04]  /*13270*/  STL [R1+0x374], R30 ;  /* 0x0003741e01007387 */ /* 0x0103e80000100800 */
[----:B-1----:R-:W4:Y:S04]  /*13280*/  LDL R30, [R1+0x1008] ;  /* 0x00100800011e7983 */ /* 0x002f280000100800 */
[----:B------:R1:W-:Y:S02]  /*13290*/  STL [R1+0x9d4], R5 ;  /* 0x0009d40501007387 */ /* 0x0003e40000100800 */
[----:B-1----:R-:W-:-:S05]  /*132a0*/  @P0 IMAD.MOV.U32 R5, RZ, RZ, R39 ;  /* 0x000000ffff050224 */ /* 0x002fca00078e0027 */
[----:B------:R1:W2:Y:S01]  /*132b0*/  @P0 LDG.E.U16 R7, desc[UR20][R4.64] ;  /* 0x0000001404070981 */ /* 0x0002a2000c1e1500 */
[----:B------:R-:W-:Y:S01]  /*132c0*/  @!P6 IMAD.IADD R47, R47, 0x1, -R68 ;  /* 0x000000012f2fe824 */ /* 0x000fe200078e0a44 */
[C---:B------:R-:W-:Y:S02]  /*132d0*/  ISETP.GT.U32.AND P6, PT, R68.reuse, R26, PT ;  /* 0x0000001a4400720c */ /* 0x040fe40003fc4070 */
[----:B------:R-:W-:Y:S01]  /*132e0*/  ISETP.GT.U32.AND P5, PT, R68, R66, PT ;  /* 0x000000424400720c */ /* 0x000fe20003fa4070 */
[----:B0-----:R-:W-:Y:S01]  /*132f0*/  IMAD R6, R6, UR4, RZ ;  /* 0x0000000406067c24 */ /* 0x001fe2000f8e02ff */
[----:B------:R0:W-:Y:S01]  /*13300*/  STL [R1+0x9d0], R39 ;  /* 0x0009d02701007387 */ /* 0x0001e20000100800 */
[----:B-1----:R-:W-:Y:S01]  /*13310*/  PRMT R4, RZ, 0x7610, R4 ;  /* 0x00007610ff047816 */ /* 0x002fe20000000004 */
[----:B------:R-:W1:Y:S07]  /*13320*/  LDCU UR4, c[0x0][0x3b0] ;  /* 0x00007600ff0477ac */ /* 0x000e6e0008000800 */
[--C-:B------:R-:W-:Y:S01]  /*13330*/  @!P6 IMAD.IADD R26, R26, 0x1, -R68.reuse ;  /* 0x000000011a1ae824 */ /* 0x100fe200078e0a44 */
[----:B0-----:R-:W4:Y:S01]  /*13340*/  LDL R39, [R1+0xf90] ;  /* 0x000f900001277983 */ /* 0x001f220000100800 */
[----:B------:R-:W-:Y:S01]  /*13350*/  @!P5 IMAD.IADD R66, R66, 0x1, -R68 ;  /* 0x000000014242d824 */ /* 0x000fe200078e0a44 */
[----:B---3--:R-:W-:-:S02]  /*13360*/  ISETP.GE.AND P5, PT, R62, RZ, PT ;  /* 0x000000ff3e00720c */ /* 0x008fc40003fa6270 */
[----:B--2---:R0:W-:Y:S04]  /*13370*/  STL [R1+0x370], R7 ;  /* 0x0003700701007387 */ /* 0x0041e80000100800 */
[----:B------:R-:W2:Y:S01]  /*13380*/  LDL.LU R62, [R1+0xb8] ;  /* 0x0000b800013e7983 */ /* 0x000ea20000300800 */
[----:B0-----:R-:W-:-:S04]  /*13390*/  LEA R7, P6, R6, R72, 0x1 ;  /* 0x0000004806077211 */ /* 0x001fc800078c08ff */
[----:B------:R-:W-:Y:S01]  /*133a0*/  LEA.HI.X.SX32 R6, R6, R69, 0x1, P6 ;  /* 0x0000004506067211 */ /* 0x000fe200030f0eff */
[----:B------:R0:W-:Y:S04]  /*133b0*/  STL [R1+0xa04], R7 ;  /* 0x000a040701007387 */ /* 0x0001e80000100800 */
[----:B------:R3:W-:Y:S01]  /*133c0*/  STL [R1+0xa00], R6 ;  /* 0x000a000601007387 */ /* 0x0007e20000100800 */
[----:B0-----:R-:W-:-:S04]  /*133d0*/  @P0 LOP3.LUT R7, R7, R6, RZ, 0x3c, !PT ;  /* 0x0000000607070212 */ /* 0x001fc800078e3cff */
[----:B---3--:R-:W-:-:S04]  /*133e0*/  @P0 LOP3.LUT R6, R7, R6, RZ, 0x3c, !PT ;  /* 0x0000000607060212 */ /* 0x008fc800078e3cff */
[----:B------:R-:W-:-:S05]  /*133f0*/  @P0 LOP3.LUT R7, R7, R6, RZ, 0x3c, !PT ;  /* 0x0000000607070212 */ /* 0x000fca00078e3cff */
[----:B------:R0:W3:Y:S01]  /*13400*/  @P0 LDG.E.U16 R4, desc[UR20][R6.64] ;  /* 0x0000001406040981 */ /* 0x0000e2000c1e1500 */
[C---:B------:R-:W-:Y:S02]  /*13410*/  ISETP.GT.U32.AND P3, PT, R68.reuse, R8, PT ;  /* 0x000000084400720c */ /* 0x040fe40003f64070 */
[----:B------:R-:W-:Y:S01]  /*13420*/  ISETP.GT.U32.AND P4, PT, R68, R47, PT ;  /* 0x0000002f4400720c */ /* 0x000fe20003f84070 */
[----:B------:R-:W-:-:S10]  /*13430*/  IMAD.MOV.U32 R5, RZ, RZ, R26 ;  /* 0x000000ffff057224 */ /* 0x000fd400078e001a */
[--C-:B------:R-:W-:Y:S01]  /*13440*/  @!P3 IMAD.IADD R8, R8, 0x1, -R68.reuse ;  /* 0x000000010808b824 */ /* 0x100fe200078e0a44 */
[----:B------:R-:W-:Y:S01]  /*13450*/  ISETP.GE.AND P3, PT, R71, RZ, PT ;  /* 0x000000ff4700720c */ /* 0x000fe20003f66270 */
[----:B------:R-:W-:Y:S01]  /*13460*/  @!P4 IMAD.IADD R47, R47, 0x1, -R68 ;  /* 0x000000012f2fc824 */ /* 0x000fe200078e0a44 */
[----:B------:R-:W-:-:S04]  /*13470*/  ISETP.GT.U32.AND P4, PT, R68, R66, PT ;  /* 0x000000424400720c */ /* 0x000fc80003f84070 */
[----:B------:R-:W-:Y:S01]  /*13480*/  STL [R1+0xa8], R47 ;  /* 0x0000a82f01007387 */ /* 0x000fe20000100800 */
[----:B------:R-:W-:-:S06]  /*13490*/  ISETP.GT.U32.AND P6, PT, R68, R67, PT ;  /* 0x000000434400720c */ /* 0x000fcc0003fc4070 */
[----:B------:R-:W-:-:S05]  /*134a0*/  @!P3 IMAD.MOV R5, RZ, RZ, -R5 ;  /* 0x000000ffff05b224 */ /* 0x000fca00078e0a05 */
[----:B0-----:R-:W-:Y:S01]  /*134b0*/  SEL R6, R73, R5, !P1 ;  /* 0x0000000549067207 */ /* 0x001fe20004800000 */
[----:B------:R-:W-:Y:S01]  /*134c0*/  @!P4 IMAD.IADD R66, R66, 0x1, -R68 ;  /* 0x000000014242c824 */ /* 0x000fe200078e0a44 */
[----:B------:R-:W-:-:S03]  /*134d0*/  ISETP.GT.U32.AND P3, PT, R68, R8, PT ;  /* 0x000000084400720c */ /* 0x000fc60003f64070 */
[----:B------:R-:W-:Y:S02]  /*134e0*/  IMAD R6, R6, UR5, RZ ;  /* 0x0000000506067c24 */ /* 0x000fe4000f8e02ff */
[----:B------:R-:W-:Y:S01]  /*134f0*/  @!P6 IMAD.IADD R67, R67, 0x1, -R68 ;  /* 0x000000014343e824 */ /* 0x000fe200078e0a44 */
[----:B----4-:R-:W-:Y:S01]  /*13500*/  ISETP.GE.AND P4, PT, R39, RZ, PT ;  /* 0x000000ff2700720c */ /* 0x010fe20003f86270 */
[----:B------:R-:W0:Y:S01]  /*13510*/  LDCU UR5, c[0x0][0x3b0] ;  /* 0x00007600ff0577ac */ /* 0x000e220008000800 */
[----:B------:R-:W-:-:S05]  /*13520*/  PRMT R29, RZ, 0x7610, R29 ;  /* 0x00007610ff1d7816 */ /* 0x000fca000000001d */
[----:B------:R-:W-:Y:S01]  /*13530*/  @!P3 IMAD.IADD R8, R8, 0x1, -R68 ;  /* 0x000000010808b824 */ /* 0x000fe200078e0a44 */
[----:B------:R-:W-:Y:S02]  /*13540*/  PRMT R33, RZ, 0x7610, R33 ;  /* 0x00007610ff217816 */ /* 0x000fe40000000021 */
[----:B------:R-:W-:Y:S01]  /*13550*/  PRMT R13, RZ, 0x7610, R13 ;  /* 0x00007610ff0d7816 */ /* 0x000fe2000000000d */
[----:B---3--:R3:W-:Y:S02]  /*13560*/  STL [R1+0x36c], R4 ;  /* 0x00036c0401007387 */ /* 0x0087e40000100800 */
[----:B---3--:R-:W-:Y:S02]  /*13570*/  IMAD.MOV.U32 R4, RZ, RZ, R47 ;  /* 0x000000ffff047224 */ /* 0x008fe400078e002f */
[----:B------:R-:W3:Y:S02]  /*13580*/  LDL R47, [R1+0xfa4] ;  /* 0x000fa400012f7983 */ /* 0x000ee40000100800 */
[----:B------:R-:W-:Y:S01]  /*13590*/  @!P5 IMAD.MOV R4, RZ, RZ, -R4 ;  /* 0x000000ffff04d224 */ /* 0x000fe200078e0a04 */
[----:B------:R-:W-:Y:S01]  /*135a0*/  ISETP.GE.AND P5, PT, R30, RZ, PT ;  /* 0x000000ff1e00720c */ /* 0x000fe20003fa6270 */
[----:B------:R-:W4:Y:S03]  /*135b0*/  LDL.LU R92, [R1+0xbc] ;  /* 0x0000bc00015c7983 */ /* 0x000f260000300800 */
[----:B------:R-:W-:Y:S01]  /*135c0*/  SEL R5, R73, R4, !P1 ;  /* 0x0000000449057207 */ /* 0x000fe20004800000 */
[----:B------:R-:W-:Y:S01]  /*135d0*/  IMAD.MOV.U32 R4, RZ, RZ, R66 ;  /* 0x000000ffff047224 */ /* 0x000fe200078e0042 */
[----:B------:R-:W-:-:S03]  /*135e0*/  LEA R30, P6, R6, R72, 0x1 ;  /* 0x00000048061e7211 */ /* 0x000fc600078c08ff */
[----:B-1----:R-:W-:Y:S01]  /*135f0*/  IMAD R5, R5, UR4, RZ ;  /* 0x0000000405057c24 */ /* 0x002fe2000f8e02ff */
[----:B------:R-:W-:Y:S01]  /*13600*/  LEA.HI.X.SX32 R39, R6, R69, 0x1, P6 ;  /* 0x0000004506277211 */ /* 0x000fe200030f0eff */
[----:B------:R1:W-:Y:S01]  /*13610*/  STL [R1+0xa4], R66 ;  /* 0x0000a44201007387 */ /* 0x0003e20000100800 */
[----:B------:R-:W-:Y:S01]  /*13620*/  ISETP.GT.U32.AND P3, PT, R68, R67, PT ;  /* 0x000000434400720c */ /* 0x000fe20003f64070 */
[----:B------:R-:W-:Y:S01]  /*13630*/  @!P5 IMAD.MOV R4, RZ, RZ, -R4 ;  /* 0x000000ffff04d224 */ /* 0x000fe200078e0a04 */
[----:B------:R-:W-:Y:S01]  /*13640*/  LEA R7, P5, R5, R72, 0x1 ;  /* 0x0000004805077211 */ /* 0x000fe200078a08ff */
[----:B------:R-:W0:Y:S03]  /*13650*/  LDCU UR4, c[0x0][0x3b0] ;  /* 0x00007600ff0477ac */ /* 0x000e260008000800 */
[----:B------:R-:W-:Y:S01]  /*13660*/  SEL R6, R73, R4, !P1 ;  /* 0x0000000449067207 */ /* 0x000fe20004800000 */
[----:B------:R-:W-:Y:S01]  /*13670*/  @P0 IMAD.MOV.U32 R4, RZ, RZ, R30 ;  /* 0x000000ffff040224 */ /* 0x000fe200078e001e */
[----:B------:R-:W-:Y:S01]  /*13680*/  LEA.HI.X.SX32 R71, R5, R69, 0x1, P5 ;  /* 0x0000004505477211 */ /* 0x000fe200028f0eff */
[----:B------:R-:W-:Y:S01]  /*13690*/  @P0 IMAD.MOV.U32 R5, RZ, RZ, R39 ;  /* 0x000000ffff050224 */ /* 0x000fe200078e0027 */
[----:B-1----:R-:W4:Y:S04]  /*136a0*/  LDL R66, [R1+0xfc4] ;  /* 0x000fc40001427983 */ /* 0x002f280000100800 */
[----:B------:R1:W4:Y:S04]  /*136b0*/  @P0 LDG.E.U16 R29, desc[UR20][R4.64] ;  /* 0x00000014041d0981 */ /* 0x000328000c1e1500 */
[----:B------:R-:W4:Y:S04]  /*136c0*/  LDL.LU R26, [R1+0xc0] ;  /* 0x0000c000011a7983 */ /* 0x000f280000300800 */
[----:B------:R-:W-:Y:S01]  /*136d0*/  STL [R1+0xa34], R30 ;  /* 0x000a341e01007387 */ /* 0x000fe20000100800 */
[----:B-1----:R-:W-:-:S02]  /*136e0*/  IMAD.MOV.U32 R4, RZ, RZ, R8 ;  /* 0x000000ffff047224 */ /* 0x002fc400078e0008 */
[----:B------:R-:W-:Y:S01]  /*136f0*/  IMAD R8, R6, UR7, RZ ;  /* 0x0000000706087c24 */ /* 0x000fe2000f8e02ff */
[----:B------:R1:W-:Y:S01]  /*13700*/  STL [R1+0xa64], R7 ;  /* 0x000a640701007387 */ /* 0x0003e20000100800 */
[----:B------:R-:W-:Y:S01]  /*13710*/  @P0 IMAD.MOV.U32 R6, RZ, RZ, R7 ;  /* 0x000000ffff060224 */ /* 0x000fe200078e0007 */
[----:B------:R-:W-:Y:S01]  /*13720*/  PRMT R27, RZ, 0x7610, R27 ;  /* 0x00007610ff1b7816 */ /* 0x000fe2000000001b */
[----:B------:R-:W-:Y:S01]  /*13730*/  @!P4 IMAD.MOV R4, RZ, RZ, -R4 ;  /* 0x000000ffff04c224 */ /* 0x000fe200078e0a04 */
[----:B--2---:R-:W-:Y:S01]  /*13740*/  ISETP.GT.U32.AND P6, PT, R68, R62, PT ;  /* 0x0000003e4400720c */ /* 0x004fe20003fc4070 */
[----:B------:R-:W-:Y:S01]  /*13750*/  @!P3 IMAD.IADD R67, R67, 0x1, -R68 ;  /* 0x000000014343b824 */ /* 0x000fe200078e0a44 */
[----:B------:R-:W-:Y:S01]  /*13760*/  PRMT R31, RZ, 0x7610, R31 ;  /* 0x00007610ff1f7816 */ /* 0x000fe2000000001f */
[----:B------:R-:W2:Y:S01]  /*13770*/  LDCU UR7, c[0x0][0x3b0] ;  /* 0x00007600ff0777ac */ /* 0x000ea20008000800 */
[----:B-1----:R-:W-:-:S05]  /*13780*/  @P0 IMAD.MOV.U32 R7, RZ, RZ, R71 ;  /* 0x000000ffff070224 */ /* 0x002fca00078e0047 */
[----:B------:R1:W2:Y:S02]  /*13790*/  @P0 LDG.E.U16 R33, desc[UR20][R6.64] ;  /* 0x0000001406210981 */ /* 0x0002a4000c1e1500 */
[----:B-1----:R-:W-:-:S04]  /*137a0*/  LEA R6, P4, R8, R72, 0x1 ;  /* 0x0000004808067211 */ /* 0x002fc800078808ff */
[----:B------:R-:W-:-:S05]  /*137b0*/  LEA.HI.X.SX32 R7, R8, R69, 0x1, P4 ;  /* 0x0000004508077211 */ /* 0x000fca00020f0eff */
[----:B------:R1:W2:Y:S01]  /*137c0*/  @P0 LDG.E.U16 R13, desc[UR20][R6.64] ;  /* 0x00000014060d0981 */ /* 0x0002a2000c1e1500 */
[----:B------:R-:W-:-:S03]  /*137d0*/  SEL R5, R73, R4, !P1 ;  /* 0x0000000449057207 */ /* 0x000fc60004800000 */
[----:B------:R0:W-:Y:S01]  /*137e0*/  STL [R1+0xa30], R39 ;  /* 0x000a302701007387 */ /* 0x0001e20000100800 */
[----:B------:R-:W-:Y:S02]  /*137f0*/  IMAD.MOV.U32 R4, RZ, RZ, R67 ;  /* 0x000000ffff047224 */ /* 0x000fe400078e0043 */
[----:B------:R-:W-:Y:S01]  /*13800*/  IMAD R5, R5, UR11, RZ ;  /* 0x0000000b05057c24 */ /* 0x000fe2000f8e02ff */
[----:B0-----:R-:W2:Y:S04]  /*13810*/  LDL.LU R39, [R1+0x13b4] ;  /* 0x0013b40001277983 */ /* 0x001ea80000300800 */
[----:B------:R-:W2:Y:S01]  /*13820*/  LDL.LU R30, [R1+0x13b0] ;  /* 0x0013b000011e7983 */ /* 0x000ea20000300800 */
[----:B---3--:R-:W-:Y:S02]  /*13830*/  ISETP.GE.AND P5, PT, R47, RZ, PT ;  /* 0x000000ff2f00720c */ /* 0x008fe40003fa6270 */
[----:B----4-:R-:W-:-:S11]  /*13840*/  ISETP.GT.U32.AND P3, PT, R68, R92, PT ;  /* 0x0000005c4400720c */ /* 0x010fd60003f64070 */
[----:B------:R-:W-:Y:S02]  /*13850*/  @!P5 IMAD.MOV R4, RZ, RZ, -R4 ;  /* 0x000000ffff04d224 */ /* 0x000fe400078e0a04 */
[----:B------:R-:W-:Y:S01]  /*13860*/  @!P3 IMAD.IADD R92, R92, 0x1, -R68 ;  /* 0x000000015c5cb824 */ /* 0x000fe200078e0a44 */
[----:B------:R0:W-:Y:S01]  /*13870*/  STL [R1+0x368], R29 ;  /* 0x0003681d01007387 */ /* 0x0001e20000100800 */
[----:B------:R-:W-:-:S03]  /*13880*/  ISETP.GE.AND P3, PT, R66, RZ, PT ;  /* 0x000000ff4200720c */ /* 0x000fc60003f66270 */
[----:B0-----:R-:W3:Y:S04]  /*13890*/  LDL.LU R29, [R1+0x13ac] ;  /* 0x0013ac00011d7983 */ /* 0x001ee80000300800 */
[----:B------:R-:W-:Y:S04]  /*138a0*/  STL [R1+0xa60], R71 ;  /* 0x000a604701007387 */ /* 0x000fe80000100800 */
[----:B------:R-:W4:Y:S04]  /*138b0*/  LDL.LU R47, [R1+0xc4] ;  /* 0x0000c400012f7983 */ /* 0x000f280000300800 */
[----:B------:R0:W-:Y:S04]  /*138c0*/  STL [R1+0xb4], R67 ;  /* 0x0000b44301007387 */ /* 0x0001e80000100800 */
[----:B------:R1:W-:Y:S04]  /*138d0*/  STL [R1+0xa94], R6 ;  /* 0x000a940601007387 */ /* 0x0003e80000100800 */
[----:B------:R-:W-:Y:S04]  /*138e0*/  STL [R1+0xa90], R7 ;  /* 0x000a900701007387 */ /* 0x000fe80000100800 */
[----:B0-----:R-:W3:Y:S01]  /*138f0*/  LDL R67, [R1+0xfe4] ;  /* 0x000fe40001437983 */ /* 0x001ee20000100800 */
[----:B-1----:R-:W-:-:S03]  /*13900*/  LEA R6, P5, R5, R72, 0x1 ;  /* 0x0000004805067211 */ /* 0x002fc600078a08ff */
[----:B------:R-:W3:Y:S04]  /*13910*/  LDL.LU R71, [R1+0xcc] ;  /* 0x0000cc0001477983 */ /* 0x000ee80000300800 */
[----:B------:R-:W3:Y:S01]  /*13920*/  LDL R66, [R1+0x100c] ;  /* 0x00100c0001427983 */ /* 0x000ee20000100800 */
[----:B------:R-:W-:-:S03]  /*13930*/  SEL R4, R73, R4, !P1 ;  /* 0x0000000449047207 */ /* 0x000fc60004800000 */
[----:B------:R-:W-:Y:S04]  /*13940*/  STL [R1+0x2cc], R6 ;  /* 0x0002cc0601007387 */ /* 0x000fe80000100800 */
[----:B--2---:R0:W-:Y:S04]  /*13950*/  STL [R1+0x35c], R33 ;  /* 0x00035c2101007387 */ /* 0x0041e80000100800 */
[----:B0-----:R-:W2:Y:S04]  /*13960*/  LDL.LU R33, [R1+0xc8] ;  /* 0x0000c80001217983 */ /* 0x001ea80000300800 */
[----:B------:R0:W-:Y:S02]  /*13970*/  STL [R1+0x358], R13 ;  /* 0x0003580d01007387 */ /* 0x0001e40000100800 */
[----:B0-----:R-:W-:Y:S01]  /*13980*/  LEA.HI.X.SX32 R13, R5, R69, 0x1, P5 ;  /* 0x00000045050d7211 */ /* 0x001fe200028f0eff */
[----:B------:R-:W-:-:S02]  /*13990*/  IMAD.MOV.U32 R5, RZ, RZ, R6 ;  /* 0x000000ffff057224 */ /* 0x000fc400078e0006 */
[----:B------:R-:W-:Y:S02]  /*139a0*/  IMAD R6, R4, UR11, RZ ;  /* 0x0000000b04067c24 */ /* 0x000fe4000f8e02ff */
[----:B------:R-:W-:-:S05]  /*139b0*/  IMAD.MOV.U32 R4, RZ, RZ, R13 ;  /* 0x000000ffff047224 */ /* 0x000fca00078e000d */
[----:B------:R-:W-:-:S04]  /*139c0*/  @P0 LOP3.LUT R5, R5, R4, RZ, 0x3c, !PT ;  /* 0x0000000405050212 */ /* 0x000fc800078e3cff */
[----:B------:R-:W-:-:S04]  /*139d0*/  @P0 LOP3.LUT R4, R5, R4, RZ, 0x3c, !PT ;  /* 0x0000000405040212 */ /* 0x000fc800078e3cff */
[----:B------:R-:W-:-:S05]  /*139e0*/  @P0 LOP3.LUT R5, R5, R4, RZ, 0x3c, !PT ;  /* 0x0000000405050212 */ /* 0x000fca00078e3cff */
[----:B------:R0:W2:Y:S01]  /*139f0*/  @P0 LDG.E.U16 R27, desc[UR20][R4.64] ;  /* 0x00000014041b0981 */ /* 0x0000a2000c1e1500 */
[----:B------:R-:W-:-:S05]  /*13a00*/  @!P6 IMAD.IADD R62, R62, 0x1, -R68 ;  /* 0x000000013e3ee824 */ /* 0x000fca00078e0a44 */
[----:B------:R-:W-:Y:S01]  /*13a10*/  ISETP.GT.U32.AND P6, PT, R68, R62, PT ;  /* 0x0000003e4400720c */ /* 0x000fe20003fc4070 */
[----:B------:R1:W-:Y:S01]  /*13a20*/  STL [R1+0x2c8], R13 ;  /* 0x0002c80d01007387 */ /* 0x0003e20000100800 */
[----:B------:R-:W-:-:S03]  /*13a30*/  PRMT R7, RZ, 0x7610, R7 ;  /* 0x00007610ff077816 */ /* 0x000fc60000000007 */
[----:B-1----:R-:W3:Y:S08]  /*13a40*/  LDL.LU R13, [R1+0x13a8] ;  /* 0x0013a800010d7983 */ /* 0x002ef00000300800 */
[----:B------:R-:W-:Y:S01]  /*13a50*/  @!P6 IMAD.IADD R62, R62, 0x1, -R68 ;  /* 0x000000013e3ee824 */ /* 0x000fe200078e0a44 */
[----:B0-----:R-:W-:-:S03]  /*13a60*/  LEA R5, P6, R6, R72, 0x1 ;  /* 0x0000004806057211 */ /* 0x001fc600078c08ff */
[----:B------:R-:W-:Y:S01]  /*13a70*/  IMAD.MOV.U32 R4, RZ, RZ, R62 ;  /* 0x000000ffff047224 */ /* 0x000fe200078e003e */
[----:B------:R0:W-:Y:S03]  /*13a80*/  STL [R1+0xb8], R62 ;  /* 0x0000b83e01007387 */ /* 0x0001e60000100800 */
[----:B------:R-:W-:Y:S01]  /*13a90*/  @!P3 IMAD.MOV R4, RZ, RZ, -R4 ;  /* 0x000000ffff04b224 */ /* 0x000fe200078e0a04 */
[----:B0-----:R-:W3:Y:S04]  /*13aa0*/  LDL R62, [R1+0x1034] ;  /* 0x00103400013e7983 */ /* 0x001ee80000100800 */
[----:B------:R-:W-:Y:S04]  /*13ab0*/  STL [R1+0x314], R5 ;  /* 0x0003140501007387 */ /* 0x000fe80000100800 */
[----:B--2---:R0:W-:Y:S02]  /*13ac0*/  STL [R1+0x34c], R27 ;  /* 0x00034c1b01007387 */ /* 0x0041e40000100800 */
[----:B0-----:R-:W-:-:S02]  /*13ad0*/  LEA.HI.X.SX32 R27, R6, R69, 0x1, P6 ;  /* 0x00000045061b7211 */ /* 0x001fc400030f0eff */
[----:B------:R-:W-:Y:S01]  /*13ae0*/  SEL R6, R73, R4, !P1 ;  /* 0x0000000449067207 */ /* 0x000fe20004800000 */
[----:B------:R-:W-:Y:S02]  /*13af0*/  @P0 IMAD.MOV.U32 R4, RZ, RZ, R5 ;  /* 0x000000ffff040224 */ /* 0x000fe400078e0005 */
[----:B------:R-:W-:-:S05]  /*13b00*/  @P0 IMAD.MOV.U32 R5, RZ, RZ, R27 ;  /* 0x000000ffff050224 */ /* 0x000fca00078e001b */
[----:B------:R0:W2:Y:S01]  /*13b10*/  @P0 LDG.E.U16 R7, desc[UR20][R4.64] ;  /* 0x0000001404070981 */ /* 0x0000a2000c1e1500 */
[----:B------:R-:W-:-:S13]  /*13b20*/  ISETP.GT.U32.AND P4, PT, R68, R26, PT ;  /* 0x0000001a4400720c */ /* 0x000fda0003f84070 */
[----:B------:R-:W-:-:S05]  /*13b30*/  @!P4 IMAD.IADD R26, R26, 0x1, -R68 ;  /* 0x000000011a1ac824 */ /* 0x000fca00078e0a44 */
[----:B------:R-:W-:Y:S01]  /*13b40*/  ISETP.GT.U32.AND P4, PT, R68, R26, PT ;  /* 0x0000001a4400720c */ /* 0x000fe20003f84070 */
[----:B------:R-:W-:Y:S01]  /*13b50*/  IMAD R6, R6, UR4, RZ ;  /* 0x0000000406067c24 */ /* 0x000fe2000f8e02ff */
[----:B------:R1:W-:Y:S01]  /*13b60*/  STL [R1+0x308], R27 ;  /* 0x0003081b01007387 */ /* 0x0003e20000100800 */
[----:B---3--:R-:W-:Y:S01]  /*13b70*/  ISETP.GE.AND P6, PT, R67, RZ, PT ;  /* 0x000000ff4300720c */ /* 0x008fe20003fc6270 */
[----:B------:R-:W3:Y:S02]  /*13b80*/  LDCU UR4, c[0x0][0x3b0] ;  /* 0x00007600ff0477ac */ /* 0x000ee40008000800 */
[----:B------:R-:W3:Y:S04]  /*13b90*/  LDL R67, [R1+0x1090] ;  /* 0x0010900001437983 */ /* 0x000ee80000100800 */
[----:B-1----:R-:W3:Y:S03]  /*13ba0*/  LDL.LU R27, [R1+0xd0] ;  /* 0x0000d000011b7983 */ /* 0x002ee60000300800 */
[----:B------:R-:W-:Y:S01]  /*13bb0*/  @!P4 IMAD.IADD R26, R26, 0x1, -R68 ;  /* 0x000000011a1ac824 */ /* 0x000fe200078e0a44 */
[----:B0-----:R-:W-:Y:S01]  /*13bc0*/  PRMT R4, RZ, 0x7610, R4 ;  /* 0x00007610ff047816 */ /* 0x001fe20000000004 */
[----:B--2---:R0:W-:Y:S02]  /*13bd0*/  STL [R1+0x348], R7 ;  /* 0x0003480701007387 */ /* 0x0041e40000100800 */
[----:B0-----:R-:W-:-:S04]  /*13be0*/  LEA R7, P4, R6, R72, 0x1 ;  /* 0x0000004806077211 */ /* 0x001fc800078808ff */
[----:B------:R-:W-:Y:S01]  /*13bf0*/  LEA.HI.X.SX32 R6, R6, R69, 0x1, P4 ;  /* 0x0000004506067211 */ /* 0x000fe200020f0eff */
[----:B------:R0:W-:Y:S04]  /*13c00*/  STL [R1+0x52c], R7 ;  /* 0x00052c0701007387 */ /* 0x0001e80000100800 */
[----:B------:R1:W-:Y:S01]  /*13c10*/  STL [R1+0x528], R6 ;  /* 0x0005280601007387 */ /* 0x0003e20000100800 */
[----:B0-----:R-:W-:-:S04]  /*13c20*/  @P0 LOP3.LUT R7, R7, R6, RZ, 0x3c, !PT ;  /* 0x0000000607070212 */ /* 0x001fc800078e3cff */
[----:B-1----:R-:W-:-:S04]  /*13c30*/  @P0 LOP3.LUT R6, R7, R6, RZ, 0x3c, !PT ;  /* 0x0000000607060212 */ /* 0x002fc800078e3cff */
[----:B------:R-:W-:-:S05]  /*13c40*/  @P0 LOP3.LUT R7, R7, R6, RZ, 0x3c, !PT ;  /* 0x0000000607070212 */ /* 0x000fca00078e3cff */
[----:B------:R0:W2:Y:S01]  /*13c50*/  @P0 LDG.E.U16 R4, desc[UR20][R6.64] ;  /* 0x0000001406040981 */ /* 0x0000a2000c1e1500 */
[C---:B------:R-:W-:Y:S02]  /*13c60*/  ISETP.GT.U32.AND P5, PT, R68.reuse, R92, PT ;  /* 0x0000005c4400720c */ /* 0x040fe40003fa4070 */
[----:B----4-:R-:W-:-:S11]  /*13c70*/  ISETP.GT.U32.AND P3, PT, R68, R47, PT ;  /* 0x0000002f4400720c */ /* 0x010fd60003f64070 */
[--C-:B------:R-:W-:Y:S02]  /*13c80*/  @!P5 IMAD.IADD R92, R92, 0x1, -R68.reuse ;  /* 0x000000015c5cd824 */ /* 0x100fe400078e0a44 */
[----:B------:R-:W-:Y:S02]  /*13c90*/  @!P3 IMAD.IADD R47, R47, 0x1, -R68 ;  /* 0x000000012f2fb824 */ /* 0x000fe400078e0a44 */
[----:B------:R-:W-:-:S04]  /*13ca0*/  IMAD.MOV.U32 R5, RZ, RZ, R92 ;  /* 0x000000ffff057224 */ /* 0x000fc800078e005c */
[----:B------:R-:W-:Y:S01]  /*13cb0*/  @!P6 IMAD.MOV R5, RZ, RZ, -R5 ;  /* 0x000000ffff05e224 */ /* 0x000fe200078e0a05 */
[C---:B------:R-:W-:Y:S02]  /*13cc0*/  ISETP.GT.U32.AND P6, PT, R68.reuse, R33, PT ;  /* 0x000000214400720c */ /* 0x040fe40003fc4070 */
[----:B------:R-:W-:Y:S02]  /*13cd0*/  ISETP.GT.U32.AND P4, PT, R68, R47, PT ;  /* 0x0000002f4400720c */ /* 0x000fe40003f84070 */
[----:B------:R-:W-:Y:S02]  /*13ce0*/  ISETP.GE.AND P3, PT, R66, RZ, PT ;  /* 0x000000ff4200720c */ /* 0x000fe40003f66270 */
[----:B------:R-:W-:Y:S01]  /*13cf0*/  SEL R5, R73, R5, !P1 ;  /* 0x0000000549057207 */ /* 0x000fe20004800000 */
[----:B------:R-:W4:Y:S04]  /*13d00*/  LDL.LU R66, [R1+0xd4] ;  /* 0x0000d40001427983 */ /* 0x000f280000300800 */
[----:B0-----:R-:W-:Y:S01]  /*13d10*/  IMAD R6, R5, UR5, RZ ;  /* 0x0000000505067c24 */ /* 0x001fe2000f8e02ff */
[----:B------:R-:W-:Y:S01]  /*13d20*/  ISETP.GT.U32.AND P5, PT, R68, R71, PT ;  /* 0x000000474400720c */ /* 0x000fe20003fa4070 */
[----:B------:R-:W-:Y:S01]  /*13d30*/  @!P6 IMAD.IADD R33, R33, 0x1, -R68 ;  /* 0x000000012121e824 */ /* 0x000fe200078e0a44 */
[----:B------:R-:W-:Y:S01]  /*13d40*/  PRMT R16, RZ, 0x7610, R16 ;  /* 0x00007610ff107816 */ /* 0x000fe20000000010 */
[----:B------:R-:W-:Y:S01]  /*13d50*/  @!P4 IMAD.IADD R47, R47, 0x1, -R68 ;  /* 0x000000012f2fc824 */ /* 0x000fe200078e0a44 */
[C---:B------:R-:W-:Y:S01]  /*13d60*/  LEA R7, P6, R6.reuse, R72, 0x1 ;  /* 0x0000004806077211 */ /* 0x040fe200078c08ff */
[----:B------:R-:W0:Y:S03]  /*13d70*/  LDCU UR5, c[0x0][0x3b0] ;  /* 0x00007600ff0577ac */ /* 0x000e260008000800 */
[----:B------:R-:W-:Y:S01]  /*13d80*/  LEA.HI.X.SX32 R6, R6, R69, 0x1, P6 ;  /* 0x0000004506067211 */ /* 0x000fe200030f0eff */
[----:B--2---:R1:W-:Y:S02]  /*13d90*/  STL [R1+0x33c], R4 ;  /* 0x00033c0401007387 */ /* 0x0043e40000100800 */
[----:B-1----:R-:W-:-:S04]  /*13da0*/  IMAD.MOV.U32 R4, RZ, RZ, R26 ;  /* 0x000000ffff047224 */ /* 0x002fc800078e001a */
[----:B------:R-:W-:Y:S01]  /*13db0*/  @!P3 IMAD.MOV R4, RZ, RZ, -R4 ;  /* 0x000000ffff04b224 */ /* 0x000fe200078e0a04 */
[----:B------:R-:W-:Y:S02]  /*13dc0*/  ISETP.GE.AND P3, PT, R62, RZ, PT ;  /* 0x000000ff3e00720c */ /* 0x000fe40003f66270 */
[----:B------:R-:W2:Y:S04]  /*13dd0*/  LDL R62, [R1+0x10d4] ;  /* 0x0010d400013e7983 */ /* 0x000ea80000100800 */
[----:B------:R-:W-:Y:S04]  /*13de0*/  STL [R1+0xc4], R47 ;  /* 0x0000c42f01007387 */ /* 0x000fe80000100800 */
[----:B------:R1:W-:Y:S04]  /*13df0*/  STL [R1+0x55c], R7 ;  /* 0x00055c0701007387 */ /* 0x0003e80000100800 */
[----:B------:R0:W-:Y:S01]  /*13e00*/  STL [R1+0x558], R6 ;  /* 0x0005580601007387 */ /* 0x0001e20000100800 */
[----:B-1----:R-:W-:-:S04]  /*13e10*/  @P0 LOP3.LUT R7, R7, R6, RZ, 0x3c, !PT ;  /* 0x0000000607070212 */ /* 0x002fc800078e3cff */
[----:B0-----:R-:W-:-:S04]  /*13e20*/  @P0 LOP3.LUT R6, R7, R6, RZ, 0x3c, !PT ;  /* 0x0000000607060212 */ /* 0x001fc800078e3cff */
[----:B------:R-:W-:-:S05]  /*13e30*/  @P0 LOP3.LUT R7, R7, R6, RZ, 0x3c, !PT ;  /* 0x0000000607070212 */ /* 0x000fca00078e3cff */
[----:B------:R0:W4:Y:S01]  /*13e40*/  @P0 LDG.E.U16 R31, desc[UR20][R6.64] ;  /* 0x00000014061f0981 */ /* 0x000122000c1e1500 */
[----:B------:R-:W-:Y:S01]  /*13e50*/  @!P5 IMAD.IADD R71, R71, 0x1, -R68 ;  /* 0x000000014747d824 */ /* 0x000fe200078e0a44 */
[----:B------:R-:W-:-:S04]  /*13e60*/  SEL R4, R73, R4, !P1 ;  /* 0x0000000449047207 */ /* 0x000fc80004800000 */
[----:B------:R-:W-:Y:S01]  /*13e70*/  ISETP.GT.U32.AND P5, PT, R68, R71, PT ;  /* 0x000000474400720c */ /* 0x000fe20003fa4070 */
[----:B------:R-:W-:Y:S02]  /*13e80*/  IMAD.MOV.U32 R5, RZ, RZ, R47 ;  /* 0x000000ffff057224 */ /* 0x000fe400078e002f */
[----:B---3--:R-:W-:Y:S01]  /*13e90*/  IMAD R4, R4, UR4, RZ ;  /* 0x0000000404047c24 */ /* 0x008fe2000f8e02ff */
[----:B------:R-:W-:Y:S01]  /*13ea0*/  ISETP.GE.AND P4, PT, R67, RZ, PT ;  /* 0x000000ff4300720c */ /* 0x000fe20003f86270 */
[----:B------:R-:W-:Y:S01]  /*13eb0*/  @!P3 IMAD.MOV R5, RZ, RZ, -R5 ;  /* 0x000000ffff05b224 */ /* 0x000fe200078e0a05 */
[----:B------:R-:W3:Y:S01]  /*13ec0*/  LDL R67, [R1+0x10cc] ;  /* 0x0010cc0001437983 */ /* 0x000ee20000100800 */
[----:B------:R-:W1:Y:S01]  /*13ed0*/  LDCU UR4, c[0x0][0x3b0] ;  /* 0x00007600ff0477ac */ /* 0x000e620008000800 */
[----:B------:R-:W-:-:S05]  /*13ee0*/  LEA R26, P3, R4, R72, 0x1 ;  /* 0x00000048041a7211 */ /* 0x000fca00078608ff */
[----:B------:R-:W-:Y:S01]  /*13ef0*/  @!P5 IMAD.IADD R71, R71, 0x1, -R68 ;  /* 0x000000014747d824 */ /* 0x000fe200078e0a44 */
[C---:B------:R-:W-:Y:S01]  /*13f00*/  ISETP.GT.U32.AND P5, PT, R68.reuse, R27, PT ;  /* 0x0000001b4400720c */ /* 0x040fe20003fa4070 */
[----:B------:R-:W-:Y:S04]  /*13f10*/  STL [R1+0x58c], R26 ;  /* 0x00058c1a01007387 */ /* 0x000fe80000100800 */
[----:B------:R-:W3:Y:S01]  /*13f20*/  LDL.LU R47, [R1+0xd8] ;  /* 0x0000d800012f7983 */ /* 0x000ee20000300800 */
[----:B------:R-:W-:Y:S01]  /*13f30*/  ISETP.GT.U32.AND P6, PT, R68, R33, PT ;  /* 0x000000214400720c */ /* 0x000fe20003fc4070 */
[----:B0-----:R-:W-:-:S06]  /*13f40*/  @P0 IMAD.MOV.U32 R6, RZ, RZ, R26 ;  /* 0x000000ffff060224 */ /* 0x001fcc00078e001a */
[----:B------:R-:W-:-:S06]  /*13f50*/  @!P5 IMAD.IADD R27, R27, 0x1, -R68 ;  /* 0x000000011b1bd824 */ /* 0x000fcc00078e0a44 */
[----:B------:R-:W-:Y:S01]  /*13f60*/  @!P6 IMAD.IADD R33, R33, 0x1, -R68 ;  /* 0x000000012121e824 */ /* 0x000fe200078e0a44 */
[----:B------:R-:W-:Y:S02]  /*13f70*/  PRMT R9, RZ, 0x7610, R9 ;  /* 0x00007610ff097816 */ /* 0x000fe40000000009 */
[----:B--2---:R-:W-:Y:S01]  /*13f80*/  ISETP.GE.AND P5, PT, R62, RZ, PT ;  /* 0x000000ff3e00720c */ /* 0x004fe20003fa6270 */
[----:B----4-:R0:W-:Y:S02]  /*13f90*/  STL [R1+0x338], R31 ;  /* 0x0003381f01007387 */ /* 0x0101e40000100800 */
[----:B0-----:R-:W-:Y:S01]  /*13fa0*/  LEA.HI.X.SX32 R31, R4, R69, 0x1, P3 ;  /* 0x00000045041f7211 */ /* 0x001fe200018f0eff */
[----:B------:R-:W-:-:S04]  /*13fb0*/  IMAD.MOV.U32 R4, RZ, RZ, R71 ;  /* 0x000000ffff047224 */ /* 0x000fc800078e0047 */
[----:B------:R-:W-:Y:S02]  /*13fc0*/  @P0 IMAD.MOV.U32 R7, RZ, RZ, R31 ;  /* 0x000000ffff070224 */ /* 0x000fe400078e001f */
[----:B------:R-:W-:-:S03]  /*13fd0*/  @!P4 IMAD.MOV R4, RZ, RZ, -R4 ;  /* 0x000000ffff04c224 */ /* 0x000fc600078e0a04 */
[----:B------:R0:W2:Y:S02]  /*13fe0*/  @P0 LDG.E.U16 R16, desc[UR20][R6.64] ;  /* 0x0000001406100981 */ /* 0x0000a4000c1e1500 */
[C---:B0-----:R-:W-:Y:S02]  /*13ff0*/  SEL R6, R73.reuse, R5, !P1 ;  /* 0x0000000549067207 */ /* 0x041fe40004800000 */
[----:B------:R-:W-:-:S03]  /*14000*/  SEL R5, R73, R4, !P1 ;  /* 0x0000000449057207 */ /* 0x000fc60004800000 */
[----:B------:R-:W-:Y:S01]  /*14010*/  IMAD R6, R6, UR7, RZ ;  /* 0x0000000706067c24 */ /* 0x000fe2000f8e02ff */
[----:B------:R0:W-:Y:S01]  /*14020*/  STL [R1+0x588], R31 ;  /* 0x0005881f01007387 */ /* 0x0001e20000100800 */
[----:B------:R-:W-:Y:S01]  /*14030*/  IMAD.MOV.U32 R4, RZ, RZ, R33 ;  /* 0x000000ffff047224 */ /* 0x000fe200078e0021 */
[----:B------:R-:W-:Y:S01]  /*14040*/  PRMT R7, RZ, 0x7610, R7 ;  /* 0x00007610ff077816 */ /* 0x000fe20000000007 */
[----:B-1----:R-:W-:Y:S01]  /*14050*/  IMAD R5, R5, UR4, RZ ;  /* 0x0000000405057c24 */ /* 0x002fe2000f8e02ff */
[----:B------:R-:W-:Y:S01]  /*14060*/  LEA R26, P6, R6, R72, 0x1 ;  /* 0x00000048061a7211 */ /* 0x000fe200078c08ff */
[----:B------:R-:W-:Y:S01]  /*14070*/  @!P5 IMAD.MOV R4, RZ, RZ, -R4 ;  /* 0x000000ffff04d224 */ /* 0x000fe200078e0a04 */
[----:B------:R-:W4:Y:S01]  /*14080*/  LDL R62, [R1+0x10b8] ;  /* 0x0010b800013e7983 */ /* 0x000f220000100800 */
[----:B------:R-:W-:Y:S01]  /*14090*/  ISETP.GT.U32.AND P3, PT, R68, R66, PT ;  /* 0x000000424400720c */ /* 0x000fe20003f64070 */
[----:B------:R-:W1:Y:S01]  /*140a0*/  LDCU UR4, c[0x0][0x3b0] ;  /* 0x00007600ff0477ac */ /* 0x000e620008000800 */
[C---:B------:R-:W-:Y:S01]  /*140b0*/  LEA R71, P5, R5.reuse, R72, 0x1 ;  /* 0x0000004805477211 */ /* 0x040fe200078a08ff */
[----:B------:R-:W4:Y:S01]  /*140c0*/  LDL.LU R92, [R1+0xdc] ;  /* 0x0000dc00015c7983 */ /* 0x000f220000300800 */
[-C--:B------:R-:W-:Y:S01]  /*140d0*/  LEA.HI.X.SX32 R33, R6, R69.reuse, 0x1, P6 ;  /* 0x0000004506217211 */ /* 0x080fe200030f0eff */
[----:B------:R-:W1:Y:S01]  /*140e0*/  LDCU UR7, c[0x0][0x3b0] ;  /* 0x00007600ff0777ac */ /* 0x000e620008000800 */
[----:B0-----:R-:W-:-:S02]  /*140f0*/  LEA.HI.X.SX32 R31, R5, R69, 0x1, P5 ;  /* 0x00000045051f7211 */ /* 0x001fc400028f0eff */
[----:B------:R-:W-:Y:S01]  /*14100*/  SEL R6, R73, R4, !P1 ;  /* 0x0000000449067207 */ /* 0x000fe20004800000 */
[----:B------:R-:W-:Y:S02]  /*14110*/  @P0 IMAD.MOV.U32 R4, RZ, RZ, R26 ;  /* 0x000000ffff040224 */ /* 0x000fe400078e001a */
[----:B------:R-:W-:-:S05]  /*14120*/  @P0 IMAD.MOV.U32 R5, RZ, RZ, R33 ;  /* 0x000000ffff050224 */ /* 0x000fca00078e0021 */
[----:B------:R0:W4:Y:S02]  /*14130*/  @P0 LDG.E.U16 R9, desc[UR20][R4.64] ;  /* 0x0000001404090981 */ /* 0x000124000c1e1500 */
[----:B0-----:R-:W-:Y:S02]  /*14140*/  @P0 IMAD.MOV.U32 R4, RZ, RZ, R71 ;  /* 0x000000ffff040224 */ /* 0x001fe400078e0047 */
[----:B------:R-:W-:-:S05]  /*14150*/  @P0 IMAD.MOV.U32 R5, RZ, RZ, R31 ;  /* 0x000000ffff050224 */ /* 0x000fca00078e001f */
[----:B------:R0:W4:Y:S01]  /*14160*/  @P0 LDG.E.U16 R7, desc[UR20][R4.64] ;  /* 0x0000001404070981 */ /* 0x000122000c1e1500 */
[----:B------:R-:W-:Y:S01]  /*14170*/  ISETP.GT.U32.AND P4, PT, R68, R27, PT ;  /* 0x0000001b4400720c */ /* 0x000fe20003f84070 */
[----:B------:R-:W-:-:S05]  /*14180*/  @!P3 IMAD.IADD R66, R66, 0x1, -R68 ;  /* 0x000000014242b824 */ /* 0x000fca00078e0a44 */
[----:B------:R-:W-:-:S07]  /*14190*/  ISETP.GT.U32.AND P3, PT, R68, R66, PT ;  /* 0x000000424400720c */ /* 0x000fce0003f64070 */
[--C-:B------:R-:W-:Y:S01]  /*141a0*/  @!P4 IMAD.IADD R27, R27, 0x1, -R68.reuse ;  /* 0x000000011b1bc824 */ /* 0x100fe200078e0a44 */
[----:B---3--:R-:W-:Y:S01]  /*141b0*/  ISETP.GE.AND P4, PT, R67, RZ, PT ;  /* 0x000000ff4300720c */ /* 0x008fe20003f86270 */
[----:B------:R-:W-:Y:S01]  /*141c0*/  IMAD R6, R6, UR5, RZ ;  /* 0x0000000506067c24 */ /* 0x000fe2000f8e02ff */
[----:B------:R-:W-:Y:S01]  /*141d0*/  PRMT R23, RZ, 0x7610, R23 ;  /* 0x00007610ff177816 */ /* 0x000fe20000000017 */
[----:B0-----:R-:W-:Y:S01]  /*141e0*/  IMAD.MOV.U32 R4, RZ, RZ, R27 ;  /* 0x000000ffff047224 */ /* 0x001fe200078e001b */
[----:B--2---:R0:W-:Y:S01]  /*141f0*/  STL [R1+0x32c], R16 ;  /* 0x00032c1001007387 */ /* 0x0041e20000100800 */
[----:B------:R-:W-:Y:S01]  /*14200*/  @!P3 IMAD.IADD R66, R66, 0x1, -R68 ;  /* 0x000000014242b824 */ /* 0x000fe200078e0a44 */
[----:B------:R-:W-:Y:S01]  /*14210*/  PRMT R64, RZ, 0x7610, R64 ;  /* 0x00007610ff407816 */ /* 0x000fe20000000040 */
[----:B------:R-:W2:Y:S01]  /*14220*/  LDCU UR5, c[0x0][0x3b0] ;  /* 0x00007600ff0577ac */ /* 0x000ea20008000800 */
[----:B0-----:R-:W3:Y:S04]  /*14230*/  LDL.LU R16, [R1+0xe0] ;  /* 0x0000e00001107983 */ /* 0x001ee80000300800 */
[----:B------:R-:W-:Y:S04]  /*14240*/  STL [R1+0x5bc], R26 ;  /* 0x0005bc1a01007387 */ /* 0x000fe80000100800 */
[----:B------:R-:W-:Y:S04]  /*14250*/  STL [R1+0x5ec], R71 ;  /* 0x0005ec4701007387 */ /* 0x000fe80000100800 */
[----:B------:R-:W2:Y:S04]  /*14260*/  LDL R67, [R1+0x1054] ;  /* 0x0010540001437983 */ /* 0x000ea80000100800 */
[----:B------:R0:W-:Y:S01]  /*14270*/  STL [R1+0x5b8], R33 ;  /* 0x0005b82101007387 */ /* 0x0001e20000100800 */
[----:B----4-:R-:W-:Y:S01]  /*14280*/  ISETP.GE.AND P5, PT, R62, RZ, PT ;  /* 0x000000ff3e00720c */ /* 0x010fe20003fa6270 */
[----:B------:R-:W-:-:S02]  /*14290*/  @!P4 IMAD.MOV R4, RZ, RZ, -R4 ;  /* 0x000000ffff04c224 */ /* 0x000fc400078e0a04 */
[----:B0-----:R-:W4:Y:S04]  /*142a0*/  LDL.LU R33, [R1+0x13a4] ;  /* 0x0013a40001217983 */ /* 0x001f280000300800 */
[----:B------:R-:W3:Y:S04]  /*142b0*/  LDL.LU R26, [R1+0x13a0] ;  /* 0x0013a000011a7983 */ /* 0x000ee80000300800 */
[----:B------:R-:W-:Y:S04]  /*142c0*/  STL [R1+0x5e8], R31 ;  /* 0x0005e81f01007387 */ /* 0x000fe80000100800 */
[----:B------:R0:W-:Y:S04]  /*142d0*/  STL [R1+0x328], R9 ;  /* 0x0003280901007387 */ /* 0x0001e80000100800 */
[----:B0-----:R-:W3:Y:S04]  /*142e0*/  LDL.LU R9, [R1+0x139c] ;  /* 0x00139c0001097983 */ /* 0x001ee80000300800 */
[----:B------:R-:W3:Y:S04]  /*142f0*/  LDL.LU R31, [R1+0x1398] ;  /* 0x00139800011f7983 */ /* 0x000ee80000300800 */
[----:B------:R-:W3:Y:S04]  /*14300*/  LDL.LU R62, [R1+0xe4] ;  /* 0x0000e400013e7983 */ /* 0x000ee80000300800 */
[----:B------:R0:W-:Y:S02]  /*14310*/  STL [R1+0x31c], R7 ;  /* 0x00031c0701007387 */ /* 0x0001e40000100800 */
[----:B0-----:R-:W-:-:S02]  /*14320*/  LEA R7, P4, R6, R72, 0x1 ;  /* 0x0000004806077211 */ /* 0x001fc400078808ff */
[----:B------:R-:W-:Y:S02]  /*14330*/  STL [R1+0xd4], R66 ;  /* 0x0000d44201007387 */ /* 0x000fe40000100800 */
[----:B------:R-:W-:Y:S02]  /*14340*/  LEA.HI.X.SX32 R27, R6, R69, 0x1, P4 ;  /* 0x00000045061b7211 */ /* 0x000fe400020f0eff */
[----:B------:R0:W-:Y:S01]  /*14350*/  STL [R1+0x61c], R7 ;  /* 0x00061c0701007387 */ /* 0x0001e20000100800 */
[----:B------:R-:W-:Y:S02]  /*14360*/  @P0 IMAD.MOV.U32 R6, RZ, RZ, R7 ;  /* 0x000000ffff060224 */ /* 0x000fe400078e0007 */
[----:B0-----:R-:W-:-:S05]  /*14370*/  @P0 IMAD.MOV.U32 R7, RZ, RZ, R27 ;  /* 0x000000ffff070224 */ /* 0x001fca00078e001b */
[----:B------:R0:W3:Y:S01]  /*14380*/  @P0 LDG.E.U16 R23, desc[UR20][R6.64] ;  /* 0x0000001406170981 */ /* 0x0000e2000c1e1500 */
[----:B------:R-:W-:Y:S02]  /*14390*/  ISETP.GT.U32.AND P3, PT, R68, R92, PT ;  /* 0x0000005c4400720c */ /* 0x000fe40003f64070 */
[----:B------:R-:W-:Y:S01]  /*143a0*/  SEL R5, R73, R4, !P1 ;  /* 0x0000000449057207 */ /* 0x000fe20004800000 */
[----:B------:R-:W-:-:S04]  /*143b0*/  IMAD.MOV.U32 R4, RZ, RZ, R66 ;  /* 0x000000ffff047224 */ /* 0x000fc800078e0042 */
[----:B------:R-:W-:Y:S01]  /*143c0*/  IMAD R5, R5, UR12, RZ ;  /* 0x0000000c05057c24 */ /* 0x000fe2000f8e02ff */
[----:B------:R1:W-:Y:S01]  /*143d0*/  STL [R1+0x618], R27 ;  /* 0x0006181b01007387 */ /* 0x0003e20000100800 */
[----:B------:R-:W-:Y:S01]  /*143e0*/  @!P5 IMAD.MOV R4, RZ, RZ, -R4 ;  /* 0x000000ffff04d224 */ /* 0x000fe200078e0a04 */
[----:B------:R-:W-:Y:S01]  /*143f0*/  ISETP.GT.U32.AND P6, PT, R68, R47, PT ;  /* 0x0000002f4400720c */ /* 0x000fe20003fc4070 */
[----:B------:R-:W1:Y:S01]  /*14400*/  LDCU UR12, c[0x0][0x3b0] ;  /* 0x00007600ff0c77ac */ /* 0x000e620008000800 */
[----:B0-----:R-:W-:Y:S01]  /*14410*/  LEA R6, P5, R5, R72, 0x1 ;  /* 0x0000004805067211 */ /* 0x001fe200078a08ff */
[----:B------:R-:W4:Y:S01]  /*14420*/  LDL R66, [R1+0x1068] ;  /* 0x0010680001427983 */ /* 0x000f220000100800 */
[----:B------:R-:W-:-:S03]  /*14430*/  @!P3 IMAD.IADD R92, R92, 0x1, -R68 ;  /* 0x000000015c5cb824 */ /* 0x000fc600078e0a44 */
[----:B------:R-:W4:Y:S01]  /*14440*/  LDL.LU R71, [R1+0xec] ;  /* 0x0000ec0001477983 */ /* 0x000f220000300800 */
[----:B------:R-:W-:Y:S02]  /*14450*/  SEL R4, R73, R4, !P1 ;  /* 0x0000000449047207 */ /* 0x000fe40004800000 */
[----:B--2---:R-:W-:Y:S02]  /*14460*/  ISETP.GE.AND P3, PT, R67, RZ, PT ;  /* 0x000000ff4300720c */ /* 0x004fe40003f66270 */
[----:B------:R-:W2:Y:S04]  /*14470*/  LDL R67, [R1+0x1060] ;  /* 0x0010600001437983 */ /* 0x000ea80000100800 */
[----:B------:R-:W-:Y:S04]  /*14480*/  STL [R1+0x64c], R6 ;  /* 0x00064c0601007387 */ /* 0x000fe80000100800 */
[----:B-1----:R-:W2:Y:S04]  /*14490*/  LDL.LU R27, [R1+0xe8] ;  /* 0x0000e800011b7983 */ /* 0x002ea80000300800 */
[----:B---3--:R0:W-:Y:S02]  /*144a0*/  STL [R1+0x318], R23 ;  /* 0x0003181701007387 */ /* 0x0081e40000100800 */
[----:B0-----:R-:W-:Y:S01]  /*144b0*/  LEA.HI.X.SX32 R23, R5, R69, 0x1, P5 ;  /* 0x0000004505177211 */ /* 0x001fe200028f0eff */
[----:B------:R-:W-:-:S02]  /*144c0*/  IMAD.MOV.U32 R5, RZ, RZ, R6 ;  /* 0x000000ffff057224 */ /* 0x000fc400078e0006 */
[----:B------:R-:W-:Y:S02]  /*144d0*/  IMAD R6, R4, UR4, RZ ;  /* 0x0000000404067c24 */ /* 0x000fe4000f8e02ff */
[----:B------:R-:W-:Y:S01]  /*144e0*/  @!P6 IMAD.IADD R47, R47, 0x1, -R68 ;  /* 0x000000012f2fe824 */ /* 0x000fe200078e0a44 */
[----:B------:R0:W-:Y:S01]  /*144f0*/  STL [R1+0x648], R23 ;  /* 0x0006481701007387 */ /* 0x0001e20000100800 */
[----:B------:R-:W-:Y:S01]  /*14500*/  IMAD.MOV.U32 R4, RZ, RZ, R23 ;  /* 0x000000ffff047224 */ /* 0x000fe200078e0017 */
[----:B------:R-:W-:Y:S01]  /*14510*/  PRMT R7, RZ, 0x7610, R7 ;  /* 0x00007610ff077816 */ /* 0x000fe20000000007 */
[----:B------:R-:W1:Y:S03]  /*14520*/  LDCU UR4, c[0x0][0x3b0] ;  /* 0x00007600ff0477ac */ /* 0x000e660008000800 */
[----:B------:R-:W-:-:S04]  /*14530*/  @P0 LOP3.LUT R5, R5, R4, RZ, 0x3c, !PT ;  /* 0x0000000405050212 */ /* 0x000fc800078e3cff */
[C---:B------:R-:W-:Y:S01]  /*14540*/  @P0 LOP3.LUT R4, R5.reuse, R4, RZ, 0x3c, !PT ;  /* 0x0000000405040212 */ /* 0x040fe200078e3cff */
[----:B0-----:R-:W3:Y:S03]  /*14550*/  LDL.LU R23, [R1+0x1394] ;  /* 0x0013940001177983 */ /* 0x001ee60000300800 */
[----:B------:R-:W-:-:S05]  /*14560*/  @P0 LOP3.LUT R5, R5, R4, RZ, 0x3c, !PT ;  /* 0x0000000405050212 */ /* 0x000fca00078e3cff */
[----:B------:R0:W2:Y:S01]  /*14570*/  @P0 LDG.E.U16 R64, desc[UR20][R4.64] ;  /* 0x0000001404400981 */ /* 0x0000a2000c1e1500 */
[----:B------:R-:W-:-:S13]  /*14580*/  ISETP.GT.U32.AND P6, PT, R68, R47, PT ;  /* 0x0000002f4400720c */ /* 0x000fda0003fc4070 */
        /* <DEDUP_REMOVED lines=18> */
[----:B----4-:R-:W-:Y:S01]  /*146b0*/  ISETP.GE.AND P6, PT, R66, RZ, PT ;  /* 0x000000ff4200720c */ /* 0x010fe20003fc6270 */
[----:B------:R-:W4:Y:S02]  /*146c0*/  LDCU UR5, c[0x0][0x3b0] ;  /* 0x00007600ff0577ac */ /* 0x000f240008000800 */
[----:B------:R-:W3:Y:S04]  /*146d0*/  LDL R66, [R1+0x1164] ;  /* 0x0011640001427983 */ /* 0x000ee80000100800 */
[----:B0-----:R-:W3:Y:S03]  /*146e0*/  LDL.LU R64, [R1+0xf0] ;  /* 0x0000f00001407983 */ /* 0x001ee60000300800 */
[----:B------:R-:W-:Y:S01]  /*146f0*/  @!P4 IMAD.IADD R16, R16, 0x1, -R68 ;  /* 0x000000011010c824 */ /* 0x000fe200078e0a44 */
[----:B------:R-:W-:Y:S01]  /*14700*/  PRMT R4, RZ, 0x7610, R4 ;  /* 0x00007610ff047816 */ /* 0x000fe20000000004 */
        /* <DEDUP_REMOVED lines=8> */
[----:B------:R1:W2:Y:S01]  /*14790*/  @P0 LDG.E.U16 R4, desc[UR20][R6.64] ;  /* 0x0000001406040981 */ /* 0x0002a2000c1e1500 */
[C---:B------:R-:W-:Y:S02]  /*147a0*/  ISETP.GT.U32.AND P5, PT, R68.reuse, R92, PT ;  /* 0x0000005c4400720c */ /* 0x040fe40003fa4070 */
[----:B------:R-:W-:-:S11]  /*147b0*/  ISETP.GT.U32.AND P3, PT, R68, R62, PT ;  /* 0x0000003e4400720c */ /* 0x000fd60003f64070 */
        /* <DEDUP_REMOVED lines=9> */
[----:B-1----:R-:W-:Y:S01]  /*14850*/  IMAD R6, R5, UR4, RZ ;  /* 0x0000000405067c24 */ /* 0x002fe2000f8e02ff */
[----:B------:R-:W-:Y:S01]  /*14860*/  PRMT R17, RZ, 0x7610, R17 ;  /* 0x00007610ff117816 */ /* 0x000fe20000000011 */
[--C-:B------:R-:W-:Y:S01]  /*14870*/  @!P6 IMAD.IADD R27, R27, 0x1, -R68.reuse ;  /* 0x000000011b1be824 */ /* 0x100fe200078e0a44 */
        /* <DEDUP_REMOVED lines=8> */
[----:B---3--:R-:W-:Y:S02]  /*14900*/  ISETP.GE.AND P3, PT, R47, RZ, PT ;  /* 0x000000ff2f00720c */ /* 0x008fe40003f66270 */
[----:B------:R-:W2:Y:S04]  /*14910*/  LDL R47, [R1+0x1170] ;  /* 0x00117000012f7983 */ /* 0x000ea80000100800 */
[----:B------:R-:W-:Y:S04]  /*14920*/  STL [R1+0xe4], R62 ;  /* 0x0000e43e01007387 */ /* 0x000fe80000100800 */
[----:B------:R1:W-:Y:S04]  /*14930*/  STL [R1+0x6dc], R7 ;  /* 0x0006dc0701007387 */ /* 0x0003e80000100800 */
[----:B------:R3:W-:Y:S01]  /*14940*/  STL [R1+0x6d8], R6 ;  /* 0x0006d80601007387 */ /* 0x0007e20000100800 */
[----:B-1----:R-:W-:-:S04]  /*14950*/  @P0 LOP3.LUT R7, R7, R6, RZ, 0x3c, !PT ;  /* 0x0000000607070212 */ /* 0x002fc800078e3cff */
[----:B---3--:R-:W-:-:S04]  /*14960*/  @P0 LOP3.LUT R6, R7, R6, RZ, 0x3c, !PT ;  /* 0x0000000607060212 */ /* 0x008fc800078e3cff */
[----:B------:R-:W-:-:S05]  /*14970*/  @P0 LOP3.LUT R7, R7, R6, RZ, 0x3c, !PT ;  /* 0x0000000607070212 */ /* 0x000fca00078e3cff */
[----:B------:R1:W3:Y:S01]  /*14980*/  @P0 LDG.E.U16 R17, desc[UR20][R6.64] ;  /* 0x0000001406110981 */ /* 0x0002e2000c1e1500 */
[----:B------:R-:W-:Y:S01]  /*14990*/  SEL R4, R73, R4, !P1 ;  /* 0x0000000449047207 */ /* 0x000fe20004800000 */
[----:B------:R-:W-:-:S04]  /*149a0*/  IMAD.MOV.U32 R5, RZ, RZ, R62 ;  /* 0x000000ffff057224 */ /* 0x000fc800078e003e */
[----:B----4-:R-:W-:Y:S01]  /*149b0*/  IMAD R4, R4, UR5, RZ ;  /* 0x0000000504047c24 */ /* 0x010fe2000f8e02ff */
[----:B------:R-:W-:Y:S01]  /*149c0*/  ISETP.GE.AND P4, PT, R66, RZ, PT ;  /* 0x000000ff4200720c */ /* 0x000fe20003f86270 */
[----:B------:R-:W-:Y:S01]  /*149d0*/  @!P3 IMAD.MOV R5, RZ, RZ, -R5 ;  /* 0x000000ffff05b224 */ /* 0x000fe200078e0a05 */
[----:B------:R-:W4:Y:S01]  /*149e0*/  LDL R66, [R1+0x11a0] ;  /* 0x0011a00001427983 */ /* 0x000f220000100800 */
[----:B------:R-:W-:Y:S01]  /*149f0*/  ISETP.GT.U32.AND P5, PT, R68, R71, PT ;  /* 0x000000474400720c */ /* 0x000fe20003fa4070 */
[----:B------:R-:W0:Y:S01]  /*14a00*/  LDCU UR5, c[0x0][0x3b0] ;  /* 0x00007600ff0577ac */ /* 0x000e220008000800 */
[----:B------:R-:W-:-:S05]  /*14a10*/  LEA R16, P3, R4, R72, 0x1 ;  /* 0x0000004804107211 */ /* 0x000fca00078608ff */
[----:B------:R-:W-:Y:S04]  /*14a20*/  STL [R1+0x70c], R16 ;  /* 0x00070c1001007387 */ /* 0x000fe80000100800 */
[----:B------:R-:W2:Y:S01]  /*14a30*/  LDL.LU R62, [R1+0xfc] ;  /* 0x0000fc00013e7983 */ /* 0x000ea20000300800 */
[----:B-1----:R-:W-:Y:S02]  /*14a40*/  @P0 IMAD.MOV.U32 R6, RZ, RZ, R16 ;  /* 0x000000ffff060224 */ /* 0x002fe400078e0010 */
[----:B------:R-:W-:-:S05]  /*14a50*/  @!P5 IMAD.IADD R71, R71, 0x1, -R68 ;  /* 0x000000014747d824 */ /* 0x000fca00078e0a44 */
[----:B------:R-:W-:Y:S01]  /*14a60*/  ISETP.GT.U32.AND P5, PT, R68, R71, PT ;  /* 0x000000474400720c */ /* 0x000fe20003fa4070 */
[----:B---3--:R1:W-:Y:S02]  /*14a70*/  STL [R1+0x27c], R17 ;  /* 0x00027c1101007387 */ /* 0x0083e40000100800 */
[----:B-1----:R-:W-:-:S05]  /*14a80*/  LEA.HI.X.SX32 R17, R4, R69, 0x1, P3 ;  /* 0x0000004504117211 */ /* 0x002fca00018f0eff */
[----:B------:R-:W-:-:S05]  /*14a90*/  @P0 IMAD.MOV.U32 R7, RZ, RZ, R17 ;  /* 0x000000ffff070224 */ /* 0x000fca00078e0011 */
[----:B------:R1:W3:Y:S01]  /*14aa0*/  @P0 LDG.E.U16 R11, desc[UR20][R6.64] ;  /* 0x00000014060b0981 */ /* 0x0002e2000c1e1500 */
[----:B------:R-:W-:Y:S01]  /*14ab0*/  @!P5 IMAD.IADD R71, R71, 0x1, -R68 ;  /* 0x000000014747d824 */ /* 0x000fe200078e0a44 */
[C---:B------:R-:W-:Y:S02]  /*14ac0*/  ISETP.GT.U32.AND P5, PT, R68.reuse, R64, PT ;  /* 0x000000404400720c */ /* 0x040fe40003fa4070 */
[----:B------:R-:W-:Y:S01]  /*14ad0*/  ISETP.GT.U32.AND P6, PT, R68, R27, PT ;  /* 0x0000001b4400720c */ /* 0x000fe20003fc4070 */
[----:B------:R-:W-:-:S04]  /*14ae0*/  IMAD.MOV.U32 R4, RZ, RZ, R71 ;  /* 0x000000ffff047224 */ /* 0x000fc800078e0047 */
[----:B------:R-:W-:Y:S01]  /*14af0*/  @!P4 IMAD.MOV R4, RZ, RZ, -R4 ;  /* 0x000000ffff04c224 */ /* 0x000fe200078e0a04 */
[----:B-1----:R-:W-:-:S05]  /*14b00*/  SEL R6, R73, R5, !P1 ;  /* 0x0000000549067207 */ /* 0x002fca0004800000 */
[--C-:B------:R-:W-:Y:S01]  /*14b10*/  @!P5 IMAD.IADD R64, R64, 0x1, -R68.reuse ;  /* 0x000000014040d824 */ /* 0x100fe200078e0a44 */
[----:B--2---:R-:W-:Y:S01]  /*14b20*/  ISETP.GE.AND P5, PT, R47, RZ, PT ;  /* 0x000000ff2f00720c */ /* 0x004fe20003fa6270 */
[----:B------:R-:W-:Y:S01]  /*14b30*/  @!P6 IMAD.IADD R27, R27, 0x1, -R68 ;  /* 0x000000011b1be824 */ /* 0x000fe200078e0a44 */
[----:B------:R-:W-:Y:S02]  /*14b40*/  SEL R5, R73, R4, !P1 ;  /* 0x0000000449057207 */ /* 0x000fe40004800000 */
[----:B------:R-:W-:Y:S01]  /*14b50*/  ISETP.GT.U32.AND P4, PT, R68, R64, PT ;  /* 0x000000404400720c */ /* 0x000fe20003f84070 */
[----:B------:R-:W-:Y:S01]  /*14b60*/  IMAD R6, R6, UR7, RZ ;  /* 0x0000000706067c24 */ /* 0x000fe2000f8e02ff */
[----:B------:R1:W-:Y:S01]  /*14b70*/  STL [R1+0x708], R17 ;  /* 0x0007081101007387 */ /* 0x0003e20000100800 */
[----:B------:R-:W-:Y:S01]  /*14b80*/  IMAD.MOV.U32 R4, RZ, RZ, R27 ;  /* 0x000000ffff047224 */ /* 0x000fe200078e001b */
[----:B------:R-:W-:Y:S01]  /*14b90*/  PRMT R28, RZ, 0x7610, R28 ;  /* 0x00007610ff1c7816 */ /* 0x000fe2000000001c */
[----:B0-----:R-:W-:Y:S01]  /*14ba0*/  IMAD R5, R5, UR4, RZ ;  /* 0x0000000405057c24 */ /* 0x001fe2000f8e02ff */
[CC--:B------:R-:W-:Y:S01]  /*14bb0*/  LEA R16, P6, R6.reuse, R72.reuse, 0x1 ;  /* 0x0000004806107211 */ /* 0x0c0fe200078c08ff */
[----:B------:R-:W2:Y:S01]  /*14bc0*/  LDL R47, [R1+0x1194] ;  /* 0x00119400012f7983 */ /* 0x000ea20000100800 */
[----:B------:R-:W-:Y:S01]  /*14bd0*/  PRMT R7, RZ, 0x7610, R7 ;  /* 0x00007610ff077816 */ /* 0x000fe20000000007 */
[----:B------:R-:W-:Y:S01]  /*14be0*/  @!P5 IMAD.MOV R4, RZ, RZ, -R4 ;  /* 0x000000ffff04d224 */ /* 0x000fe200078e0a04 */
[----:B------:R-:W-:Y:S01]  /*14bf0*/  LEA R71, P5, R5, R72, 0x1 ;  /* 0x0000004805477211 */ /* 0x000fe200078a08ff */
[----:B------:R-:W2:Y:S01]  /*14c00*/  LDL.LU R92, [R1+0x104] ;  /* 0x00010400015c7983 */ /* 0x000ea20000300800 */
[----:B------:R-:W-:Y:S01]  /*14c10*/  LEA.HI.X.SX32 R27, R6, R69, 0x1, P6 ;  /* 0x00000045061b7211 */ /* 0x000fe200030f0eff */
[----:B------:R-:W-:Y:S01]  /*14c20*/  @!P4 IMAD.IADD R64, R64, 0x1, -R68 ;  /* 0x000000014040c824 */ /* 0x000fe200078e0a44 */
[----:B------:R-:W-:Y:S01]  /*14c30*/  ISETP.GT.U32.AND P3, PT, R68, R67, PT ;  /* 0x000000434400720c */ /* 0x000fe20003f64070 */
[----:B-1----:R-:W2:Y:S01]  /*14c40*/  LDL.LU R17, [R1+0x108] ;  /* 0x0001080001117983 */ /* 0x002ea20000300800 */
[----:B----4-:R-:W-:Y:S01]  /*14c50*/  ISETP.GE.AND P4, PT, R66, RZ, PT ;  /* 0x000000ff4200720c */ /* 0x010fe20003f86270 */
[----:B------:R-:W0:Y:S02]  /*14c60*/  LDCU UR4, c[0x0][0x3b0] ;  /* 0x00007600ff0477ac */ /* 0x000e240008000800 */
[----:B------:R-:W-:Y:S01]  /*14c70*/  STL [R1+0x73c], R16 ;  /* 0x00073c1001007387 */ /* 0x000fe20000100800 */
[----:B------:R-:W-:Y:S01]  /*14c80*/  PRMT R15, RZ, 0x7610, R15 ;  /* 0x00007610ff0f7816 */ /* 0x000fe2000000000f */
[----:B------:R-:W1:Y:S02]  /*14c90*/  LDCU UR7, c[0x0][0x3b0] ;  /* 0x00007600ff0777ac */ /* 0x000e640008000800 */
[----:B------:R-:W-:Y:S04]  /*14ca0*/  STL [R1+0x76c], R71 ;  /* 0x00076c4701007387 */ /* 0x000fe80000100800 */
[----:B------:R-:W4:Y:S01]  /*14cb0*/  LDL R66, [R1+0x11c0] ;  /* 0x0011c00001427983 */ /* 0x000f220000100800 */
[----:B------:R-:W-:-:S03]  /*14cc0*/  SEL R6, R73, R4, !P1 ;  /* 0x0000000449067207 */ /* 0x000fc60004800000 */
[----:B------:R-:W-:Y:S01]  /*14cd0*/  STL [R1+0x738], R27 ;  /* 0x0007381b01007387 */ /* 0x000fe20000100800 */
[----:B------:R-:W-:-:S03]  /*14ce0*/  @P0 IMAD.MOV.U32 R4, RZ, RZ, R16 ;  /* 0x000000ffff040224 */ /* 0x000fc600078e0010 */
[----:B------:R-:W-:Y:S04]  /*14cf0*/  STL [R1+0xf0], R64 ;  /* 0x0000f04001007387 */ /* 0x000fe80000100800 */
[----:B---3--:R3:W-:Y:S02]  /*14d00*/  STL [R1+0x268], R11 ;  /* 0x0002680b01007387 */ /* 0x0087e40000100800 */
[----:B---3--:R-:W-:Y:S01]  /*14d10*/  LEA.HI.X.SX32 R11, R5, R69, 0x1, P5 ;  /* 0x00000045050b7211 */ /* 0x008fe200028f0eff */
[----:B------:R-:W-:Y:S02]  /*14d20*/  @P0 IMAD.MOV.U32 R5, RZ, RZ, R27 ;  /* 0x000000ffff050224 */ /* 0x000fe400078e001b */
[----:B------:R-:W-:Y:S01]  /*14d30*/  @!P3 IMAD.IADD R67, R67, 0x1, -R68 ;  /* 0x000000014343b824 */ /* 0x000fe200078e0a44 */
[----:B------:R-:W3:Y:S04]  /*14d40*/  LDL.LU R27, [R1+0x1390] ;  /* 0x00139000011b7983 */ /* 0x000ee80000300800 */
[----:B------:R0:W3:Y:S01]  /*14d50*/  @P0 LDG.E.U16 R28, desc[UR20][R4.64] ;  /* 0x00000014041c0981 */ /* 0x0000e2000c1e1500 */
[----:B------:R-:W-:Y:S01]  /*14d60*/  ISETP.GT.U32.AND P3, PT, R68, R67, PT ;  /* 0x000000434400720c */ /* 0x000fe20003f64070 */
[----:B------:R-:W-:Y:S01]  /*14d70*/  IMAD R6, R6, UR5, RZ ;  /* 0x0000000506067c24 */ /* 0x000fe2000f8e02ff */
[----:B------:R-:W-:Y:S01]  /*14d80*/  PRMT R24, RZ, 0x7610, R24 ;  /* 0x00007610ff187816 */ /* 0x000fe20000000018 */
[----:B------:R-:W4:Y:S01]  /*14d90*/  LDL.LU R16, [R1+0x138c] ;  /* 0x00138c0001107983 */ /* 0x000f220000300800 */
[----:B------:R-:W-:Y:S01]  /*14da0*/  ISETP.GT.U32.AND P6, PT, R68, R62, PT ;  /* 0x0000003e4400720c */ /* 0x000fe20003fc4070 */
[----:B------:R-:W1:Y:S01]  /*14db0*/  LDCU UR5, c[0x0][0x3b0] ;  /* 0x00007600ff0577ac */ /* 0x000e620008000800 */
[----:B0-----:R-:W-:-:S02]  /*14dc0*/  @P0 IMAD.MOV.U32 R4, RZ, RZ, R71 ;  /* 0x000000ffff040224 */ /* 0x001fc400078e0047 */
[----:B------:R-:W-:-:S05]  /*14dd0*/  @P0 IMAD.MOV.U32 R5, RZ, RZ, R11 ;  /* 0x000000ffff050224 */ /* 0x000fca00078e000b */
[----:B------:R0:W4:Y:S01]  /*14de0*/  @P0 LDG.E.U16 R7, desc[UR20][R4.64] ;  /* 0x0000001404070981 */ /* 0x000122000c1e1500 */
[----:B--2---:R-:W-:-:S03]  /*14df0*/  ISETP.GE.AND P5, PT, R47, RZ, PT ;  /* 0x000000ff2f00720c */ /* 0x004fc60003fa6270 */
[----:B------:R-:W-:Y:S01]  /*14e00*/  STL [R1+0x768], R11 ;  /* 0x0007680b01007387 */ /* 0x000fe20000100800 */
[----:B0-----:R-:W-:-:S04]  /*14e10*/  IMAD.MOV.U32 R4, RZ, RZ, R64 ;  /* 0x000000ffff047224 */ /* 0x001fc800078e0040 */
[----:B------:R-:W-:Y:S02]  /*14e20*/  @!P4 IMAD.MOV R4, RZ, RZ, -R4 ;  /* 0x000000ffff04c224 */ /* 0x000fe400078e0a04 */
[----:B------:R-:W-:Y:S01]  /*14e30*/  @!P3 IMAD.IADD R67, R67, 0x1, -R68 ;  /* 0x000000014343b824 */ /* 0x000fe200078e0a44 */
[----:B---3--:R0:W-:Y:S04]  /*14e40*/  STL [R1+0x25c], R28 ;  /* 0x00025c1c01007387 */ /* 0x0081e80000100800 */
[----:B0-----:R-:W2:Y:S04]  /*14e50*/  LDL.LU R28, [R1+0x1388] ;  /* 0x00138800011c7983 */ /* 0x001ea80000300800 */
[----:B------:R-:W3:Y:S04]  /*14e60*/  LDL.LU R11, [R1+0x1384] ;  /* 0x00138400010b7983 */ /* 0x000ee80000300800 */
[----:B------:R-:W2:Y:S04]  /*14e70*/  LDL.LU R47, [R1+0x114] ;  /* 0x00011400012f7983 */ /* 0x000ea80000300800 */
[----:B----4-:R0:W-:Y:S02]  /*14e80*/  STL [R1+0x258], R7 ;  /* 0x0002580701007387 */ /* 0x0101e40000100800 */
[----:B0-----:R-:W-:-:S02]  /*14e90*/  LEA R7, P4, R6, R72, 0x1 ;  /* 0x0000004806077211 */ /* 0x001fc400078808ff */
[----:B------:R-:W-:Y:S02]  /*14ea0*/  STL [R1+0xf8], R67 ;  /* 0x0000f84301007387 */ /* 0x000fe40000100800 */
[----:B------:R-:W-:Y:S02]  /*14eb0*/  LEA.HI.X.SX32 R64, R6, R69, 0x1, P4 ;  /* 0x0000004506407211 */ /* 0x000fe400020f0eff */
[----:B------:R0:W-:Y:S01]  /*14ec0*/  STL [R1+0x79c], R7 ;  /* 0x00079c0701007387 */ /* 0x0001e20000100800 */
[----:B------:R-:W-:Y:S02]  /*14ed0*/  @P0 IMAD.MOV.U32 R6, RZ, RZ, R7 ;  /* 0x000000ffff060224 */ /* 0x000fe400078e0007 */
[----:B0-----:R-:W-:-:S05]  /*14ee0*/  @P0 IMAD.MOV.U32 R7, RZ, RZ, R64 ;  /* 0x000000ffff070224 */ /* 0x001fca00078e0040 */
[----:B------:R0:W4:Y:S01]  /*14ef0*/  @P0 LDG.E.U16 R15, desc[UR20][R6.64] ;  /* 0x00000014060f0981 */ /* 0x000122000c1e1500 */
[----:B------:R-:W-:Y:S02]  /*14f00*/  ISETP.GT.U32.AND P3, PT, R68, R92, PT ;  /* 0x0000005c4400720c */ /* 0x000fe40003f64070 */
[----:B------:R-:W-:Y:S01]  /*14f10*/  SEL R5, R73, R4, !P1 ;  /* 0x0000000449057207 */ /* 0x000fe20004800000 */
[----:B------:R-:W-:-:S04]  /*14f20*/  IMAD.MOV.U32 R4, RZ, RZ, R67 ;  /* 0x000000ffff047224 */ /* 0x000fc800078e0043 */
[----:B------:R-:W-:Y:S01]  /*14f30*/  IMAD R5, R5, UR12, RZ ;  /* 0x0000000c05057c24 */ /* 0x000fe2000f8e02ff */
[----:B------:R1:W-:Y:S01]  /*14f40*/  STL [R1+0x798], R64 ;  /* 0x0007984001007387 */ /* 0x0003e20000100800 */
[----:B------:R-:W-:Y:S02]  /*14f50*/  @!P5 IMAD.MOV R4, RZ, RZ, -R4 ;  /* 0x000000ffff04d224 */ /* 0x000fe400078e0a04 */
[--C-:B------:R-:W-:Y:S01]  /*14f60*/  @!P6 IMAD.IADD R62, R62, 0x1, -R68.reuse ;  /* 0x000000013e3ee824 */ /* 0x100fe200078e0a44 */
[----:B0-----:R-:W-:Y:S01]  /*14f70*/  LEA R6, P5, R5, R72, 0x1 ;  /* 0x0000004805067211 */ /* 0x001fe200078a08ff */
[----:B------:R-:W-:Y:S01]  /*14f80*/  @!P3 IMAD.IADD R92, R92, 0x1, -R68 ;  /* 0x000000015c5cb824 */ /* 0x000fe200078e0a44 */
[----:B------:R-:W-:Y:S01]  /*14f90*/  ISETP.GE.AND P3, PT, R66, RZ, PT ;  /* 0x000000ff4200720c */ /* 0x000fe20003f66270 */
[----:B------:R-:W0:Y:S01]  /*14fa0*/  LDCU UR12, c[0x0][0x3b0] ;  /* 0x00007600ff0c77ac */ /* 0x000e220008000800 */
[----:B-1----:R-:W2:Y:S04]  /*14fb0*/  LDL R64, [R1+0x11f4] ;  /* 0x0011f40001407983 */ /* 0x002ea80000100800 */
[----:B------:R-:W2:Y:S01]  /*14fc0*/  LDL.LU R71, [R1+0x11c] ;  /* 0x00011c0001477983 */ /* 0x000ea20000300800 */
[----:B------:R-:W-:-:S03]  /*14fd0*/  SEL R4, R73, R4, !P1 ;  /* 0x0000000449047207 */ /* 0x000fc60004800000 */
[----:B------:R-:W2:Y:S04]  /*14fe0*/  LDL R66, [R1+0x11fc] ;  /* 0x0011fc0001427983 */ /* 0x000ea80000100800 */
[----:B------:R-:W-:Y:S04]  /*14ff0*/  STL [R1+0x7cc], R6 ;  /* 0x0007cc0601007387 */ /* 0x000fe80000100800 */
[----:B------:R-:W2:Y:S04]  /*15000*/  LDL.LU R67, [R1+0x128] ;  /* 0x0001280001437983 */ /* 0x000ea80000300800 */
[----:B----4-:R1:W-:Y:S02]  /*15010*/  STL [R1+0x24c], R15 ;  /* 0x00024c0f01007387 */ /* 0x0103e40000100800 */
[----:B-1----:R-:W-:Y:S01]  /*15020*/  LEA.HI.X.SX32 R15, R5, R69, 0x1, P5 ;  /* 0x00000045050f7211 */ /* 0x002fe200028f0eff */
[----:B------:R-:W-:-:S02]  /*15030*/  IMAD.MOV.U32 R5, RZ, RZ, R6 ;  /* 0x000000ffff057224 */ /* 0x000fc400078e0006 */
[----:B------:R-:W-:Y:S01]  /*15040*/  IMAD R6, R4, UR4, RZ ;  /* 0x0000000404067c24 */ /* 0x000fe2000f8e02ff */
[----:B------:R-:W-:Y:S01]  /*15050*/  ISETP.GT.U32.AND P6, PT, R68, R62, PT ;  /* 0x0000003e4400720c */ /* 0x000fe20003fc4070 */
[----:B------:R-:W-:Y:S01]  /*15060*/  IMAD.MOV.U32 R4, RZ, RZ, R15 ;  /* 0x000000ffff047224 */ /* 0x000fe200078e000f */
[----:B------:R1:W-:Y:S01]  /*15070*/  STL [R1+0x7c8], R15 ;  /* 0x0007c80f01007387 */ /* 0x0003e20000100800 */
[----:B------:R-:W-:Y:S01]  /*15080*/  PRMT R7, RZ, 0x7610, R7 ;  /* 0x00007610ff077816 */ /* 0x000fe20000000007 */
[----:B------:R-:W4:Y:S02]  /*15090*/  LDCU UR4, c[0x0][0x3b0] ;  /* 0x00007600ff0477ac */ /* 0x000f240008000800 */
[----:B------:R-:W-:-:S04]  /*150a0*/  @P0 LOP3.LUT R5, R5, R4, RZ, 0x3c, !PT ;  /* 0x0000000405050212 */ /* 0x000fc800078e3cff */
[C---:B------:R-:W-:Y:S01]  /*150b0*/  @P0 LOP3.LUT R4, R5.reuse, R4, RZ, 0x3c, !PT ;  /* 0x0000000405040212 */ /* 0x040fe200078e3cff */
[----:B-1----:R-:W2:Y:S03]  /*150c0*/  LDL.LU R15, [R1+0x1380] ;  /* 0x00138000010f7983 */ /* 0x002ea60000300800 */
[----:B------:R-:W-:-:S05]  /*150d0*/  @P0 LOP3.LUT R5, R5, R4, RZ, 0x3c, !PT ;  /* 0x0000000405050212 */ /* 0x000fca00078e3cff */
[----:B------:R1:W2:Y:S01]  /*150e0*/  @P0 LDG.E.U16 R24, desc[UR20][R4.64] ;  /* 0x0000001404180981 */ /* 0x0002a2000c1e1500 */
[----:B------:R-:W-:-:S05]  /*150f0*/  @!P6 IMAD.IADD R62, R62, 0x1, -R68 ;  /* 0x000000013e3ee824 */ /* 0x000fca00078e0a44 */
[----:B------:R0:W-:Y:S01]  /*15100*/  STL [R1+0xfc], R62 ;  /* 0x0000fc3e01007387 */ /* 0x0001e20000100800 */
[----:B-1----:R-:W-:Y:S01]  /*15110*/  LEA R5, P6, R6, R72, 0x1 ;  /* 0x0000004806057211 */ /* 0x002fe200078c08ff */
[----:B------:R-:W-:-:S04]  /*15120*/  IMAD.MOV.U32 R4, RZ, RZ, R62 ;  /* 0x000000ffff047224 */ /* 0x000fc800078e003e */
        /* <DEDUP_REMOVED lines=14> */
[----:B------:R-:W-:Y:S01]  /*15210*/  ISETP.GE.AND P6, PT, R64, RZ, PT ;  /* 0x000000ff4000720c */ /* 0x000fe20003fc6270 */
[----:B------:R-:W2:Y:S02]  /*15220*/  LDCU UR5, c[0x0][0x3b0] ;  /* 0x00007600ff0577ac */ /* 0x000ea40008000800 */
[----:B-1----:R-:W3:Y:S07]  /*15230*/  LDL R24, [R1+0x122c] ;  /* 0x00122c0001187983 */ /* 0x002eee0000100800 */
[----:B------:R-:W-:Y:S01]  /*15240*/  @!P4 IMAD.IADD R17, R17, 0x1, -R68 ;  /* 0x000000011111c824 */ /* 0x000fe200078e0a44 */
[----:B------:R-:W3:Y:S01]  /*15250*/  LDL.LU R64, [R1+0x12c] ;  /* 0x00012c0001407983 */ /* 0x000ee20000300800 */
[----:B0-----:R-:W-:-:S03]  /*15260*/  PRMT R4, RZ, 0x7610, R4 ;  /* 0x00007610ff047816 */ /* 0x001fc60000000004 */
        /* <DEDUP_REMOVED lines=10> */
[----:B------:R-:W-:-:S11]  /*15310*/  ISETP.GT.U32.AND P3, PT, R68, R47, PT ;  /* 0x0000002f4400720c */ /* 0x000fd60003f64070 */
[--C-:B------:R-:W-:Y:S02]  /*15320*/  @!P5 IMAD.IADD R92, R92, 0x1, -R68.reuse ;  /* 0x000000015c5cd824 */ /* 0x100fe400078e0a44 */
[----:B------:R-:W-:Y:S02]  /*15330*/  @!P3 IMAD.IADD R47, R47, 0x1, -R68 ;  /* 0x000000012f2fb824 */ /* 0x000fe400078e0a44 */
[----:B------:R-:W-:Y:S01]  /*15340*/  IMAD.MOV.U32 R5, RZ, RZ, R92 ;  /* 0x000000ffff057224 */ /* 0x000fe200078e005c */
[----:B------:R-:W-:Y:S02]  /*15350*/  ISETP.GE.AND P3, PT, R66, RZ, PT ;  /* 0x000000ff4200720c */ /* 0x000fe40003f66270 */
[C---:B------:R-:W-:Y:S01]  /*15360*/  ISETP.GT.U32.AND P4, PT, R68.reuse, R47, PT ;  /* 0x0000002f4400720c */ /* 0x040fe20003f84070 */
[----:B------:R-:W-:Y:S01]  /*15370*/  @!P6 IMAD.MOV R5, RZ, RZ, -R5 ;  /* 0x000000ffff05e224 */ /* 0x000fe200078e0a05 */
[----:B------:R-:W-:Y:S01]  /*15380*/  ISETP.GT.U32.AND P6, PT, R68, R67, PT ;  /* 0x000000434400720c */ /* 0x000fe20003fc4070 */
[----:B------:R-:W2:Y:S03]  /*15390*/  LDL.LU R66, [R1+0x138] ;  /* 0x0001380001427983 */ /* 0x000ea60000300800 */
[----:B------:R-:W-:-:S05]  /*153a0*/  SEL R5, R73, R5, !P1 ;  /* 0x0000000549057207 */ /* 0x000fca0004800000 */
[----:B----4-:R-:W-:Y:S01]  /*153b0*/  IMAD R6, R5, UR4, RZ ;  /* 0x0000000405067c24 */ /* 0x010fe2000f8e02ff */
[----:B------:R-:W-:Y:S01]  /*153c0*/  PRMT R10, RZ, 0x7610, R10 ;  /* 0x00007610ff0a7816 */ /* 0x000fe2000000000a */
[----:B------:R-:W-:Y:S01]  /*153d0*/  @!P4 IMAD.IADD R47, R47, 0x1, -R68 ;  /* 0x000000012f2fc824 */ /* 0x000fe200078e0a44 */
[----:B------:R-:W-:Y:S01]  /*153e0*/  PRMT R12, RZ, 0x7610, R12 ;  /* 0x00007610ff0c7816 */ /* 0x000fe2000000000c */
[----:B------:R-:W-:Y:S01]  /*153f0*/  @!P6 IMAD.IADD R67, R67, 0x1, -R68 ;  /* 0x000000014343e824 */ /* 0x000fe200078e0a44 */
[C---:B------:R-:W-:Y:S01]  /*15400*/  LEA R7, P6, R6.reuse, R72, 0x1 ;  /* 0x0000004806077211 */ /* 0x040fe200078c08ff */
[----:B------:R-:W0:Y:S03]  /*15410*/  LDCU UR4, c[0x0][0x3b0] ;  /* 0x00007600ff0477ac */ /* 0x000e260008000800 */
[----:B------:R-:W-:Y:S01]  /*15420*/  LEA.HI.X.SX32 R6, R6, R69, 0x1, P6 ;  /* 0x0000004506067211 */ /* 0x000fe200030f0eff */
[----:B------:R-:W-:Y:S01]  /*15430*/  IMAD.MOV.U32 R5, RZ, RZ, R47 ;  /* 0x000000ffff057224 */ /* 0x000fe200078e002f */
[----:B---3--:R-:W-:Y:S01]  /*15440*/  ISETP.GE.AND P4, PT, R24, RZ, PT ;  /* 0x000000ff1800720c */ /* 0x008fe20003f86270 */
[----:B--2---:R1:W-:Y:S02]  /*15450*/  STL [R1+0x234], R4 ;  /* 0x0002340401007387 */ /* 0x0043e40000100800 */
[----:B-1----:R-:W-:-:S04]  /*15460*/  IMAD.MOV.U32 R4, RZ, RZ, R17 ;  /* 0x000000ffff047224 */ /* 0x002fc800078e0011 */
[----:B------:R-:W-:Y:S01]  /*15470*/  @!P3 IMAD.MOV R4, RZ, RZ, -R4 ;  /* 0x000000ffff04b224 */ /* 0x000fe200078e0a04 */
[----:B------:R-:W-:Y:S02]  /*15480*/  ISETP.GE.AND P3, PT, R62, RZ, PT ;  /* 0x000000ff3e00720c */ /* 0x000fe40003f66270 */
[----:B------:R-:W2:Y:S02]  /*15490*/  LDL R62, [R1+0x1250] ;  /* 0x00125000013e7983 */ /* 0x000ea40000100800 */
[----:B------:R-:W-:Y:S02]  /*154a0*/  SEL R4, R73, R4, !P1 ;  /* 0x0000000449047207 */ /* 0x000fe40004800000 */
[----:B------:R-:W-:Y:S04]  /*154b0*/  STL [R1+0x114], R47 ;  /* 0x0001142f01007387 */ /* 0x000fe80000100800 */
[----:B------:R1:W-:Y:S01]  /*154c0*/  STL [R1+0x85c], R7 ;  /* 0x00085c0701007387 */ /* 0x0003e20000100800 */
[----:B------:R-:W-:Y:S01]  /*154d0*/  IMAD R4, R4, UR5, RZ ;  /* 0x0000000504047c24 */ /* 0x000fe2000f8e02ff */
[C---:B------:R-:W-:Y:S01]  /*154e0*/  ISETP.GT.U32.AND P5, PT, R68.reuse, R71, PT ;  /* 0x000000474400720c */ /* 0x040fe20003fa4070 */
[----:B------:R-:W-:Y:S01]  /*154f0*/  @!P3 IMAD.MOV R5, RZ, RZ, -R5 ;  /* 0x000000ffff05b224 */ /* 0x000fe200078e0a05 */
[----:B------:R3:W-:Y:S01]  /*15500*/  STL [R1+0x858], R6 ;  /* 0x0008580601007387 */ /* 0x0007e20000100800 */
[----:B------:R-:W-:Y:S01]  /*15510*/  ISETP.GT.U32.AND P6, PT, R68, R67, PT ;  /* 0x000000434400720c */ /* 0x000fe20003fc4070 */
[----:B------:R-:W4:Y:S01]  /*15520*/  LDCU UR5, c[0x0][0x3b0] ;  /* 0x00007600ff0577ac */ /* 0x000f220008000800 */
[----:B-1----:R-:W-:Y:S01]  /*15530*/  @P0 LOP3.LUT R7, R7, R6, RZ, 0x3c, !PT ;  /* 0x0000000607070212 */ /* 0x002fe200078e3cff */
[----:B------:R-:W4:Y:S01]  /*15540*/  LDL R47, [R1+0x1280] ;  /* 0x00128000012f7983 */ /* 0x000f220000100800 */
[----:B------:R-:W-:-:S02]  /*15550*/  LEA R17, P3, R4, R72, 0x1 ;  /* 0x0000004804117211 */ /* 0x000fc400078608ff */
[C---:B---3--:R-:W-:Y:S02]  /*15560*/  @P0 LOP3.LUT R6, R7.reuse, R6, RZ, 0x3c, !PT ;  /* 0x0000000607060212 */ /* 0x048fe400078e3cff */
[----:B------:R-:W-:Y:S02]  /*15570*/  LEA.HI.X.SX32 R24, R4, R69, 0x1, P3 ;  /* 0x0000004504187211 */ /* 0x000fe400018f0eff */
[----:B------:R-:W-:-:S05]  /*15580*/  @P0 LOP3.LUT R7, R7, R6, RZ, 0x3c, !PT ;  /* 0x0000000607070212 */ /* 0x000fca00078e3cff */
[----:B------:R1:W3:Y:S02]  /*15590*/  @P0 LDG.E.U16 R10, desc[UR20][R6.64] ;  /* 0x00000014060a0981 */ /* 0x0002e4000c1e1500 */
[----:B-1----:R-:W-:Y:S02]  /*155a0*/  @P0 IMAD.MOV.U32 R6, RZ, RZ, R17 ;  /* 0x000000ffff060224 */ /* 0x002fe400078e0011 */
[----:B------:R-:W-:-:S05]  /*155b0*/  @P0 IMAD.MOV.U32 R7, RZ, RZ, R24 ;  /* 0x000000ffff070224 */ /* 0x000fca00078e0018 */
[----:B------:R1:W4:Y:S01]  /*155c0*/  @P0 LDG.E.U16 R12, desc[UR20][R6.64] ;  /* 0x00000014060c0981 */ /* 0x000322000c1e1500 */
[----:B------:R-:W-:-:S05]  /*155d0*/  @!P5 IMAD.IADD R71, R71, 0x1, -R68 ;  /* 0x000000014747d824 */ /* 0x000fca00078e0a44 */
[----:B------:R-:W-:-:S13]  /*155e0*/  ISETP.GT.U32.AND P5, PT, R68, R71, PT ;  /* 0x000000474400720c */ /* 0x000fda0003fa4070 */
[----:B------:R-:W-:Y:S01]  /*155f0*/  @!P5 IMAD.IADD R71, R71, 0x1, -R68 ;  /* 0x000000014747d824 */ /* 0x000fe200078e0a44 */
[----:B------:R-:W-:-:S03]  /*15600*/  ISETP.GT.U32.AND P5, PT, R68, R64, PT ;  /* 0x000000404400720c */ /* 0x000fc60003fa4070 */
[----:B------:R-:W-:Y:S01]  /*15610*/  IMAD.MOV.U32 R4, RZ, RZ, R71 ;  /* 0x000000ffff047224 */ /* 0x000fe200078e0047 */
[----:B-1----:R-:W-:Y:S01]  /*15620*/  SEL R6, R73, R5, !P1 ;  /* 0x0000000549067207 */ /* 0x002fe20004800000 */
[----:B------:R-:W-:Y:S02]  /*15630*/  STL [R1+0x88c], R17 ;  /* 0x00088c1101007387 */ /* 0x000fe40000100800 */
[----:B------:R-:W-:Y:S02]  /*15640*/  @!P4 IMAD.MOV R4, RZ, RZ, -R4 ;  /* 0x000000ffff04c224 */ /* 0x000fe400078e0a04 */
[----:B------:R-:W-:-:S04]  /*15650*/  @!P6 IMAD.IADD R67, R67, 0x1, -R68 ;  /* 0x000000014343e824 */ /* 0x000fc800078e0a44 */
[----:B------:R-:W-:Y:S01]  /*15660*/  @!P5 IMAD.IADD R64, R64, 0x1, -R68 ;  /* 0x000000014040d824 */ /* 0x000fe200078e0a44 */
[----:B------:R-:W-:Y:S01]  /*15670*/  SEL R5, R73, R4, !P1 ;  /* 0x0000000449057207 */ /* 0x000fe20004800000 */
[----:B------:R-:W-:Y:S01]  /*15680*/  IMAD R6, R6, UR7, RZ ;  /* 0x0000000706067c24 */ /* 0x000fe2000f8e02ff */
[----:B------:R-:W-:Y:S01]  /*15690*/  PRMT R20, RZ, 0x7610, R20 ;  /* 0x00007610ff147816 */ /* 0x000fe20000000014 */
[----:B------:R-:W-:Y:S01]  /*156a0*/  IMAD.MOV.U32 R4, RZ, RZ, R67 ;  /* 0x000000ffff047224 */ /* 0x000fe200078e0043 */
[----:B------:R-:W-:Y:S01]  /*156b0*/  PRMT R7, RZ, 0x7610, R7 ;  /* 0x00007610ff077816 */ /* 0x000fe20000000007 */
[----:B0-----:R-:W-:Y:S01]  /*156c0*/  IMAD R5, R5, UR4, RZ ;  /* 0x0000000405057c24 */ /* 0x001fe2000f8e02ff */
[----:B--2---:R-:W-:Y:S01]  /*156d0*/  ISETP.GE.AND P5, PT, R62, RZ, PT ;  /* 0x000000ff3e00720c */ /* 0x004fe20003fa6270 */
[----:B------:R-:W0:Y:S01]  /*156e0*/  LDCU UR4, c[0x0][0x3b0] ;  /* 0x00007600ff0477ac */ /* 0x000e220008000800 */
[----:B---3--:R1:W-:Y:S01]  /*156f0*/  STL [R1+0x22c], R10 ;  /* 0x00022c0a01007387 */ /* 0x0083e20000100800 */
[----:B------:R-:W-:Y:S01]  /*15700*/  ISETP.GT.U32.AND P3, PT, R68, R66, PT ;  /* 0x000000424400720c */ /* 0x000fe20003f64070 */
[----:B------:R-:W2:Y:S02]  /*15710*/  LDCU UR7, c[0x0][0x3b0] ;  /* 0x00007600ff0777ac */ /* 0x000ea40008000800 */
[----:B-1----:R-:W3:Y:S04]  /*15720*/  LDL.LU R10, [R1+0x13c] ;  /* 0x00013c00010a7983 */ /* 0x002ee80000300800 */
[----:B------:R-:W-:Y:S04]  /*15730*/  STL [R1+0x888], R24 ;  /* 0x0008881801007387 */ /* 0x000fe80000100800 */
[----:B------:R-:W2:Y:S04]  /*15740*/  LDL R62, [R1+0x1298] ;  /* 0x00129800013e7983 */ /* 0x000ea80000100800 */
[----:B------:R-:W3:Y:S04]  /*15750*/  LDL.LU R71, [R1+0x134] ;  /* 0x0001340001477983 */ /* 0x000ee80000300800 */
[----:B------:R1:W-:Y:S04]  /*15760*/  STL [R1+0x128], R67 ;  /* 0x0001284301007387 */ /* 0x0003e80000100800 */
[----:B------:R-:W3:Y:S04]  /*15770*/  LDL.LU R17, [R1+0x124] ;  /* 0x0001240001117983 */ /* 0x000ee80000300800 */
[----:B----4-:R4:W-:Y:S01]  /*15780*/  STL [R1+0x228], R12 ;  /* 0x0002280c01007387 */ /* 0x0109e20000100800 */
[----:B------:R-:W-:Y:S01]  /*15790*/  @!P5 IMAD.MOV R4, RZ, RZ, -R4 ;  /* 0x000000ffff04d224 */ /* 0x000fe200078e0a04 */
[----:B-1----:R-:W-:-:S02]  /*157a0*/  LEA R67, P5, R5, R72, 0x1 ;  /* 0x0000004805437211 */ /* 0x002fc400078a08ff */
[----:B----4-:R-:W-:-:S04]  /*157b0*/  LEA R12, P6, R6, R72, 0x1 ;  /* 0x00000048060c7211 */ /* 0x010fc800078c08ff */
[-C--:B------:R-:W-:Y:S02]  /*157c0*/  LEA.HI.X.SX32 R24, R6, R69.reuse, 0x1, P6 ;  /* 0x0000004506187211 */ /* 0x080fe400030f0eff */
[----:B------:R-:W-:Y:S02]  /*157d0*/  LEA.HI.X.SX32 R92, R5, R69, 0x1, P5 ;  /* 0x00000045055c7211 */ /* 0x000fe400028f0eff */
[----:B------:R-:W-:Y:S01]  /*157e0*/  SEL R6, R73, R4, !P1 ;  /* 0x0000000449067207 */ /* 0x000fe20004800000 */
[----:B------:R-:W-:Y:S02]  /*157f0*/  @P0 IMAD.MOV.U32 R4, RZ, RZ, R12 ;  /* 0x000000ffff040224 */ /* 0x000fe400078e000c */
[----:B------:R-:W-:-:S05]  /*15800*/  @P0 IMAD.MOV.U32 R5, RZ, RZ, R24 ;  /* 0x000000ffff050224 */ /* 0x000fca00078e0018 */
[----:B------:R1:W4:Y:S02]  /*15810*/  @P0 LDG.E.U16 R20, desc[UR20][R4.64] ;  /* 0x0000001404140981 */ /* 0x000324000c1e1500 */
[----:B-1----:R-:W-:Y:S02]  /*15820*/  @P0 IMAD.MOV.U32 R4, RZ, RZ, R67 ;  /* 0x000000ffff040224 */ /* 0x002fe400078e0043 */
[----:B------:R-:W-:-:S05]  /*15830*/  @P0 IMAD.MOV.U32 R5, RZ, RZ, R92 ;  /* 0x000000ffff050224 */ /* 0x000fca00078e005c */
[----:B------:R1:W3:Y:S01]  /*15840*/  @P0 LDG.E.U16 R7, desc[UR20][R4.64] ;  /* 0x0000001404070981 */ /* 0x0002e2000c1e1500 */
[----:B------:R-:W-:Y:S01]  /*15850*/  ISETP.GT.U32.AND P4, PT, R68, R64, PT ;  /* 0x000000404400720c */ /* 0x000fe20003f84070 */
[--C-:B------:R-:W-:Y:S02]  /*15860*/  @!P3 IMAD.IADD R66, R66, 0x1, -R68.reuse ;  /* 0x000000014242b824 */ /* 0x100fe400078e0a44 */
[----:B------:R-:W-:Y:S03]  /*15870*/  STL [R1+0x8bc], R12 ;  /* 0x0008bc0c01007387 */ /* 0x000fe60000100800 */
[----:B------:R-:W-:Y:S01]  /*15880*/  ISETP.GT.U32.AND P3, PT, R68, R66, PT ;  /* 0x000000424400720c */ /* 0x000fe20003f64070 */
[----:B------:R-:W-:Y:S06]  /*15890*/  STL [R1+0x8ec], R67 ;  /* 0x0008ec4301007387 */ /* 0x000fec0000100800 */
[----:B------:R-:W-:Y:S01]  /*158a0*/  @!P4 IMAD.IADD R64, R64, 0x1, -R68 ;  /* 0x000000014040c824 */ /* 0x000fe200078e0a44 */
[----:B------:R-:W-:-:S02]  /*158b0*/  ISETP.GE.AND P4, PT, R47, RZ, PT ;  /* 0x000000ff2f00720c */ /* 0x000fc40003f86270 */
[----:B------:R-:W3:Y:S04]  /*158c0*/  LDL R47, [R1+0x12c4] ;  /* 0x0012c400012f7983 */ /* 0x000ee80000100800 */
[----:B------:R0:W-:Y:S04]  /*158d0*/  STL [R1+0x8b8], R24 ;  /* 0x0008b81801007387 */ /* 0x0001e80000100800 */
[----:B------:R-:W-:Y:S01]  /*158e0*/  STL [R1+0x12c], R64 ;  /* 0x00012c4001007387 */ /* 0x000fe20000100800 */
[----:B-1----:R-:W-:Y:S02]  /*158f0*/  IMAD.MOV.U32 R4, RZ, RZ, R64 ;  /* 0x000000ffff047224 */ /* 0x002fe400078e0040 */
[----:B------:R-:W-:Y:S01]  /*15900*/  IMAD R6, R6, UR5, RZ ;  /* 0x0000000506067c24 */ /* 0x000fe2000f8e02ff */
[----:B------:R-:W-:Y:S01]  /*15910*/  PRMT R14, RZ, 0x7610, R14 ;  /* 0x00007610ff0e7816 */ /* 0x000fe2000000000e */
[----:B0-----:R-:W3:Y:S01]  /*15920*/  LDL.LU R24, [R1+0x137c] ;  /* 0x00137c0001187983 */ /* 0x001ee20000300800 */
[----:B------:R-:W-:Y:S01]  /*15930*/  @!P4 IMAD.MOV R4, RZ, RZ, -R4 ;  /* 0x000000ffff04c224 */ /* 0x000fe200078e0a04 */
[----:B------:R-:W-:Y:S01]  /*15940*/  PRMT R19, RZ, 0x7610, R19 ;  /* 0x00007610ff137816 */ /* 0x000fe20000000013 */
[----:B------:R-:W-:Y:S01]  /*15950*/  @!P3 IMAD.IADD R66, R66, 0x1, -R68 ;  /* 0x000000014242b824 */ /* 0x000fe200078e0a44 */
[----:B------:R-:W3:Y:S01]  /*15960*/  LDL.LU R12, [R1+0x1378] ;  /* 0x00137800010c7983 */ /* 0x000ee20000300800 */
[----:B------:R-:W0:Y:S03]  /*15970*/  LDCU UR5, c[0x0][0x3b0] ;  /* 0x00007600ff0577ac */ /* 0x000e260008000800 */
[----:B------:R-:W-:Y:S01]  /*15980*/  STL [R1+0x8e8], R92 ;  /* 0x0008e85c01007387 */ /* 0x000fe20000100800 */
[----:B--2---:R-:W-:-:S03]  /*15990*/  ISETP.GE.AND P5, PT, R62, RZ, PT ;  /* 0x000000ff3e00720c */ /* 0x004fc60003fa6270 */
[----:B----4-:R1:W-:Y:S04]  /*159a0*/  STL [R1+0x224], R20 ;  /* 0x0002241401007387 */ /* 0x0103e80000100800 */
[----:B-1----:R-:W2:Y:S04]  /*159b0*/  LDL.LU R20, [R1+0x1374] ;  /* 0x0013740001147983 */ /* 0x002ea80000300800 */
[----:B------:R-:W4:Y:S04]  /*159c0*/  LDL R67, [R1+0x1290] ;  /* 0x0012900001437983 */ /* 0x000f280000100800 */
[----:B------:R-:W2:Y:S04]  /*159d0*/  LDL.LU R62, [R1+0x118] ;  /* 0x00011800013e7983 */ /* 0x000ea80000300800 */
[----:B---3--:R1:W-:Y:S02]  /*159e0*/  STL [R1+0x220], R7 ;  /* 0x0002200701007387 */ /* 0x0083e40000100800 */
[----:B-1----:R-:W-:-:S02]  /*159f0*/  LEA R7, P4, R6, R72, 0x1 ;  /* 0x0000004806077211 */ /* 0x002fc400078808ff */
[----:B------:R-:W-:Y:S02]  /*15a00*/  STL [R1+0x138], R66 ;  /* 0x0001384201007387 */ /* 0x000fe40000100800 */
[----:B------:R-:W-:Y:S02]  /*15a10*/  LEA.HI.X.SX32 R64, R6, R69, 0x1, P4 ;  /* 0x0000004506407211 */ /* 0x000fe400020f0eff */
[----:B------:R1:W-:Y:S01]  /*15a20*/  STL [R1+0x91c], R7 ;  /* 0x00091c0701007387 */ /* 0x0003e20000100800 */
[----:B------:R-:W-:Y:S02]  /*15a30*/  @P0 IMAD.MOV.U32 R6, RZ, RZ, R7 ;  /* 0x000000ffff060224 */ /* 0x000fe400078e0007 */
[----:B-1----:R-:W-:-:S05]  /*15a40*/  @P0 IMAD.MOV.U32 R7, RZ, RZ, R64 ;  /* 0x000000ffff070224 */ /* 0x002fca00078e0040 */
[----:B------:R1:W3:Y:S01]  /*15a50*/  @P0 LDG.E.U16 R14, desc[UR20][R6.64] ;  /* 0x00000014060e0981 */ /* 0x0002e2000c1e1500 */
[----:B------:R-:W-:Y:S01]  /*15a60*/  SEL R5, R73, R4, !P1 ;  /* 0x0000000449057207 */ /* 0x000fe20004800000 */
[----:B------:R-:W-:-:S04]  /*15a70*/  IMAD.MOV.U32 R4, RZ, RZ, R66 ;  /* 0x000000ffff047224 */ /* 0x000fc800078e0042 */
[----:B------:R-:W-:Y:S02]  /*15a80*/  @!P5 IMAD.MOV R4, RZ, RZ, -R4 ;  /* 0x000000ffff04d224 */ /* 0x000fe400078e0a04 */
[----:B------:R-:W-:Y:S01]  /*15a90*/  IMAD R5, R5, UR12, RZ ;  /* 0x0000000c05057c24 */ /* 0x000fe2000f8e02ff */
[----:B------:R-:W-:Y:S01]  /*15aa0*/  STL [R1+0x918], R64 ;  /* 0x0009184001007387 */ /* 0x000fe20000100800 */
[----:B------:R-:W-:Y:S01]  /*15ab0*/  ISETP.GT.U32.AND P6, PT, R68, R10, PT ;  /* 0x0000000a4400720c */ /* 0x000fe20003fc4070 */
[----:B------:R-:W0:Y:S01]  /*15ac0*/  LDCU UR12, c[0x0][0x3b0] ;  /* 0x00007600ff0c77ac */ /* 0x000e220008000800 */
[----:B------:R-:W-:Y:S01]  /*15ad0*/  SEL R4, R73, R4, !P1 ;  /* 0x0000000449047207 */ /* 0x000fe20004800000 */
[----:B------:R-:W2:Y:S04]  /*15ae0*/  LDL R92, [R1+0x1268] ;  /* 0x00126800015c7983 */ /* 0x000ea80000100800 */
[----:B-1----:R-:W-:Y:S01]  /*15af0*/  IMAD R6, R4, UR4, RZ ;  /* 0x0000000404067c24 */ /* 0x002fe2000f8e02ff */
[----:B------:R-:W-:Y:S01]  /*15b00*/  ISETP.GT.U32.AND P3, PT, R68, R71, PT ;  /* 0x000000474400720c */ /* 0x000fe20003f64070 */
[----:B------:R-:W1:Y:S01]  /*15b10*/  LDCU UR4, c[0x0][0x3b0] ;  /* 0x00007600ff0477ac */ /* 0x000e620008000800 */
[----:B---3--:R3:W-:Y:S03]  /*15b20*/  STL [R1+0x21c], R14 ;  /* 0x00021c0e01007387 */ /* 0x0087e60000100800 */
[----:B------:R-:W-:-:S08]  /*15b30*/  @!P6 IMAD.IADD R10, R10, 0x1, -R68 ;  /* 0x000000010a0ae824 */ /* 0x000fd000078e0a44 */
[----:B------:R-:W-:Y:S01]  /*15b40*/  @!P3 IMAD.IADD R71, R71, 0x1, -R68 ;  /* 0x000000014747b824 */ /* 0x000fe200078e0a44 */
[----:B------:R-:W2:Y:S01]  /*15b50*/  LDL.LU R66, [R1+0x10c] ;  /* 0x00010c0001427983 */ /* 0x000ea20000300800 */
[----:B---3--:R-:W-:-:S04]  /*15b60*/  LEA R14, P5, R5, R72, 0x1 ;  /* 0x00000048050e7211 */ /* 0x008fc800078a08ff */
[----:B------:R-:W-:Y:S01]  /*15b70*/  LEA.HI.X.SX32 R5, R5, R69, 0x1, P5 ;  /* 0x0000004505057211 */ /* 0x000fe200028f0eff */
[----:B------:R-:W-:-:S05]  /*15b80*/  @P0 IMAD.MOV.U32 R4, RZ, RZ, R14 ;  /* 0x000000ffff040224 */ /* 0x000fca00078e000e */
[----:B------:R3:W2:Y:S01]  /*15b90*/  @P0 LDG.E.U16 R19, desc[UR20][R4.64] ;  /* 0x0000001404130981 */ /* 0x0006a2000c1e1500 */
[----:B------:R-:W-:Y:S02]  /*15ba0*/  ISETP.GT.U32.AND P6, PT, R68, R10, PT ;  /* 0x0000000a4400720c */ /* 0x000fe40003fc4070 */
[----:B------:R-:W-:Y:S01]  /*15bb0*/  ISETP.GE.AND P3, PT, R47, RZ, PT ;  /* 0x000000ff2f00720c */ /* 0x000fe20003f66270 */
[----:B------:R0:W-:Y:S04]  /*15bc0*/  STL [R1+0x94c], R14 ;  /* 0x00094c0e01007387 */ /* 0x0001e80000100800 */
[----:B------:R-:W4:Y:S04]  /*15bd0*/  LDL.LU R64, [R1+0x100] ;  /* 0x0001000001407983 */ /* 0x000f280000300800 */
[----:B------:R-:W4:Y:S02]  /*15be0*/  LDL.LU R47, [R1+0x140] ;  /* 0x00014000012f7983 */ /* 0x000f240000300800 */
[----:B------:R-:W-:-:S02]  /*15bf0*/  @!P6 IMAD.IADD R10, R10, 0x1, -R68 ;  /* 0x000000010a0ae824 */ /* 0x000fc400078e0a44 */
[----:B------:R1:W-:Y:S02]  /*15c00*/  STL [R1+0x948], R5 ;  /* 0x0009480501007387 */ /* 0x0003e40000100800 */
[----:B---3--:R-:W-:Y:S02]  /*15c10*/  IMAD.MOV.U32 R4, RZ, RZ, R10 ;  /* 0x000000ffff047224 */ /* 0x008fe400078e000a */
[----:B0-----:R-:W3:Y:S02]  /*15c20*/  LDL.LU R14, [R1+0x1370] ;  /* 0x00137000010e7983 */ /* 0x001ee40000300800 */
[----:B------:R-:W-:Y:S01]  /*15c30*/  @!P3 IMAD.MOV R4, RZ, RZ, -R4 ;  /* 0x000000ffff04b224 */ /* 0x000fe200078e0a04 */
[----:B-1----:R-:W-:-:S04]  /*15c40*/  LEA R5, P6, R6, R72, 0x1 ;  /* 0x0000004806057211 */ /* 0x002fc800078c08ff */
[----:B------:R-:W-:Y:S02]  /*15c50*/  LEA.HI.X.SX32 R10, R6, R69, 0x1, P6 ;  /* 0x00000045060a7211 */ /* 0x000fe400030f0eff */
[----:B------:R-:W-:Y:S01]  /*15c60*/  SEL R6, R73, R4, !P1 ;  /* 0x0000000449067207 */ /* 0x000fe20004800000 */
[----:B------:R-:W-:Y:S01]  /*15c70*/  @P0 IMAD.MOV.U32 R4, RZ, RZ, R5 ;  /* 0x000000ffff040224 */ /* 0x000fe200078e0005 */
[----:B------:R-:W-:Y:S01]  /*15c80*/  PRMT R7, RZ, 0x7610, R7 ;  /* 0x00007610ff077816 */ /* 0x000fe20000000007 */
[----:B--2---:R0:W-:Y:S04]  /*15c90*/  STL [R1+0x218], R19 ;  /* 0x0002181301007387 */ /* 0x0041e80000100800 */
[----:B0-----:R-:W2:Y:S04]  /*15ca0*/  LDL.LU R19, [R1+0x136c] ;  /* 0x00136c0001137983 */ /* 0x001ea80000300800 */
[----:B------:R0:W-:Y:S02]  /*15cb0*/  STL [R1+0x97c], R5 ;  /* 0x00097c0501007387 */ /* 0x0001e40000100800 */
[----:B0-----:R-:W-:-:S05]  /*15cc0*/  @P0 IMAD.MOV.U32 R5, RZ, RZ, R10 ;  /* 0x000000ffff050224 */ /* 0x001fca00078e000a */
[----:B------:R-:W2:Y:S01]  /*15cd0*/  @P0 LDG.E.U16 R7, desc[UR20][R4.64] ;  /* 0x0000001404070981 */ /* 0x000ea2000c1e1500 */
[----:B------:R-:W-:-:S13]  /*15ce0*/  ISETP.GT.U32.AND P4, PT, R68, R17, PT ;  /* 0x000000114400720c */ /* 0x000fda0003f84070 */
[----:B------:R-:W-:-:S05]  /*15cf0*/  @!P4 IMAD.IADD R17, R17, 0x1, -R68 ;  /* 0x000000011111c824 */ /* 0x000fca00078e0a44 */
[----:B------:R-:W-:Y:S01]  /*15d00*/  ISETP.GT.U32.AND P4, PT, R68, R17, PT ;  /* 0x000000114400720c */ /* 0x000fe20003f84070 */
[----:B------:R-:W-:Y:S01]  /*15d10*/  IMAD R6, R6, UR5, RZ ;  /* 0x0000000506067c24 */ /* 0x000fe2000f8e02ff */
[----:B----4-:R-:W-:Y:S01]  /*15d20*/  ISETP.GE.AND P3, PT, R67, RZ, PT ;  /* 0x000000ff4300720c */ /* 0x010fe20003f66270 */
[----:B------:R-:W0:Y:S01]  /*15d30*/  LDCU UR5, c[0x0][0x3b0] ;  /* 0x00007600ff0577ac */ /* 0x000e220008000800 */
[----:B------:R-:W4:Y:S04]  /*15d40*/  LDL R67, [R1+0x11e4] ;  /* 0x0011e40001437983 */ /* 0x000f280000100800 */
[----:B------:R1:W-:Y:S05]  /*15d50*/  STL [R1+0x978], R10 ;  /* 0x0009780a01007387 */ /* 0x0003ea0000100800 */
[----:B------:R-:W-:Y:S01]  /*15d60*/  @!P4 IMAD.IADD R17, R17, 0x1, -R68 ;  /* 0x000000011111c824 */ /* 0x000fe200078e0a44 */
[----:B-1----:R-:W3:Y:S01]  /*15d70*/  LDL.LU R10, [R1+0x1368] ;  /* 0x00136800010a7983 */ /* 0x002ee20000300800 */
[----:B------:R-:W-:-:S03]  /*15d80*/  PRMT R57, RZ, 0x7610, R57 ;  /* 0x00007610ff397816 */ /* 0x000fc60000000039 */
[----:B--2---:R1:W-:Y:S02]  /*15d90*/  STL [R1+0x210], R7 ;  /* 0x0002100701007387 */ /* 0x0043e40000100800 */
[----:B-1----:R-:W-:-:S04]  /*15da0*/  LEA R7, P4, R6, R72, 0x1 ;  /* 0x0000004806077211 */ /* 0x002fc800078808ff */
[----:B------:R-:W-:Y:S01]  /*15db0*/  LEA.HI.X.SX32 R6, R6, R69, 0x1, P4 ;  /* 0x0000004506067211 */ /* 0x000fe200020f0eff */
[----:B------:R1:W-:Y:S04]  /*15dc0*/  STL [R1+0x9ac], R7 ;  /* 0x0009ac0701007387 */ /* 0x0003e80000100800 */
[----:B------:R2:W-:Y:S01]  /*15dd0*/  STL [R1+0x9a8], R6 ;  /* 0x0009a80601007387 */ /* 0x0005e20000100800 */
[----:B-1----:R-:W-:-:S04]  /*15de0*/  @P0 LOP3.LUT R7, R7, R6, RZ, 0x3c, !PT ;  /* 0x0000000607070212 */ /* 0x002fc800078e3cff */
[----:B--2---:R-:W-:-:S04]  /*15df0*/  @P0 LOP3.LUT R6, R7, R6, RZ, 0x3c, !PT ;  /* 0x0000000607060212 */ /* 0x004fc800078e3cff */
[----:B------:R-:W-:-:S05]  /*15e00*/  @P0 LOP3.LUT R7, R7, R6, RZ, 0x3c, !PT ;  /* 0x0000000607070212 */ /* 0x000fca00078e3cff */
[----:B------:R1:W2:Y:S01]  /*15e10*/  @P0 LDG.E.U16 R57, desc[UR20][R6.64] ;  /* 0x0000001406390981 */ /* 0x0002a2000c1e1500 */
[C---:B------:R-:W-:Y:S02]  /*15e20*/  ISETP.GT.U32.AND P5, PT, R68.reuse, R71, PT ;  /* 0x000000474400720c */ /* 0x040fe40003fa4070 */
[----:B------:R-:W-:Y:S01]  /*15e30*/  ISETP.GT.U32.AND P6, PT, R68, R62, PT ;  /* 0x0000003e4400720c */ /* 0x000fe20003fc4070 */
[----:B------:R-:W-:Y:S02]  /*15e40*/  IMAD.MOV.U32 R4, RZ, RZ, R17 ;  /* 0x000000ffff047224 */ /* 0x000fe400078e0011 */
[----:B------:R-:W3:Y:S08]  /*15e50*/  LDL R17, [R1+0x10f4] ;  /* 0x0010f40001117983 */ /* 0x000ef00000100800 */
[--C-:B------:R-:W-:Y:S01]  /*15e60*/  @!P5 IMAD.IADD R71, R71, 0x1, -R68.reuse ;  /* 0x000000014747d824 */ /* 0x100fe200078e0a44 */
[----:B------:R-:W-:Y:S01]  /*15e70*/  ISETP.GE.AND P5, PT, R92, RZ, PT ;  /* 0x000000ff5c00720c */ /* 0x000fe20003fa6270 */
[----:B------:R-:W-:-:S02]  /*15e80*/  @!P6 IMAD.IADD R62, R62, 0x1, -R68 ;  /* 0x000000013e3ee824 */ /* 0x000fc400078e0a44 */
[----:B------:R-:W-:-:S04]  /*15e90*/  IMAD.MOV.U32 R5, RZ, RZ, R71 ;  /* 0x000000ffff057224 */ /* 0x000fc800078e0047 */
[----:B------:R-:W-:Y:S01]  /*15ea0*/  @!P3 IMAD.MOV R5, RZ, RZ, -R5 ;  /* 0x000000ffff05b224 */ /* 0x000fe200078e0a05 */
[----:B------:R-:W-:-:S05]  /*15eb0*/  ISETP.GT.U32.AND P3, PT, R68, R47, PT ;  /* 0x0000002f4400720c */ /* 0x000fca0003f64070 */
[----:B------:R-:W-:Y:S01]  /*15ec0*/  @!P5 IMAD.MOV R4, RZ, RZ, -R4 ;  /* 0x000000ffff04d224 */ /* 0x000fe200078e0a04 */
[C---:B------:R-:W-:Y:S02]  /*15ed0*/  ISETP.GT.U32.AND P5, PT, R68.reuse, R62, PT ;  /* 0x0000003e4400720c */ /* 0x040fe40003fa4070 */
[C---:B------:R-:W-:Y:S02]  /*15ee0*/  SEL R5, R73.reuse, R5, !P1 ;  /* 0x0000000549057207 */ /* 0x040fe40004800000 */
[----:B------:R-:W-:Y:S02]  /*15ef0*/  ISETP.GT.U32.AND P6, PT, R68, R64, PT ;  /* 0x000000404400720c */ /* 0x000fe40003fc4070 */
[----:B------:R-:W-:Y:S01]  /*15f00*/  SEL R4, R73, R4, !P1 ;  /* 0x0000000449047207 */ /* 0x000fe20004800000 */
[----:B-1----:R-:W-:Y:S01]  /*15f10*/  IMAD R6, R5, UR4, RZ ;  /* 0x0000000405067c24 */ /* 0x002fe2000f8e02ff */
[----:B------:R-:W-:Y:S01]  /*15f20*/  PRMT R93, RZ, 0x7610, R93 ;  /* 0x00007610ff5d7816 */ /* 0x000fe2000000005d */
[----:B------:R-:W-:-:S02]  /*15f30*/  @!P3 IMAD.IADD R47, R47, 0x1, -R68 ;  /* 0x000000012f2fb824 */ /* 0x000fc400078e0a44 */
[----:B0-----:R-:W-:Y:S02]  /*15f40*/  IMAD R5, R4, UR5, RZ ;  /* 0x0000000504057c24 */ /* 0x001fe4000f8e02ff */
[--C-:B------:R-:W-:Y:S01]  /*15f50*/  @!P5 IMAD.IADD R62, R62, 0x1, -R68.reuse ;  /* 0x000000013e3ed824 */ /* 0x100fe200078e0a44 */
[-C--:B------:R-:W-:Y:S01]  /*15f60*/  LEA R7, P5, R6, R72.reuse, 0x1 ;  /* 0x0000004806077211 */ /* 0x080fe200078a08ff */
[----:B------:R-:W0:Y:S01]  /*15f70*/  LDCU UR4, c[0x0][0x3b0] ;  /* 0x00007600ff0477ac */ /* 0x000e220008000800 */
[----:B----4-:R-:W-:Y:S01]  /*15f80*/  ISETP.GE.AND P3, PT, R67, RZ, PT ;  /* 0x000000ff4300720c */ /* 0x010fe20003f66270 */
[----:B------:R-:W-:Y:S01]  /*15f90*/  @!P6 IMAD.IADD R64, R64, 0x1, -R68 ;  /* 0x000000014040e824 */ /* 0x000fe200078e0a44 */
[----:B------:R-:W-:Y:S01]  /*15fa0*/  LEA.HI.X.SX32 R6, R6, R69, 0x1, P5 ;  /* 0x0000004506067211 */ /* 0x000fe200028f0eff */
[----:B------:R-:W1:Y:S01]  /*15fb0*/  LDCU UR5, c[0x0][0x3b0] ;  /* 0x00007600ff0577ac */ /* 0x000e620008000800 */
[----:B------:R-:W-:Y:S01]  /*15fc0*/  LEA R71, P6, R5, R72, 0x1 ;  /* 0x0000004805477211 */ /* 0x000fe200078c08ff */
[----:B------:R-:W-:Y:S01]  /*15fd0*/  IMAD.MOV.U32 R4, RZ, RZ, R62 ;  /* 0x000000ffff047224 */ /* 0x000fe200078e003e */
[----:B--2---:R2:W-:Y:S04]  /*15fe0*/  STL [R1+0x208], R57 ;  /* 0x0002083901007387 */ /* 0x0045e80000100800 */
[----:B--2---:R-:W2:Y:S04]  /*15ff0*/  LDL R57, [R1+0xff4] ;  /* 0x000ff40001397983 */ /* 0x004ea80000100800 */
[----:B------:R-:W4:Y:S04]  /*16000*/  LDL.LU R92, [R1+0x148] ;  /* 0x00014800015c7983 */ /* 0x000f280000300800 */
[----:B------:R-:W4:Y:S04]  /*16010*/  LDL.LU R67, [R1+0x14c] ;  /* 0x00014c0001437983 */ /* 0x000f280000300800 */
[----:B------:R0:W-:Y:S04]  /*16020*/  STL [R1+0x118], R62 ;  /* 0x0001183e01007387 */ /* 0x0001e80000100800 */
[----:B------:R1:W-:Y:S04]  /*16030*/  STL [R1+0x9dc], R7 ;  /* 0x0009dc0701007387 */ /* 0x0003e80000100800 */
[----:B0-----:R-:W4:Y:S01]  /*16040*/  LDL R62, [R1+0xf8c] ;  /* 0x000f8c00013e7983 */ /* 0x001f220000100800 */
[----:B-1----:R-:W-:-:S03]  /*16050*/  @P0 LOP3.LUT R7, R7, R6, RZ, 0x3c, !PT ;  /* 0x0000000607070212 */ /* 0x002fc600078e3cff */
[----:B------:R-:W-:Y:S04]  /*16060*/  STL [R1+0xa0c], R71 ;  /* 0x000a0c4701007387 */ /* 0x000fe80000100800 */
[----:B------:R0:W-:Y:S02]  /*16070*/  STL [R1+0x9d8], R6 ;  /* 0x0009d80601007387 */ /* 0x0001e40000100800 */
[----:B0-----:R-:W-:-:S04]  /*16080*/  @P0 LOP3.LUT R6, R7, R6, RZ, 0x3c, !PT ;  /* 0x0000000607060212 */ /* 0x001fc800078e3cff */
[----:B------:R-:W-:-:S05]  /*16090*/  @P0 LOP3.LUT R7, R7, R6, RZ, 0x3c, !PT ;  /* 0x0000000607070212 */ /* 0x000fca00078e3cff */
[----:B------:R0:W4:Y:S01]  /*160a0*/  @P0 LDG.E.U16 R93, desc[UR20][R6.64] ;  /* 0x00000014065d0981 */ /* 0x000122000c1e1500 */
[C---:B------:R-:W-:Y:S01]  /*160b0*/  ISETP.GT.U32.AND P4, PT, R68.reuse, R66, PT ;  /* 0x000000424400720c */ /* 0x040fe20003f84070 */
[----:B------:R-:W-:Y:S01]  /*160c0*/  @!P3 IMAD.MOV R4, RZ, RZ, -R4 ;  /* 0x000000ffff04b224 */ /* 0x000fe200078e0a04 */
[----:B------:R-:W-:Y:S02]  /*160d0*/  LEA.HI.X.SX32 R5, R5, R69, 0x1, P6 ;  /* 0x0000004505057211 */ /* 0x000fe400030f0eff */
[----:B------:R-:W-:-:S09]  /*160e0*/  ISETP.GT.U32.AND P6, PT, R68, R64, PT ;  /* 0x000000404400720c */ /* 0x000fd20003fc4070 */
[----:B------:R-:W-:Y:S01]  /*160f0*/  @!P4 IMAD.IADD R66, R66, 0x1, -R68 ;  /* 0x000000014242c824 */ /* 0x000fe200078e0a44 */
[----:B------:R-:W-:-:S04]  /*16100*/  ISETP.GT.U32.AND P4, PT, R68, R47, PT ;  /* 0x0000002f4400720c */ /* 0x000fc80003f84070 */
[----:B------:R-:W-:Y:S01]  /*16110*/  ISETP.GT.U32.AND P5, PT, R68, R66, PT ;  /* 0x000000424400720c */ /* 0x000fe20003fa4070 */
[----:B0-----:R-:W-:Y:S01]  /*16120*/  @P0 IMAD.MOV.U32 R6, RZ, RZ, R71 ;  /* 0x000000ffff060224 */ /* 0x001fe200078e0047 */
[----:B------:R-:W-:Y:S01]  /*16130*/  PRMT R8, RZ, 0x7610, R8 ;  /* 0x00007610ff087816 */ /* 0x000fe20000000008 */
[----:B------:R-:W-:Y:S01]  /*16140*/  @P0 IMAD.MOV.U32 R7, RZ, RZ, R5 ;  /* 0x000000ffff070224 */ /* 0x000fe200078e0005 */
[----:B------:R-:W-:-:S04]  /*16150*/  SEL R4, R73, R4, !P1 ;  /* 0x0000000449047207 */ /* 0x000fc80004800000 */
[----:B------:R0:W4:Y:S01]  /*16160*/  @P0 LDG.E.U16 R8, desc[UR20][R6.64] ;  /* 0x0000001406080981 */ /* 0x000122000c1e1500 */
[--C-:B------:R-:W-:Y:S02]  /*16170*/  @!P4 IMAD.IADD R47, R47, 0x1, -R68.reuse ;  /* 0x000000012f2fc824 */ /* 0x100fe400078e0a44 */
[--C-:B------:R-:W-:Y:S02]  /*16180*/  @!P6 IMAD.IADD R64, R64, 0x1, -R68.reuse ;  /* 0x000000014040e824 */ /* 0x100fe400078e0a44 */
[----:B------:R-:W-:Y:S02]  /*16190*/  @!P5 IMAD.IADD R66, R66, 0x1, -R68 ;  /* 0x000000014242d824 */ /* 0x000fe400078e0a44 */
[----:B0-----:R-:W-:Y:S01]  /*161a0*/  IMAD R6, R4, UR7, RZ ;  /* 0x0000000704067c24 */ /* 0x001fe2000f8e02ff */
[----:B------:R-:W-:Y:S01]  /*161b0*/  STL [R1+0xa08], R5 ;  /* 0x000a080501007387 */ /* 0x000fe20000100800 */
[----:B------:R-:W-:Y:S02]  /*161c0*/  PRMT R0, RZ, 0x7610, R0 ;  /* 0x00007610ff007816 */ /* 0x000fe40000000000 */
[----:B--2---:R-:W-:-:S02]  /*161d0*/  ISETP.GE.AND P4, PT, R57, RZ, PT ;  /* 0x000000ff3900720c */ /* 0x004fc40003f86270 */
[----:B---3--:R-:W-:Y:S01]  /*161e0*/  ISETP.GE.AND P3, PT, R17, RZ, PT ;  /* 0x000000ff1100720c */ /* 0x008fe20003f66270 */
[----:B------:R-:W2:Y:S01]  /*161f0*/  LDL.LU R57, [R1+0x150] ;  /* 0x0001500001397983 */ /* 0x000ea20000300800 */
[C---:B------:R-:W-:Y:S01]  /*16200*/  LEA R7, P6, R6.reuse, R72, 0x1 ;  /* 0x0000004806077211 */ /* 0x040fe200078c08ff */
[----:B------:R-:W-:Y:S01]  /*16210*/  IMAD.MOV.U32 R4, RZ, RZ, R64 ;  /* 0x000000ffff047224 */ /* 0x000fe200078e0040 */
[----:B------:R-:W-:Y:S01]  /*16220*/  PRMT R74, RZ, 0x7610, R74 ;  /* 0x00007610ff4a7816 */ /* 0x000fe2000000004a */
[----:B------:R-:W-:Y:S01]  /*16230*/  STL [R1+0x140], R47 ;  /* 0x0001402f01007387 */ /* 0x000fe20000100800 */
[----:B------:R-:W-:Y:S01]  /*16240*/  LEA.HI.X.SX32 R6, R6, R69, 0x1, P6 ;  /* 0x0000004506067211 */ /* 0x000fe200030f0eff */
[----:B------:R-:W0:Y:S02]  /*16250*/  LDCU UR7, c[0x0][0x3b0] ;  /* 0x00007600ff0777ac */ /* 0x000e240008000800 */
[----:B------:R-:W-:Y:S04]  /*16260*/  STL [R1+0x10c], R66 ;  /* 0x00010c4201007387 */ /* 0x000fe80000100800 */
[----:B------:R-:W-:Y:S04]  /*16270*/  STL [R1+0x100], R64 ;  /* 0x0001004001007387 */ /* 0x000fe80000100800 */
[----:B----4-:R1:W-:Y:S04]  /*16280*/  STL [R1+0x204], R93 ;  /* 0x0002045d01007387 */ /* 0x0103e80000100800 */
[----:B-1----:R-:W3:Y:S04]  /*16290*/  LDL R93, [R1+0xfa8] ;  /* 0x000fa800015d7983 */ /* 0x002ee80000100800 */
[----:B------:R1:W-:Y:S04]  /*162a0*/  STL [R1+0xa3c], R7 ;  /* 0x000a3c0701007387 */ /* 0x0003e80000100800 */
[----:B------:R4:W-:Y:S01]  /*162b0*/  STL [R1+0xa38], R6 ;  /* 0x000a380601007387 */ /* 0x0009e20000100800 */
[----:B------:R-:W-:-:S02]  /*162c0*/  IMAD.MOV.U32 R5, RZ, RZ, R66 ;  /* 0x000000ffff057224 */ /* 0x000fc400078e0042 */
[----:B------:R-:W-:Y:S01]  /*162d0*/  @!P4 IMAD.MOV R4, RZ, RZ, -R4 ;  /* 0x000000ffff04c224 */ /* 0x000fe200078e0a04 */
[----:B------:R-:W2:Y:S01]  /*162e0*/  LDL.LU R71, [R1+0x158] ;  /* 0x0001580001477983 */ /* 0x000ea20000300800 */
[----:B-1----:R-:W-:-:S04]  /*162f0*/  @P0 LOP3.LUT R7, R7, R6, RZ, 0x3c, !PT ;  /* 0x0000000607070212 */ /* 0x002fc800078e3cff */
[----:B----4-:R-:W-:-:S04]  /*16300*/  @P0 LOP3.LUT R6, R7, R6, RZ, 0x3c, !PT ;  /* 0x0000000607060212 */ /* 0x010fc800078e3cff */
[----:B------:R-:W-:-:S05]  /*16310*/  @P0 LOP3.LUT R7, R7, R6, RZ, 0x3c, !PT ;  /* 0x0000000607070212 */ /* 0x000fca00078e3cff */
[----:B------:R1:W4:Y:S01]  /*16320*/  @P0 LDG.E.U16 R0, desc[UR20][R6.64] ;  /* 0x0000001406000981 */ /* 0x000322000c1e1500 */
[----:B------:R-:W-:Y:S01]  /*16330*/  @!P3 IMAD.MOV R5, RZ, RZ, -R5 ;  /* 0x000000ffff05b224 */ /* 0x000fe200078e0a05 */
[----:B------:R-:W-:Y:S02]  /*16340*/  ISETP.GE.AND P3, PT, R62, RZ, PT ;  /* 0x000000ff3e00720c */ /* 0x000fe40003f66270 */
[----:B------:R0:W-:Y:S04]  /*16350*/  STL [R1+0x200], R8 ;  /* 0x0002000801007387 */ /* 0x0001e80000100800 */
[----:B------:R-:W2:Y:S01]  /*16360*/  LDL R64, [R1+0xfc8] ;  /* 0x000fc80001407983 */ /* 0x000ea20000100800 */
[C---:B0-----:R-:W-:Y:S02]  /*16370*/  SEL R8, R73.reuse, R5, !P1 ;  /* 0x0000000549087207 */ /* 0x041fe40004800000 */
[----:B------:R-:W-:Y:S01]  /*16380*/  SEL R5, R73, R4, !P1 ;  /* 0x0000000449057207 */ /* 0x000fe20004800000 */
[----:B------:R-:W-:-:S02]  /*16390*/  IMAD.MOV.U32 R4, RZ, RZ, R47 ;  /* 0x000000ffff047224 */ /* 0x000fc400078e002f */
[----:B------:R-:W-:Y:S01]  /*163a0*/  IMAD R8, R8, UR4, RZ ;  /* 0x0000000408087c24 */ /* 0x000fe2000f8e02ff */
[----:B------:R-:W2:Y:S01]  /*163b0*/  LDL R47, [R1+0xfe8] ;  /* 0x000fe800012f7983 */ /* 0x000ea20000100800 */
[----:B------:R-:W-:Y:S01]  /*163c0*/  IMAD R5, R5, UR5, RZ ;  /* 0x0000000505057c24 */ /* 0x000fe2000f8e02ff */
[----:B------:R-:W-:Y:S01]  /*163d0*/  PRMT R61, RZ, 0x7610, R61 ;  /* 0x00007610ff3d7816 */ /* 0x000fe2000000003d */
[----:B------:R-:W-:Y:S01]  /*163e0*/  @!P3 IMAD.MOV R4, RZ, RZ, -R4 ;  /* 0x000000ffff04b224 */ /* 0x000fe200078e0a04 */
[----:B------:R-:W2:Y:S01]  /*163f0*/  LDL.LU R62, [R1+0x160] ;  /* 0x00016000013e7983 */ /* 0x000ea20000300800 */
[----:B------:R-:W-:Y:S01]  /*16400*/  ISETP.GT.U32.AND P6, PT, R68, R67, PT ;  /* 0x000000434400720c */ /* 0x000fe20003fc4070 */
[----:B------:R-:W0:Y:S01]  /*16410*/  LDCU UR4, c[0x0][0x3b0] ;  /* 0x00007600ff0477ac */ /* 0x000e220008000800 */
[----:B-1----:R-:W-:Y:S02]  /*16420*/  LEA R7, P3, R5, R72, 0x1 ;  /* 0x0000004805077211 */ /* 0x002fe400078608ff */
[----:B------:R-:W-:Y:S01]  /*16430*/  SEL R6, R73, R4, !P1 ;  /* 0x0000000449067207 */ /* 0x000fe20004800000 */
[----:B------:R-:W1:Y:S01]  /*16440*/  LDCU UR5, c[0x0][0x3b0] ;  /* 0x00007600ff0577ac */ /* 0x000e620008000800 */
[----:B------:R-:W-:Y:S01]  /*16450*/  LEA.HI.X.SX32 R66, R5, R69, 0x1, P3 ;  /* 0x0000004505427211 */ /* 0x000fe200018f0eff */
[----:B----4-:R4:W-:Y:S02]  /*16460*/  STL [R1+0x1fc], R0 ;  /* 0x0001fc0001007387 */ /* 0x0109e40000100800 */
[----:B----4-:R-:W-:-:S04]  /*16470*/  LEA R0, P4, R8, R72, 0x1 ;  /* 0x0000004808007211 */ /* 0x010fc800078808ff */
[----:B------:R-:W-:Y:S01]  /*16480*/  LEA.HI.X.SX32 R17, R8, R69, 0x1, P4 ;  /* 0x0000004508117211 */ /* 0x000fe200020f0eff */
[----:B------:R-:W-:-:S04]  /*16490*/  @P0 IMAD.MOV.U32 R4, RZ, RZ, R0 ;  /* 0x000000ffff040224 */ /* 0x000fc800078e0000 */
[----:B------:R-:W-:-:S05]  /*164a0*/  @P0 IMAD.MOV.U32 R5, RZ, RZ, R17 ;  /* 0x000000ffff050224 */ /* 0x000fca00078e0011 */
[----:B------:R4:W2:Y:S02]  /*164b0*/  @P0 LDG.E.U16 R74, desc[UR20][R4.64] ;  /* 0x00000014044a0981 */ /* 0x0008a4000c1e1500 */
[----:B----4-:R-:W-:Y:S02]  /*164c0*/  @P0 IMAD.MOV.U32 R4, RZ, RZ, R7 ;  /* 0x000000ffff040224 */ /* 0x010fe400078e0007 */
[----:B------:R-:W-:-:S05]  /*164d0*/  @P0 IMAD.MOV.U32 R5, RZ, RZ, R66 ;  /* 0x000000ffff050224 */ /* 0x000fca00078e0042 */
[----:B------:R4:W3:Y:S01]  /*164e0*/  @P0 LDG.E.U16 R61, desc[UR20][R4.64] ;  /* 0x00000014043d0981 */ /* 0x0008e2000c1e1500 */
[----:B------:R-:W-:-:S05]  /*164f0*/  @!P6 IMAD.IADD R67, R67, 0x1, -R68 ;  /* 0x000000014343e824 */ /* 0x000fca00078e0a44 */
[----:B------:R-:W-:Y:S01]  /*16500*/  ISETP.GT.U32.AND P6, PT, R68, R67, PT ;  /* 0x000000434400720c */ /* 0x000fe20003fc4070 */
[----:B------:R-:W-:Y:S01]  /*16510*/  STL [R1+0xa6c], R0 ;  /* 0x000a6c0001007387 */ /* 0x000fe20000100800 */
[----:B------:R-:W-:-:S03]  /*16520*/  IMAD R6, R6, UR11, RZ ;  /* 0x0000000b06067c24 */ /* 0x000fc6000f8e02ff */
[----:B------:R0:W-:Y:S04]  /*16530*/  STL [R1+0xa9c], R7 ;  /* 0x000a9c0701007387 */ /* 0x0001e80000100800 */
[----:B------:R1:W-:Y:S04]  /*16540*/  STL [R1+0xa68], R17 ;  /* 0x000a681101007387 */ /* 0x0003e80000100800 */
[----:B------:R-:W-:Y:S01]  /*16550*/  @!P6 IMAD.IADD R67, R67, 0x1, -R68 ;  /* 0x000000014343e824 */ /* 0x000fe200078e0a44 */
[C---:B0-----:R-:W-:Y:S01]  /*16560*/  LEA R7, P6, R6.reuse, R72, 0x1 ;  /* 0x0000004806077211 */ /* 0x041fe200078c08ff */
[----:B-1----:R-:W3:Y:S04]  /*16570*/  LDL.LU R17, [R1+0x1364] ;  /* 0x0013640001117983 */ /* 0x002ee80000300800 */
[----:B------:R-:W3:Y:S01]  /*16580*/  LDL.LU R0, [R1+0x1360] ;  /* 0x0013600001007983 */ /* 0x000ee20000300800 */
[----:B------:R-:W-:-:S02]  /*16590*/  LEA.HI.X.SX32 R6, R6, R69, 0x1, P6 ;  /* 0x0000004506067211 */ /* 0x000fc400030f0eff */
[----:B----4-:R-:W-:Y:S01]  /*165a0*/  PRMT R4, RZ, 0x7610, R4 ;  /* 0x00007610ff047816 */ /* 0x010fe20000000004 */
[----:B--2---:R0:W-:Y:S04]  /*165b0*/  STL [R1+0x1f8], R74 ;  /* 0x0001f84a01007387 */ /* 0x0041e80000100800 */
[----:B0-----:R-:W2:Y:S04]  /*165c0*/  LDL.LU R74, [R1+0x135c] ;  /* 0x00135c00014a7983 */ /* 0x001ea80000300800 */
[----:B------:R0:W-:Y:S04]  /*165d0*/  STL [R1+0xa98], R66 ;  /* 0x000a984201007387 */ /* 0x0001e80000100800 */
[----:B0-----:R-:W4:Y:S04]  /*165e0*/  LDL R66, [R1+0x1014] ;  /* 0x0010140001427983 */ /* 0x001f280000100800 */
[----:B---3--:R0:W-:Y:S04]  /*165f0*/  STL [R1+0x1f0], R61 ;  /* 0x0001f03d01007387 */ /* 0x0081e80000100800 */
[----:B0-----:R-:W3:Y:S04]  /*16600*/  LDL.LU R61, [R1+0x168] ;  /* 0x00016800013d7983 */ /* 0x001ee80000300800 */
[----:B------:R-:W-:Y:S04]  /*16610*/  STL [R1+0x14c], R67 ;  /* 0x00014c4301007387 */ /* 0x000fe80000100800 */
        /* <DEDUP_REMOVED lines=8> */
[----:B------:R-:W-:-:S05]  /*166a0*/  @!P5 IMAD.IADD R92, R92, 0x1, -R68 ;  /* 0x000000015c5cd824 */ /* 0x000fca00078e0a44 */
[C---:B------:R-:W-:Y:S02]  /*166b0*/  ISETP.GT.U32.AND P5, PT, R68.reuse, R92, PT ;  /* 0x0000005c4400720c */ /* 0x040fe40003fa4070 */
[----:B------:R-:W-:Y:S01]  /*166c0*/  ISETP.GE.AND P3, PT, R93, RZ, PT ;  /* 0x000000ff5d00720c */ /* 0x000fe20003f66270 */
[----:B------:R-:W-:Y:S01]  /*166d0*/  @!P4 IMAD.IADD R57, R57, 0x1, -R68 ;  /* 0x000000013939c824 */ /* 0x000fe200078e0a44 */
[----:B------:R-:W-:-:S09]  /*166e0*/  ISETP.GT.U32.AND P6, PT, R68, R62, PT ;  /* 0x0000003e4400720c */ /* 0x000fd20003fc4070 */
[----:B------:R-:W-:-:S04]  /*166f0*/  @!P5 IMAD.IADD R92, R92, 0x1, -R68 ;  /* 0x000000015c5cd824 */ /* 0x000fc800078e0a44 */
[----:B------:R-:W-:-:S04]  /*16700*/  IMAD.MOV.U32 R5, RZ, RZ, R92 ;  /* 0x000000ffff057224 */ /* 0x000fc800078e005c */
[----:B------:R-:W-:Y:S01]  /*16710*/  @!P3 IMAD.MOV R5, RZ, RZ, -R5 ;  /* 0x000000ffff05b224 */ /* 0x000fe200078e0a05 */
[----:B------:R-:W-:Y:S02]  /*16720*/  ISETP.GT.U32.AND P3, PT, R68, R57, PT ;  /* 0x000000394400720c */ /* 0x000fe40003f64070 */
[----:B------:R-:W-:Y:S02]  /*16730*/  ISETP.GE.AND P4, PT, R64, RZ, PT ;  /* 0x000000ff4000720c */ /* 0x000fe40003f86270 */
[----:B------:R-:W-:Y:S01]  /*16740*/  SEL R5, R73, R5, !P1 ;  /* 0x0000000549057207 */ /* 0x000fe20004800000 */
[----:B------:R-:W3:Y:S04]  /*16750*/  LDL.LU R64, [R1+0x170] ;  /* 0x0001700001407983 */ /* 0x000ee80000300800 */
[----:B0-----:R-:W-:-:S02]  /*16760*/  IMAD R6, R5, UR11, RZ ;  /* 0x0000000b05067c24 */ /* 0x001fc4000f8e02ff */
[--C-:B------:R-:W-:Y:S02]  /*16770*/  @!P6 IMAD.IADD R62, R62, 0x1, -R68.reuse ;  /* 0x000000013e3ee824 */ /* 0x100fe400078e0a44 */
[----:B------:R-:W-:Y:S01]  /*16780*/  @!P3 IMAD.IADD R57, R57, 0x1, -R68 ;  /* 0x000000013939b824 */ /* 0x000fe200078e0a44 */
[----:B------:R-:W-:-:S04]  /*16790*/  LEA R7, P6, R6, R72, 0x1 ;  /* 0x0000004806077211 */ /* 0x000fc800078c08ff */
[----:B------:R-:W-:Y:S02]  /*167a0*/  LEA.HI.X.SX32 R6, R6, R69, 0x1, P6 ;  /* 0x0000004506067211 */ /* 0x000fe400030f0eff */
[----:B------:R-:W-:Y:S01]  /*167b0*/  PRMT R52, RZ, 0x7610, R52 ;  /* 0x00007610ff347816 */ /* 0x000fe20000000034 */
[----:B--2---:R0:W-:Y:S02]  /*167c0*/  STL [R1+0x1e8], R4 ;  /* 0x0001e80401007387 */ /* 0x0041e40000100800 */
[----:B0-----:R-:W-:-:S04]  /*167d0*/  IMAD.MOV.U32 R4, RZ, RZ, R67 ;  /* 0x000000ffff047224 */ /* 0x001fc800078e0043 */
[----:B------:R-:W-:Y:S01]  /*167e0*/  @!P4 IMAD.MOV R4, RZ, RZ, -R4 ;  /* 0x000000ffff04c224 */ /* 0x000fe200078e0a04 */
[----:B------:R-:W-:Y:S02]  /*167f0*/  ISETP.GE.AND P4, PT, R47, RZ, PT ;  /* 0x000000ff2f00720c */ /* 0x000fe40003f86270 */
[----:B------:R-:W2:Y:S04]  /*16800*/  LDL R47, [R1+0x10ec] ;  /* 0x0010ec00012f7983 */ /* 0x000ea80000100800 */
[----:B------:R-:W-:Y:S04]  /*16810*/  STL [R1+0x150], R57 ;  /* 0x0001503901007387 */ /* 0x000fe80000100800 */
[----:B------:R0:W-:Y:S04]  /*16820*/  STL [R1+0x504], R7 ;  /* 0x0005040701007387 */ /* 0x0001e80000100800 */
[----:B------:R1:W-:Y:S01]  /*16830*/  STL [R1+0x500], R6 ;  /* 0x0005000601007387 */ /* 0x0003e20000100800 */
[----:B0-----:R-:W-:-:S04]  /*16840*/  @P0 LOP3.LUT R7, R7, R6, RZ, 0x3c, !PT ;  /* 0x0000000607070212 */ /* 0x001fc800078e3cff */
[----:B-1----:R-:W-:-:S04]  /*16850*/  @P0 LOP3.LUT R6, R7, R6, RZ, 0x3c, !PT ;  /* 0x0000000607060212 */ /* 0x002fc800078e3cff */
[----:B------:R-:W-:-:S05]  /*16860*/  @P0 LOP3.LUT R7, R7, R6, RZ, 0x3c, !PT ;  /* 0x0000000607070212 */ /* 0x000fca00078e3cff */
[----:B------:R0:W2:Y:S01]  /*16870*/  @P0 LDG.E.U16 R52, desc[UR20][R6.64] ;  /* 0x0000001406340981 */ /* 0x0000a2000c1e1500 */
[----:B------:R-:W-:Y:S02]  /*16880*/  ISETP.GT.U32.AND P5, PT, R68, R71, PT ;  /* 0x000000474400720c */ /* 0x000fe40003fa4070 */
[----:B------:R-:W-:-:S11]  /*16890*/  SEL R4, R73, R4, !P1 ;  /* 0x0000000449047207 */ /* 0x000fd60004800000 */
[----:B------:R-:W-:Y:S02]  /*168a0*/  @!P5 IMAD.IADD R71, R71, 0x1, -R68 ;  /* 0x000000014747d824 */ /* 0x000fe400078e0a44 */
[----:B------:R-:W-:Y:S01]  /*168b0*/  IMAD R4, R4, UR4, RZ ;  /* 0x0000000404047c24 */ /* 0x000fe2000f8e02ff */
[----:B----4-:R-:W-:Y:S01]  /*168c0*/  ISETP.GE.AND P3, PT, R66, RZ, PT ;  /* 0x000000ff4200720c */ /* 0x010fe20003f66270 */
[----:B------:R-:W-:Y:S01]  /*168d0*/  IMAD.MOV.U32 R5, RZ, RZ, R57 ;  /* 0x000000ffff057224 */ /* 0x000fe200078e0039 */
[----:B------:R-:W-:Y:S01]  /*168e0*/  ISETP.GT.U32.AND P5, PT, R68, R71, PT ;  /* 0x000000474400720c */ /* 0x000fe20003fa4070 */
[----:B------:R-:W1:Y:S01]  /*168f0*/  LDCU UR4, c[0x0][0x3b0] ;  /* 0x00007600ff0477ac */ /* 0x000e620008000800 */
[C---:B------:R-:W-:Y:S01]  /*16900*/  LEA R66, P6, R4.reuse, R72, 0x1 ;  /* 0x0000004804427211 */ /* 0x040fe200078c08ff */
[----:B------:R-:W-:Y:S01]  /*16910*/  @!P4 IMAD.MOV R5, RZ, RZ, -R5 ;  /* 0x000000ffff05c224 */ /* 0x000fe200078e0a05 */
[----:B------:R-:W-:Y:S01]  /*16920*/  PRMT R65, RZ, 0x7610, R65 ;  /* 0x00007610ff417816 */ /* 0x000fe20000000041 */
[----:B------:R-:W4:Y:S01]  /*16930*/  LDL R57, [R1+0x10e4] ;  /* 0x0010e40001397983 */ /* 0x000f220000100800 */
[----:B------:R-:W-:-:S02]  /*16940*/  LEA.HI.X.SX32 R67, R4, R69, 0x1, P6 ;  /* 0x0000004504437211 */ /* 0x000fc400030f0eff */
[----:B------:R-:W-:Y:S01]  /*16950*/  ISETP.GT.U32.AND P4, PT, R68, R62, PT ;  /* 0x0000003e4400720c */ /* 0x000fe20003f84070 */
[----:B0-----:R-:W-:-:S04]  /*16960*/  @P0 IMAD.MOV.U32 R6, RZ, RZ, R66 ;  /* 0x000000ffff060224 */ /* 0x001fc800078e0042 */
[----:B------:R-:W-:Y:S02]  /*16970*/  @!P5 IMAD.IADD R71, R71, 0x1, -R68 ;  /* 0x000000014747d824 */ /* 0x000fe400078e0a44 */
[----:B------:R-:W-:Y:S01]  /*16980*/  @P0 IMAD.MOV.U32 R7, RZ, RZ, R67 ;  /* 0x000000ffff070224 */ /* 0x000fe200078e0043 */
[----:B---3--:R-:W-:Y:S01]  /*16990*/  ISETP.GT.U32.AND P6, PT, R68, R64, PT ;  /* 0x000000404400720c */ /* 0x008fe20003fc4070 */
[----:B------:R-:W-:-:S03]  /*169a0*/  IMAD.MOV.U32 R4, RZ, RZ, R71 ;  /* 0x000000ffff047224 */ /* 0x000fc600078e0047 */
[----:B------:R0:W3:Y:S01]  /*169b0*/  @P0 LDG.E.U16 R65, desc[UR20][R6.64] ;  /* 0x0000001406410981 */ /* 0x0000e2000c1e1500 */
[----:B------:R-:W-:Y:S02]  /*169c0*/  @!P3 IMAD.MOV R4, RZ, RZ, -R4 ;  /* 0x000000ffff04b224 */ /* 0x000fe400078e0a04 */
[----:B------:R-:W-:Y:S01]  /*169d0*/  @!P4 IMAD.IADD R62, R62, 0x1, -R68 ;  /* 0x000000013e3ec824 */ /* 0x000fe200078e0a44 */
[C---:B0-----:R-:W-:Y:S02]  /*169e0*/  SEL R6, R73.reuse, R5, !P1 ;  /* 0x0000000549067207 */ /* 0x041fe40004800000 */
[----:B------:R-:W-:-:S03]  /*169f0*/  SEL R5, R73, R4, !P1 ;  /* 0x0000000449057207 */ /* 0x000fc60004800000 */
[----:B------:R-:W-:Y:S02]  /*16a00*/  IMAD R6, R6, UR5, RZ ;  /* 0x0000000506067c24 */ /* 0x000fe4000f8e02ff */
[----:B------:R-:W-:Y:S01]  /*16a10*/  @!P6 IMAD.IADD R64, R64, 0x1, -R68 ;  /* 0x000000014040e824 */ /* 0x000fe200078e0a44 */
[----:B------:R0:W-:Y:S01]  /*16a20*/  STL [R1+0x534], R66 ;  /* 0x0005344201007387 */ /* 0x0001e20000100800 */
[----:B------:R-:W-:Y:S01]  /*16a30*/  IMAD.MOV.U32 R4, RZ, RZ, R62 ;  /* 0x000000ffff047224 */ /* 0x000fe200078e003e */
[C---:B------:R-:W-:Y:S01]  /*16a40*/  LEA R71, P6, R6.reuse, R72, 0x1 ;  /* 0x0000004806477211 */ /* 0x040fe200078c08ff */
[----:B-1----:R-:W-:Y:S01]  /*16a50*/  IMAD R5, R5, UR4, RZ ;  /* 0x0000000405057c24 */ /* 0x002fe2000f8e02ff */
[----:B------:R-:W-:Y:S01]  /*16a60*/  PRMT R70, RZ, 0x7610, R70 ;  /* 0x00007610ff467816 */ /* 0x000fe20000000046 */
[----:B------:R-:W1:Y:S01]  /*16a70*/  LDCU UR4, c[0x0][0x3b0] ;  /* 0x00007600ff0477ac */ /* 0x000e620008000800 */
[----:B------:R-:W-:Y:S02]  /*16a80*/  LEA.HI.X.SX32 R92, R6, R69, 0x1, P6 ;  /* 0x00000045065c7211 */ /* 0x000fe400030f0eff */
[----:B------:R-:W-:Y:S01]  /*16a90*/  PRMT R7, RZ, 0x7610, R7 ;  /* 0x00007610ff077816 */ /* 0x000fe20000000007 */
[----:B------:R-:W0:Y:S01]  /*16aa0*/  LDCU UR5, c[0x0][0x3b0] ;  /* 0x00007600ff0577ac */ /* 0x000e220008000800 */
[----:B--2---:R-:W-:-:S13]  /*16ab0*/  ISETP.GE.AND P3, PT, R47, RZ, PT ;  /* 0x000000ff2f00720c */ /* 0x004fda0003f66270 */
[----:B------:R-:W-:Y:S01]  /*16ac0*/  @!P3 IMAD.MOV R4, RZ, RZ, -R4 ;  /* 0x000000ffff04b224 */ /* 0x000fe200078e0a04 */
[----:B0-----:R-:W-:-:S04]  /*16ad0*/  LEA R66, P3, R5, R72, 0x1 ;  /* 0x0000004805427211 */ /* 0x001fc800078608ff */
[----:B------:R-:W-:Y:S01]  /*16ae0*/  SEL R6, R73, R4, !P1 ;  /* 0x0000000449067207 */ /* 0x000fe20004800000 */
[----:B------:R-:W-:Y:S01]  /*16af0*/  @P0 IMAD.MOV.U32 R4, RZ, RZ, R71 ;  /* 0x000000ffff040224 */ /* 0x000fe200078e0047 */
[----:B------:R0:W-:Y:S04]  /*16b00*/  STL [R1+0x1e0], R52 ;  /* 0x0001e03401007387 */ /* 0x0001e80000100800 */
[----:B0-----:R-:W2:Y:S04]  /*16b10*/  LDL.LU R52, [R1+0x174] ;  /* 0x0001740001347983 */ /* 0x001ea80000300800 */
[----:B------:R0:W-:Y:S04]  /*16b20*/  STL [R1+0x530], R67 ;  /* 0x0005304301007387 */ /* 0x0001e80000100800 */
[----:B------:R-:W2:Y:S01]  /*16b30*/  LDL R47, [R1+0x10d0] ;  /* 0x0010d000012f7983 */ /* 0x000ea20000100800 */
[----:B0-----:R-:W-:Y:S01]  /*16b40*/  LEA.HI.X.SX32 R67, R5, R69, 0x1, P3 ;  /* 0x0000004505437211 */ /* 0x001fe200018f0eff */
[----:B------:R-:W-:-:S05]  /*16b50*/  @P0 IMAD.MOV.U32 R5, RZ, RZ, R92 ;  /* 0x000000ffff050224 */ /* 0x000fca00078e005c */
[----:B------:R0:W2:Y:S02]  /*16b60*/  @P0 LDG.E.U16 R70, desc[UR20][R4.64] ;  /* 0x0000001404460981 */ /* 0x0000a4000c1e1500 */
[----:B0-----:R-:W-:Y:S02]  /*16b70*/  @P0 IMAD.MOV.U32 R4, RZ, RZ, R66 ;  /* 0x000000ffff040224 */ /* 0x001fe400078e0042 */
[----:B------:R-:W-:-:S05]  /*16b80*/  @P0 IMAD.MOV.U32 R5, RZ, RZ, R67 ;  /* 0x000000ffff050224 */ /* 0x000fca00078e0043 */
[----:B------:R0:W2:Y:S01]  /*16b90*/  @P0 LDG.E.U16 R7, desc[UR20][R4.64] ;  /* 0x0000001404070981 */ /* 0x0000a2000c1e1500 */
[----:B------:R-:W-:-:S13]  /*16ba0*/  ISETP.GT.U32.AND P5, PT, R68, R61, PT ;  /* 0x0000003d4400720c */ /* 0x000fda0003fa4070 */
[----:B------:R-:W-:-:S05]  /*16bb0*/  @!P5 IMAD.IADD R61, R61, 0x1, -R68 ;  /* 0x000000013d3dd824 */ /* 0x000fca00078e0a44 */
[C---:B------:R-:W-:Y:S01]  /*16bc0*/  ISETP.GT.U32.AND P5, PT, R68.reuse, R61, PT ;  /* 0x0000003d4400720c */ /* 0x040fe20003fa4070 */
[----:B---3--:R3:W-:Y:S01]  /*16bd0*/  STL [R1+0x1dc], R65 ;  /* 0x0001dc4101007387 */ /* 0x0087e20000100800 */
[----:B------:R-:W-:Y:S01]  /*16be0*/  ISETP.GT.U32.AND P4, PT, R68, R64, PT ;  /* 0x000000404400720c */ /* 0x000fe20003f84070 */
[----:B------:R-:W-:Y:S01]  /*16bf0*/  IMAD R6, R6, UR7, RZ ;  /* 0x0000000706067c24 */ /* 0x000fe2000f8e02ff */
[----:B------:R-:W-:Y:S01]  /*16c00*/  PRMT R59, RZ, 0x7610, R59 ;  /* 0x00007610ff3b7816 */ /* 0x000fe2000000003b */
[----:B------:R-:W1:Y:S01]  /*16c10*/  LDCU UR7, c[0x0][0x3b0] ;  /* 0x00007600ff0777ac */ /* 0x000e620008000800 */
[----:B---3--:R-:W3:Y:S07]  /*16c20*/  LDL.LU R65, [R1+0x180] ;  /* 0x0001800001417983 */ /* 0x008eee0000300800 */
[----:B------:R-:W-:Y:S01]  /*16c30*/  @!P5 IMAD.IADD R61, R61, 0x1, -R68 ;  /* 0x000000013d3dd824 */ /* 0x000fe200078e0a44 */
[----:B----4-:R-:W-:Y:S01]  /*16c40*/  ISETP.GE.AND P5, PT, R57, RZ, PT ;  /* 0x000000ff3900720c */ /* 0x010fe20003fa6270 */
[----:B------:R4:W-:Y:S02]  /*16c50*/  STL [R1+0x160], R62 ;  /* 0x0001603e01007387 */ /* 0x0009e40000100800 */
[----:B0-----:R-:W-:-:S02]  /*16c60*/  IMAD.MOV.U32 R4, RZ, RZ, R61 ;  /* 0x000000ffff047224 */ /* 0x001fc400078e003d */
[----:B----4-:R-:W4:Y:S04]  /*16c70*/  LDL.LU R62, [R1+0x184] ;  /* 0x00018400013e7983 */ /* 0x010f280000300800 */
[----:B------:R-:W-:Y:S04]  /*16c80*/  STL [R1+0x564], R71 ;  /* 0x0005644701007387 */ /* 0x000fe80000100800 */
[----:B------:R-:W-:Y:S04]  /*16c90*/  STL [R1+0x594], R66 ;  /* 0x0005944201007387 */ /* 0x000fe80000100800 */
[----:B------:R-:W4:Y:S04]  /*16ca0*/  LDL R57, [R1+0x1058] ;  /* 0x0010580001397983 */ /* 0x000f280000100800 */
[----:B------:R-:W-:Y:S01]  /*16cb0*/  STL [R1+0x560], R92 ;  /* 0x0005605c01007387 */ /* 0x000fe20000100800 */
[----:B------:R-:W-:-:S03]  /*16cc0*/  @!P5 IMAD.MOV R4, RZ, RZ, -R4 ;  /* 0x000000ffff04d224 */ /* 0x000fc600078e0a04 */
[----:B------:R-:W-:Y:S04]  /*16cd0*/  STL [R1+0x168], R61 ;  /* 0x0001683d01007387 */ /* 0x000fe80000100800 */
[----:B------:R-:W-:Y:S01]  /*16ce0*/  STL [R1+0x590], R67 ;  /* 0x0005904301007387 */ /* 0x000fe20000100800 */
[----:B------:R-:W-:Y:S01]  /*16cf0*/  @!P4 IMAD.IADD R64, R64, 0x1, -R68 ;  /* 0x000000014040c824 */ /* 0x000fe200078e0a44 */
[----:B------:R-:W-:-:S03]  /*16d00*/  SEL R5, R73, R4, !P1 ;  /* 0x0000000449057207 */ /* 0x000fc60004800000 */
[----:B------:R-:W-:Y:S02]  /*16d10*/  IMAD.MOV.U32 R4, RZ, RZ, R64 ;  /* 0x000000ffff047224 */ /* 0x000fe400078e0040 */
[----:B------:R-:W-:Y:S01]  /*16d20*/  IMAD R5, R5, UR12, RZ ;  /* 0x0000000c05057c24 */ /* 0x000fe2000f8e02ff */
[----:B------:R-:W-:Y:S01]  /*16d30*/  PRMT R56, RZ, 0x7610, R56 ;  /* 0x00007610ff387816 */ /* 0x000fe20000000038 */
[----:B------:R-:W0:Y:S01]  /*16d40*/  LDCU UR12, c[0x0][0x3b0] ;  /* 0x00007600ff0c77ac */ /* 0x000e220008000800 */
[----:B--2---:R-:W-:Y:S02]  /*16d50*/  ISETP.GE.AND P6, PT, R47, RZ, PT ;  /* 0x000000ff2f00720c */ /* 0x004fe40003fc6270 */
[----:B------:R-:W2:Y:S11]  /*16d60*/  LDL.LU R47, [R1+0x18c] ;  /* 0x00018c00012f7983 */ /* 0x000eb60000300800 */
[----:B------:R-:W-:Y:S01]  /*16d70*/  @!P6 IMAD.MOV R4, RZ, RZ, -R4 ;  /* 0x000000ffff04e224 */ /* 0x000fe200078e0a04 */
[----:B------:R0:W-:Y:S02]  /*16d80*/  STL [R1+0x1d4], R7 ;  /* 0x0001d40701007387 */ /* 0x0001e40000100800 */
[----:B0-----:R-:W-:-:S02]  /*16d90*/  LEA R7, P5, R6, R72, 0x1 ;  /* 0x0000004806077211 */ /* 0x001fc400078a08ff */
[----:B------:R-:W-:Y:S02]  /*16da0*/  STL [R1+0x170], R64 ;  /* 0x0001704001007387 */ /* 0x000fe40000100800 */
[----:B------:R-:W-:Y:S02]  /*16db0*/  LEA.HI.X.SX32 R61, R6, R69, 0x1, P5 ;  /* 0x00000045063d7211 */ /* 0x000fe400028f0eff */
[----:B------:R0:W-:Y:S01]  /*16dc0*/  STL [R1+0x5c4], R7 ;  /* 0x0005c40701007387 */ /* 0x0001e20000100800 */
[----:B------:R-:W-:Y:S01]  /*16dd0*/  @P0 IMAD.MOV.U32 R6, RZ, RZ, R7 ;  /* 0x000000ffff060224 */ /* 0x000fe200078e0007 */
[----:B------:R-:W-:Y:S02]  /*16de0*/  SEL R4, R73, R4, !P1 ;  /* 0x0000000449047207 */ /* 0x000fe40004800000 */
[----:B------:R-:W-:Y:S01]  /*16df0*/  LEA R66, P6, R5, R72, 0x1 ;  /* 0x0000004805427211 */ /* 0x000fe200078c08ff */
[----:B0-----:R-:W-:-:S05]  /*16e00*/  @P0 IMAD.MOV.U32 R7, RZ, RZ, R61 ;  /* 0x000000ffff070224 */ /* 0x001fca00078e003d */
[----:B------:R1:W2:Y:S01]  /*16e10*/  @P0 LDG.E.U16 R59, desc[UR20][R6.64] ;  /* 0x00000014063b0981 */ /* 0x0002a2000c1e1500 */
[----:B------:R-:W-:Y:S01]  /*16e20*/  LEA.HI.X.SX32 R5, R5, R69, 0x1, P6 ;  /* 0x0000004505057211 */ /* 0x000fe200030f0eff */
[----:B-1----:R-:W-:Y:S01]  /*16e30*/  IMAD R6, R4, UR4, RZ ;  /* 0x0000000404067c24 */ /* 0x002fe2000f8e02ff */
[C---:B------:R-:W-:Y:S01]  /*16e40*/  ISETP.GT.U32.AND P3, PT, R68.reuse, R52, PT ;  /* 0x000000344400720c */ /* 0x040fe20003f64070 */
[----:B------:R-:W-:Y:S01]  /*16e50*/  @P0 IMAD.MOV.U32 R4, RZ, RZ, R66 ;  /* 0x000000ffff040224 */ /* 0x000fe200078e0042 */
[----:B---3--:R-:W-:Y:S01]  /*16e60*/  ISETP.GT.U32.AND P4, PT, R68, R65, PT ;  /* 0x000000414400720c */ /* 0x008fe20003f84070 */
[----:B------:R0:W-:Y:S01]  /*16e70*/  STL [R1+0x5c0], R61 ;  /* 0x0005c03d01007387 */ /* 0x0001e20000100800 */
[----:B------:R-:W-:Y:S01]  /*16e80*/  PRMT R7, RZ, 0x7610, R7 ;  /* 0x00007610ff077816 */ /* 0x000fe20000000007 */
[----:B------:R-:W1:Y:S02]  /*16e90*/  LDCU UR4, c[0x0][0x3b0] ;  /* 0x00007600ff0477ac */ /* 0x000e640008000800 */
[----:B------:R3:W2:Y:S06]  /*16ea0*/  @P0 LDG.E.U16 R56, desc[UR20][R4.64] ;  /* 0x0000001404380981 */ /* 0x0006ac000c1e1500 */
[--C-:B------:R-:W-:Y:S01]  /*16eb0*/  @!P3 IMAD.IADD R52, R52, 0x1, -R68.reuse ;  /* 0x000000013434b824 */ /* 0x100fe200078e0a44 */
[----:B0-----:R-:W2:Y:S04]  /*16ec0*/  LDL R61, [R1+0x1078] ;  /* 0x00107800013d7983 */ /* 0x001ea80000100800 */
[----:B------:R-:W-:Y:S01]  /*16ed0*/  ISETP.GT.U32.AND P3, PT, R68, R52, PT ;  /* 0x000000344400720c */ /* 0x000fe20003f64070 */
[--C-:B------:R-:W-:Y:S01]  /*16ee0*/  @!P4 IMAD.IADD R65, R65, 0x1, -R68.reuse ;  /* 0x000000014141c824 */ /* 0x100fe200078e0a44 */
[----:B----4-:R-:W-:Y:S01]  /*16ef0*/  ISETP.GE.AND P4, PT, R57, RZ, PT ;  /* 0x000000ff3900720c */ /* 0x010fe20003f86270 */
[----:B------:R-:W4:Y:S04]  /*16f00*/  LDL.LU R64, [R1+0x194] ;  /* 0x0001940001407983 */ /* 0x000f280000300800 */
[----:B------:R-:W-:Y:S06]  /*16f10*/  STL [R1+0x1d8], R70 ;  /* 0x0001d84601007387 */ /* 0x000fec0000100800 */
[----:B------:R-:W-:-:S04]  /*16f20*/  @!P3 IMAD.IADD R52, R52, 0x1, -R68 ;  /* 0x000000013434b824 */ /* 0x000fc800078e0a44 */
[----:B---3--:R-:W-:-:S04]  /*16f30*/  IMAD.MOV.U32 R4, RZ, RZ, R52 ;  /* 0x000000ffff047224 */ /* 0x008fc800078e0034 */
[----:B------:R-:W-:Y:S01]  /*16f40*/  @!P4 IMAD.MOV R4, RZ, RZ, -R4 ;  /* 0x000000ffff04c224 */ /* 0x000fe200078e0a04 */
[----:B--2---:R0:W-:Y:S04]  /*16f50*/  STL [R1+0x160], R59 ;  /* 0x0001603b01007387 */ /* 0x0041e80000100800 */
[----:B0-----:R-:W2:Y:S04]  /*16f60*/  LDL R59, [R1+0x106c] ;  /* 0x00106c00013b7983 */ /* 0x001ea80000100800 */
[----:B------:R-:W-:Y:S04]  /*16f70*/  STL [R1+0x5f4], R66 ;  /* 0x0005f44201007387 */ /* 0x000fe80000100800 */
[----:B------:R-:W3:Y:S04]  /*16f80*/  LDL.LU R57, [R1+0x19c] ;  /* 0x00019c0001397983 */ /* 0x000ee80000300800 */
[----:B------:R0:W-:Y:S04]  /*16f90*/  STL [R1+0x5f0], R5 ;  /* 0x0005f00501007387 */ /* 0x0001e80000100800 */
[----:B------:R1:W-:Y:S01]  /*16fa0*/  STL [R1+0x174], R52 ;  /* 0x0001743401007387 */ /* 0x0003e20000100800 */
[----:B0-----:R-:W-:-:S03]  /*16fb0*/  LEA R5, P3, R6, R72, 0x1 ;  /* 0x0000004806057211 */ /* 0x001fc600078608ff */
[----:B-1----:R-:W2:Y:S04]  /*16fc0*/  LDL R52, [R1+0x1108] ;  /* 0x0011080001347983 */ /* 0x002ea80000100800 */
[----:B------:R-:W-:Y:S04]  /*16fd0*/  STL [R1+0x624], R5 ;  /* 0x0006240501007387 */ /* 0x000fe80000100800 */
[----:B------:R0:W-:Y:S02]  /*16fe0*/  STL [R1+0x150], R56 ;  /* 0x0001503801007387 */ /* 0x0001e40000100800 */
[----:B0-----:R-:W-:-:S02]  /*16ff0*/  LEA.HI.X.SX32 R56, R6, R69, 0x1, P3 ;  /* 0x0000004506387211 */ /* 0x001fc400018f0eff */
[----:B------:R-:W-:Y:S01]  /*17000*/  SEL R6, R73, R4, !P1 ;  /* 0x0000000449067207 */ /* 0x000fe20004800000 */
[----:B------:R-:W-:Y:S02]  /*17010*/  @P0 IMAD.MOV.U32 R4, RZ, RZ, R5 ;  /* 0x000000ffff040224 */ /* 0x000fe400078e0005 */
[----:B------:R-:W-:-:S05]  /*17020*/  @P0 IMAD.MOV.U32 R5, RZ, RZ, R56 ;  /* 0x000000ffff050224 */ /* 0x000fca00078e0038 */
[----:B------:R0:W2:Y:S01]  /*17030*/  @P0 LDG.E.U16 R7, desc[UR20][R4.64] ;  /* 0x0000001404070981 */ /* 0x0000a2000c1e1500 */
[----:B------:R-:W-:-:S13]  /*17040*/  ISETP.GT.U32.AND P5, PT, R68, R62, PT ;  /* 0x0000003e4400720c */ /* 0x000fda0003fa4070 */
[----:B------:R-:W-:Y:S01]  /*17050*/  @!P5 IMAD.IADD R62, R62, 0x1, -R68 ;  /* 0x000000013e3ed824 */ /* 0x000fe200078e0a44 */
[----:B------:R-:W-:-:S04]  /*17060*/  ISETP.GT.U32.AND P5, PT, R68, R65, PT ;  /* 0x000000414400720c */ /* 0x000fc80003fa4070 */
[----:B------:R-:W-:Y:S01]  /*17070*/  ISETP.GT.U32.AND P6, PT, R68, R62, PT ;  /* 0x0000003e4400720c */ /* 0x000fe20003fc4070 */
[----:B------:R-:W-:Y:S01]  /*17080*/  IMAD R6, R6, UR5, RZ ;  /* 0x0000000506067c24 */ /* 0x000fe2000f8e02ff */
[----:B------:R1:W-:Y:S01]  /*17090*/  STL [R1+0x620], R56 ;  /* 0x0006203801007387 */ /* 0x0003e20000100800 */
[----:B------:R-:W-:Y:S01]  /*170a0*/  ISETP.GE.AND P3, PT, R61, RZ, PT ;  /* 0x000000ff3d00720c */ /* 0x000fe20003f66270 */
[----:B------:R-:W2:Y:S02]  /*170b0*/  LDCU UR5, c[0x0][0x3b0] ;  /* 0x00007600ff0577ac */ /* 0x000ea40008000800 */
[----:B------:R-:W3:Y:S03]  /*170c0*/  LDL R61, [R1+0x10fc] ;  /* 0x0010fc00013d7983 */ /* 0x000ee60000100800 */
[--C-:B------:R-:W-:Y:S01]  /*170d0*/  @!P5 IMAD.IADD R65, R65, 0x1, -R68.reuse ;  /* 0x000000014141d824 */ /* 0x100fe200078e0a44 */
[----:B-1----:R-:W3:Y:S03]  /*170e0*/  LDL.LU R56, [R1+0x1ac] ;  /* 0x0001ac0001387983 */ /* 0x002ee60000300800 */
[----:B------:R-:W-:Y:S01]  /*170f0*/  @!P6 IMAD.IADD R62, R62, 0x1, -R68 ;  /* 0x000000013e3ee824 */ /* 0x000fe200078e0a44 */
[----:B0-----:R-:W-:Y:S01]  /*17100*/  PRMT R4, RZ, 0x7610, R4 ;  /* 0x00007610ff047816 */ /* 0x001fe20000000004 */
[----:B--2---:R0:W-:Y:S04]  /*17110*/  STL [R1+0x14c], R7 ;  /* 0x00014c0701007387 */ /* 0x0041e80000100800 */
[----:B------:R-:W-:Y:S01]  /*17120*/  STL [R1+0x180], R65 ;  /* 0x0001804101007387 */ /* 0x000fe20000100800 */
[----:B0-----:R-:W-:-:S03]  /*17130*/  LEA R7, P6, R6, R72, 0x1 ;  /* 0x0000004806077211 */ /* 0x001fc600078c08ff */
[----:B------:R-:W-:Y:S01]  /*17140*/  STL [R1+0x184], R62 ;  /* 0x0001843e01007387 */ /* 0x000fe20000100800 */
[----:B------:R-:W-:-:S03]  /*17150*/  LEA.HI.X.SX32 R6, R6, R69, 0x1, P6 ;  /* 0x0000004506067211 */ /* 0x000fc600030f0eff */
[----:B------:R0:W-:Y:S04]  /*17160*/  STL [R1+0x654], R7 ;  /* 0x0006540701007387 */ /* 0x0001e80000100800 */
[----:B------:R1:W-:Y:S01]  /*17170*/  STL [R1+0x650], R6 ;  /* 0x0006500601007387 */ /* 0x0003e20000100800 */
[----:B0-----:R-:W-:-:S04]  /*17180*/  @P0 LOP3.LUT R7, R7, R6, RZ, 0x3c, !PT ;  /* 0x0000000607070212 */ /* 0x001fc800078e3cff */
[----:B-1----:R-:W-:-:S04]  /*17190*/  @P0 LOP3.LUT R6, R7, R6, RZ, 0x3c, !PT ;  /* 0x0000000607060212 */ /* 0x002fc800078e3cff */
[----:B------:R-:W-:-:S05]  /*171a0*/  @P0 LOP3.LUT R7, R7, R6, RZ, 0x3c, !PT ;  /* 0x0000000607070212 */ /* 0x000fca00078e3cff */
[----:B------:R0:W2:Y:S01]  /*171b0*/  @P0 LDG.E.U16 R4, desc[UR20][R6.64] ;  /* 0x0000001406040981 */ /* 0x0000a2000c1e1500 */
[C---:B------:R-:W-:Y:S01]  /*171c0*/  ISETP.GT.U32.AND P4, PT, R68.reuse, R47, PT ;  /* 0x0000002f4400720c */ /* 0x040fe20003f84070 */
[----:B------:R-:W-:Y:S01]  /*171d0*/  IMAD.MOV.U32 R5, RZ, RZ, R65 ;  /* 0x000000ffff057224 */ /* 0x000fe200078e0041 */
[----:B---3--:R-:W-:-:S03]  /*171e0*/  ISETP.GT.U32.AND P6, PT, R68, R57, PT ;  /* 0x000000394400720c */ /* 0x008fc60003fc4070 */
[----:B------:R-:W-:-:S08]  /*171f0*/  @!P3 IMAD.MOV R5, RZ, RZ, -R5 ;  /* 0x000000ffff05b224 */ /* 0x000fd000078e0a05 */
[----:B------:R-:W-:Y:S01]  /*17200*/  @!P4 IMAD.IADD R47, R47, 0x1, -R68 ;  /* 0x000000012f2fc824 */ /* 0x000fe200078e0a44 */
[----:B------:R-:W-:Y:S02]  /*17210*/  ISETP.GE.AND P4, PT, R59, RZ, PT ;  /* 0x000000ff3b00720c */ /* 0x000fe40003f86270 */
[----:B------:R-:W-:Y:S01]  /*17220*/  SEL R5, R73, R5, !P1 ;  /* 0x0000000549057207 */ /* 0x000fe20004800000 */
[----:B------:R-:W3:Y:S01]  /*17230*/  LDL.LU R59, [R1+0x1b4] ;  /* 0x0001b400013b7983 */ /* 0x000ee20000300800 */
[----:B------:R-:W-:-:S03]  /*17240*/  ISETP.GT.U32.AND P3, PT, R68, R47, PT ;  /* 0x0000002f4400720c */ /* 0x000fc60003f64070 */
[----:B0-----:R-:W-:Y:S01]  /*17250*/  IMAD R6, R5, UR4, RZ ;  /* 0x0000000405067c24 */ /* 0x001fe2000f8e02ff */
[----:B------:R-:W-:Y:S01]  /*17260*/  PRMT R45, RZ, 0x7610, R45 ;  /* 0x00007610ff2d7816 */ /* 0x000fe2000000002d */
[----:B------:R-:W-:Y:S01]  /*17270*/  @!P6 IMAD.IADD R57, R57, 0x1, -R68 ;  /* 0x000000013939e824 */ /* 0x000fe200078e0a44 */
[----:B----4-:R-:W-:Y:S01]  /*17280*/  ISETP.GT.U32.AND P5, PT, R68, R64, PT ;  /* 0x000000404400720c */ /* 0x010fe20003fa4070 */
[----:B------:R-:W0:Y:S01]  /*17290*/  LDCU UR4, c[0x0][0x3b0] ;  /* 0x00007600ff0477ac */ /* 0x000e220008000800 */
[----:B------:R-:W-:-:S05]  /*172a0*/  LEA R7, P6, R6, R72, 0x1 ;  /* 0x0000004806077211 */ /* 0x000fca00078c08ff */
[----:B------:R-:W-:Y:S01]  /*172b0*/  @!P3 IMAD.IADD R47, R47, 0x1, -R68 ;  /* 0x000000012f2fb824 */ /* 0x000fe200078e0a44 */
        /* <DEDUP_REMOVED lines=10> */
[----:B----4-:R-:W-:-:S04]  /*17360*/  @P0 LOP3.LUT R6, R7, R6, RZ, 0x3c, !PT ;  /* 0x0000000607060212 */ /* 0x010fc800078e3cff */
[----:B------:R-:W-:-:S05]  /*17370*/  @P0 LOP3.LUT R7, R7, R6, RZ, 0x3c, !PT ;  /* 0x0000000607070212 */ /* 0x000fca00078e3cff */
[----:B------:R1:W4:Y:S01]  /*17380*/  @P0 LDG.E.U16 R45, desc[UR20][R6.64] ;  /* 0x00000014062d0981 */ /* 0x000322000c1e1500 */
[----:B------:R-:W-:Y:S01]  /*17390*/  @!P5 IMAD.IADD R64, R64, 0x1, -R68 ;  /* 0x000000014040d824 */ /* 0x000fe200078e0a44 */
[----:B------:R-:W-:-:S04]  /*173a0*/  SEL R4, R73, R4, !P1 ;  /* 0x0000000449047207 */ /* 0x000fc80004800000 */
[----:B------:R-:W-:Y:S01]  /*173b0*/  ISETP.GT.U32.AND P5, PT, R68, R64, PT ;  /* 0x000000404400720c */ /* 0x000fe20003fa4070 */
[----:B------:R-:W-:Y:S01]  /*173c0*/  IMAD R4, R4, UR5, RZ ;  /* 0x0000000504047c24 */ /* 0x000fe2000f8e02ff */
[----:B------:R-:W-:Y:S01]  /*173d0*/  ISETP.GE.AND P3, PT, R61, RZ, PT ;  /* 0x000000ff3d00720c */ /* 0x000fe20003f66270 */
[----:B------:R-:W-:Y:S01]  /*173e0*/  IMAD.MOV.U32 R5, RZ, RZ, R47 ;  /* 0x000000ffff057224 */ /* 0x000fe200078e002f */
[----:B------:R-:W-:Y:S01]  /*173f0*/  PRMT R60, RZ, 0x7610, R60 ;  /* 0x00007610ff3c7816 */ /* 0x000fe2000000003c */
[----:B------:R-:W0:Y:S01]  /*17400*/  LDCU UR5, c[0x0][0x3b0] ;  /* 0x00007600ff0577ac */ /* 0x000e220008000800 */
[----:B------:R-:W-:Y:S01]  /*17410*/  LEA R61, P6, R4, R72, 0x1 ;  /* 0x00000048043d7211 */ /* 0x000fe200078c08ff */
[----:B------:R-:W-:-:S03]  /*17420*/  @!P4 IMAD.MOV R5, RZ, RZ, -R5 ;  /* 0x000000ffff05c224 */ /* 0x000fc600078e0a05 */
[----:B------:R-:W-:Y:S02]  /*17430*/  LEA.HI.X.SX32 R62, R4, R69, 0x1, P6 ;  /* 0x00000045043e7211 */ /* 0x000fe400030f0eff */
[----:B------:R-:W-:Y:S01]  /*17440*/  ISETP.GT.U32.AND P4, PT, R68, R57, PT ;  /* 0x000000394400720c */ /* 0x000fe20003f84070 */
[----:B------:R-:W-:Y:S02]  /*17450*/  @!P5 IMAD.IADD R64, R64, 0x1, -R68 ;  /* 0x000000014040d824 */ /* 0x000fe400078e0a44 */
[----:B-1----:R-:W-:Y:S02]  /*17460*/  @P0 IMAD.MOV.U32 R6, RZ, RZ, R61 ;  /* 0x000000ffff060224 */ /* 0x002fe400078e003d */
[----:B------:R-:W-:Y:S01]  /*17470*/  @P0 IMAD.MOV.U32 R7, RZ, RZ, R62 ;  /* 0x000000ffff070224 */ /* 0x000fe200078e003e */
[----:B---3--:R-:W-:Y:S01]  /*17480*/  ISETP.GT.U32.AND P6, PT, R68, R59, PT ;  /* 0x0000003b4400720c */ /* 0x008fe20003fc4070 */
[----:B------:R-:W-:-:S03]  /*17490*/  IMAD.MOV.U32 R4, RZ, RZ, R64 ;  /* 0x000000ffff047224 */ /* 0x000fc600078e0040 */
[----:B------:R1:W3:Y:S01]  /*174a0*/  @P0 LDG.E.U16 R60, desc[UR20][R6.64] ;  /* 0x00000014063c0981 */ /* 0x0002e2000c1e1500 */
[----:B------:R-:W-:Y:S02]  /*174b0*/  @!P3 IMAD.MOV R4, RZ, RZ, -R4 ;  /* 0x000000ffff04b224 */ /* 0x000fe400078e0a04 */
[----:B------:R-:W-:Y:S01]  /*174c0*/  @!P4 IMAD.IADD R57, R57, 0x1, -R68 ;  /* 0x000000013939c824 */ /* 0x000fe200078e0a44 */
[C---:B-1----:R-:W-:Y:S02]  /*174d0*/  SEL R6, R73.reuse, R5, !P1 ;  /* 0x0000000549067207 */ /* 0x042fe40004800000 */
[----:B------:R-:W-:-:S03]  /*174e0*/  SEL R5, R73, R4, !P1 ;  /* 0x0000000449057207 */ /* 0x000fc60004800000 */
[----:B------:R-:W-:Y:S01]  /*174f0*/  IMAD R6, R6, UR7, RZ ;  /* 0x0000000706067c24 */ /* 0x000fe2000f8e02ff */
[----:B------:R1:W-:Y:S01]  /*17500*/  STL [R1+0x194], R64 ;  /* 0x0001944001007387 */ /* 0x0003e20000100800 */
[----:B------:R-:W-:Y:S01]  /*17510*/  @!P6 IMAD.IADD R59, R59, 0x1, -R68 ;  /* 0x000000013b3be824 */ /* 0x000fe200078e0a44 */
[----:B------:R-:W-:Y:S01]  /*17520*/  PRMT R63, RZ, 0x7610, R63 ;  /* 0x00007610ff3f7816 */ /* 0x000fe2000000003f */
[----:B------:R-:W-:Y:S01]  /*17530*/  IMAD.MOV.U32 R4, RZ, RZ, R57 ;  /* 0x000000ffff047224 */ /* 0x000fe200078e0039 */
[----:B------:R-:W3:Y:S01]  /*17540*/  LDL R47, [R1+0x1160] ;  /* 0x00116000012f7983 */ /* 0x000ee20000100800 */
[----:B0-----:R-:W-:Y:S01]  /*17550*/  IMAD R5, R5, UR4, RZ ;  /* 0x0000000405057c24 */ /* 0x001fe2000f8e02ff */
[----:B------:R-:W-:Y:S01]  /*17560*/  PRMT R7, RZ, 0x7610, R7 ;  /* 0x00007610ff077816 */ /* 0x000fe20000000007 */
[----:B------:R-:W0:Y:S01]  /*17570*/  LDCU UR4, c[0x0][0x3b0] ;  /* 0x00007600ff0477ac */ /* 0x000e220008000800 */
[----:B-1----:R-:W-:Y:S01]  /*17580*/  LEA R64, P6, R6, R72, 0x1 ;  /* 0x0000004806407211 */ /* 0x002fe200078c08ff */
[----:B------:R1:W-:Y:S01]  /*17590*/  STL [R1+0x6b4], R61 ;  /* 0x0006b43d01007387 */ /* 0x0003e20000100800 */
[----:B------:R-:W-:Y:S01]  /*175a0*/  ISETP.GT.U32.AND P5, PT, R68, R56, PT ;  /* 0x000000384400720c */ /* 0x000fe20003fa4070 */
[----:B------:R-:W0:Y:S01]  /*175b0*/  LDCU UR7, c[0x0][0x3b0] ;  /* 0x00007600ff0777ac */ /* 0x000e220008000800 */
[----:B------:R-:W-:-:S02]  /*175c0*/  LEA.HI.X.SX32 R65, R6, R69, 0x1, P6 ;  /* 0x0000004506417211 */ /* 0x000fc400030f0eff */
[----:B--2---:R-:W-:-:S13]  /*175d0*/  ISETP.GE.AND P3, PT, R52, RZ, PT ;  /* 0x000000ff3400720c */ /* 0x004fda0003f66270 */
[----:B------:R-:W-:Y:S01]  /*175e0*/  @!P3 IMAD.MOV R4, RZ, RZ, -R4 ;  /* 0x000000ffff04b224 */ /* 0x000fe200078e0a04 */
[----:B-1----:R-:W-:-:S04]  /*175f0*/  LEA R61, P3, R5, R72, 0x1 ;  /* 0x00000048053d7211 */ /* 0x002fc800078608ff */
[----:B------:R-:W-:Y:S01]  /*17600*/  SEL R6, R73, R4, !P1 ;  /* 0x0000000449067207 */ /* 0x000fe20004800000 */
[----:B------:R-:W-:Y:S01]  /*17610*/  @P0 IMAD.MOV.U32 R4, RZ, RZ, R64 ;  /* 0x000000ffff040224 */ /* 0x000fe200078e0040 */
[----:B----4-:R1:W-:Y:S04]  /*17620*/  STL [R1+0x140], R45 ;  /* 0x0001402d01007387 */ /* 0x0103e80000100800 */
[----:B-1----:R-:W2:Y:S04]  /*17630*/  LDL.LU R45, [R1+0x1c0] ;  /* 0x0001c000012d7983 */ /* 0x002ea80000300800 */
[----:B------:R1:W-:Y:S04]  /*17640*/  STL [R1+0x6b0], R62 ;  /* 0x0006b03e01007387 */ /* 0x0003e80000100800 */
[----:B------:R-:W4:Y:S01]  /*17650*/  LDL R52, [R1+0x117c] ;  /* 0x00117c0001347983 */ /* 0x000f220000100800 */
[----:B-1----:R-:W-:Y:S01]  /*17660*/  LEA.HI.X.SX32 R62, R5, R69, 0x1, P3 ;  /* 0x00000045053e7211 */ /* 0x002fe200018f0eff */
[----:B------:R-:W-:-:S05]  /*17670*/  @P0 IMAD.MOV.U32 R5, RZ, RZ, R65 ;  /* 0x000000ffff050224 */ /* 0x000fca00078e0041 */
[----:B------:R1:W2:Y:S02]  /*17680*/  @P0 LDG.E.U16 R63, desc[UR20][R4.64] ;  /* 0x00000014043f0981 */ /* 0x0002a4000c1e1500 */
[----:B-1----:R-:W-:Y:S02]  /*17690*/  @P0 IMAD.MOV.U32 R4, RZ, RZ, R61 ;  /* 0x000000ffff040224 */ /* 0x002fe400078e003d */
[----:B------:R-:W-:-:S05]  /*176a0*/  @P0 IMAD.MOV.U32 R5, RZ, RZ, R62 ;  /* 0x000000ffff050224 */ /* 0x000fca00078e003e */
[----:B------:R1:W2:Y:S01]  /*176b0*/  @P0 LDG.E.U16 R7, desc[UR20][R4.64] ;  /* 0x0000001404070981 */ /* 0x0002a2000c1e1500 */
[----:B------:R-:W-:-:S05]  /*176c0*/  @!P5 IMAD.IADD R56, R56, 0x1, -R68 ;  /* 0x000000013838d824 */ /* 0x000fca00078e0a44 */
[C---:B------:R-:W-:Y:S01]  /*176d0*/  ISETP.GT.U32.AND P5, PT, R68.reuse, R56, PT ;  /* 0x000000384400720c */ /* 0x040fe20003fa4070 */
[----:B---3--:R3:W-:Y:S01]  /*176e0*/  STL [R1+0x13c], R60 ;  /* 0x00013c3c01007387 */ /* 0x0087e20000100800 */
[----:B------:R-:W-:Y:S01]  /*176f0*/  ISETP.GT.U32.AND P4, PT, R68, R59, PT ;  /* 0x0000003b4400720c */ /* 0x000fe20003f84070 */
[----:B------:R-:W-:Y:S01]  /*17700*/  IMAD R6, R6, UR5, RZ ;  /* 0x0000000506067c24 */ /* 0x000fe2000f8e02ff */
[----:B------:R-:W-:Y:S01]  /*17710*/  PRMT R50, RZ, 0x7610, R50 ;  /* 0x00007610ff327816 */ /* 0x000fe20000000032 */
[----:B------:R-:W0:Y:S01]  /*17720*/  LDCU UR5, c[0x0][0x3b0] ;  /* 0x00007600ff0577ac */ /* 0x000e220008000800 */
[----:B---3--:R-:W3:Y:S07]  /*17730*/  LDL.LU R60, [R1+0x1c8] ;  /* 0x0001c800013c7983 */ /* 0x008eee0000300800 */
[----:B------:R-:W-:Y:S01]  /*17740*/  @!P5 IMAD.IADD R56, R56, 0x1, -R68 ;  /* 0x000000013838d824 */ /* 0x000fe200078e0a44 */
[----:B------:R-:W-:Y:S01]  /*17750*/  ISETP.GE.AND P5, PT, R47, RZ, PT ;  /* 0x000000ff2f00720c */ /* 0x000fe20003fa6270 */
[----:B------:R0:W-:Y:S02]  /*17760*/  STL [R1+0x19c], R57 ;  /* 0x00019c3901007387 */ /* 0x0001e40000100800 */
[----:B-1----:R-:W-:-:S02]  /*17770*/  IMAD.MOV.U32 R4, RZ, RZ, R56 ;  /* 0x000000ffff047224 */ /* 0x002fc400078e0038 */
[----:B0-----:R-:W3:Y:S04]  /*17780*/  LDL.LU R57, [R1+0x1cc] ;  /* 0x0001cc0001397983 */ /* 0x001ee80000300800 */
[----:B------:R-:W-:Y:S04]  /*17790*/  STL [R1+0x6e4], R64 ;  /* 0x0006e44001007387 */ /* 0x000fe80000100800 */
[----:B------:R-:W-:Y:S04]  /*177a0*/  STL [R1+0x714], R61 ;  /* 0x0007143d01007387 */ /* 0x000fe80000100800 */
[----:B------:R-:W3:Y:S04]  /*177b0*/  LDL R47, [R1+0x1180] ;  /* 0x00118000012f7983 */ /* 0x000ee80000100800 */
        /* <DEDUP_REMOVED lines=10> */
[----:B----4-:R-:W-:Y:S02]  /*17860*/  ISETP.GE.AND P6, PT, R52, RZ, PT ;  /* 0x000000ff3400720c */ /* 0x010fe40003fc6270 */
[----:B------:R-:W4:Y:S11]  /*17870*/  LDL.LU R52, [R1+0x1ec] ;  /* 0x0001ec0001347983 */ /* 0x000f360000300800 */
[----:B------:R-:W-:Y:S01]  /*17880*/  @!P6 IMAD.MOV R4, RZ, RZ, -R4 ;  /* 0x000000ffff04e224 */ /* 0x000fe200078e0a04 */
[----:B--2---:R1:W-:Y:S02]  /*17890*/  STL [R1+0x12c], R7 ;  /* 0x00012c0701007387 */ /* 0x0043e40000100800 */
[----:B-1----:R-:W-:-:S02]  /*178a0*/  LEA R7, P5, R6, R72, 0x1 ;  /* 0x0000004806077211 */ /* 0x002fc400078a08ff */
[----:B------:R-:W-:Y:S02]  /*178b0*/  STL [R1+0x1b4], R59 ;  /* 0x0001b43b01007387 */ /* 0x000fe40000100800 */
[----:B------:R-:W-:Y:S02]  /*178c0*/  LEA.HI.X.SX32 R56, R6, R69, 0x1, P5 ;  /* 0x0000004506387211 */ /* 0x000fe400028f0eff */
[----:B------:R1:W-:Y:S01]  /*178d0*/  STL [R1+0x744], R7 ;  /* 0x0007440701007387 */ /* 0x0003e20000100800 */
[----:B------:R-:W-:Y:S01]  /*178e0*/  @P0 IMAD.MOV.U32 R6, RZ, RZ, R7 ;  /* 0x000000ffff060224 */ /* 0x000fe200078e0007 */
[----:B------:R-:W-:Y:S02]  /*178f0*/  SEL R4, R73, R4, !P1 ;  /* 0x0000000449047207 */ /* 0x000fe40004800000 */
[----:B------:R-:W-:Y:S01]  /*17900*/  LEA R61, P6, R5, R72, 0x1 ;  /* 0x00000048053d7211 */ /* 0x000fe200078c08ff */
[----:B-1----:R-:W-:-:S05]  /*17910*/  @P0 IMAD.MOV.U32 R7, RZ, RZ, R56 ;  /* 0x000000ffff070224 */ /* 0x002fca00078e0038 */
[----:B------:R1:W2:Y:S01]  /*17920*/  @P0 LDG.E.U16 R50, desc[UR20][R6.64] ;  /* 0x0000001406320981 */ /* 0x0002a2000c1e1500 */
[----:B------:R-:W-:Y:S01]  /*17930*/  LEA.HI.X.SX32 R5, R5, R69, 0x1, P6 ;  /* 0x0000004505057211 */ /* 0x000fe200030f0eff */
[----:B-1----:R-:W-:Y:S01]  /*17940*/  IMAD R6, R4, UR4, RZ ;  /* 0x0000000404067c24 */ /* 0x002fe2000f8e02ff */
[C---:B------:R-:W-:Y:S01]  /*17950*/  ISETP.GT.U32.AND P3, PT, R68.reuse, R45, PT ;  /* 0x0000002d4400720c */ /* 0x040fe20003f64070 */
[----:B------:R-:W-:Y:S01]  /*17960*/  @P0 IMAD.MOV.U32 R4, RZ, RZ, R61 ;  /* 0x000000ffff040224 */ /* 0x000fe200078e003d */
[C---:B---3--:R-:W-:Y:S01]  /*17970*/  ISETP.GT.U32.AND P4, PT, R68.reuse, R60, PT ;  /* 0x0000003c4400720c */ /* 0x048fe20003f84070 */
[----:B------:R1:W-:Y:S01]  /*17980*/  STL [R1+0x740], R56 ;  /* 0x0007403801007387 */ /* 0x0003e20000100800 */
[----:B------:R-:W-:Y:S01]  /*17990*/  PRMT R7, RZ, 0x7610, R7 ;  /* 0x00007610ff077816 */ /* 0x000fe20000000007 */
[----:B------:R-:W3:Y:S02]  /*179a0*/  LDCU UR4, c[0x0][0x3b0] ;  /* 0x00007600ff0477ac */ /* 0x000ee40008000800 */
[----:B------:R0:W3:Y:S06]  /*179b0*/  @P0 LDG.E.U16 R54, desc[UR20][R4.64] ;  /* 0x0000001404360981 */ /* 0x0000ec000c1e1500 */
[--C-:B------:R-:W-:Y:S01]  /*179c0*/  @!P3 IMAD.IADD R45, R45, 0x1, -R68.reuse ;  /* 0x000000012d2db824 */ /* 0x100fe200078e0a44 */
[----:B-1----:R-:W3:Y:S04]  /*179d0*/  LDL R56, [R1+0x11ac] ;  /* 0x0011ac0001387983 */ /* 0x002ee80000100800 */
[----:B------:R-:W-:Y:S01]  /*179e0*/  ISETP.GT.U32.AND P3, PT, R68, R45, PT ;  /* 0x0000002d4400720c */ /* 0x000fe20003f64070 */
[--C-:B------:R-:W-:Y:S01]  /*179f0*/  @!P4 IMAD.IADD R60, R60, 0x1, -R68.reuse ;  /* 0x000000013c3cc824 */ /* 0x100fe200078e0a44 */
[----:B------:R-:W-:Y:S01]  /*17a00*/  ISETP.GE.AND P4, PT, R47, RZ, PT ;  /* 0x000000ff2f00720c */ /* 0x000fe20003f86270 */
[----:B------:R-:W3:Y:S04]  /*17a10*/  LDL.LU R59, [R1+0x1d0] ;  /* 0x0001d000013b7983 */ /* 0x000ee80000300800 */
[----:B------:R-:W-:Y:S06]  /*17a20*/  STL [R1+0x134], R63 ;  /* 0x0001343f01007387 */ /* 0x000fec0000100800 */
[----:B------:R-:W-:-:S04]  /*17a30*/  @!P3 IMAD.IADD R45, R45, 0x1, -R68 ;  /* 0x000000012d2db824 */ /* 0x000fc800078e0a44 */
[----:B0-----:R-:W-:-:S04]  /*17a40*/  IMAD.MOV.U32 R4, RZ, RZ, R45 ;  /* 0x000000ffff047224 */ /* 0x001fc800078e002d */
[----:B------:R-:W-:Y:S01]  /*17a50*/  @!P4 IMAD.MOV R4, RZ, RZ, -R4 ;  /* 0x000000ffff04c224 */ /* 0x000fe200078e0a04 */
[----:B--2---:R0:W-:Y:S04]  /*17a60*/  STL [R1+0x128], R50 ;  /* 0x0001283201007387 */ /* 0x0041e80000100800 */
[----:B0-----:R-:W2:Y:S04]  /*17a70*/  LDL R50, [R1+0x11cc] ;  /* 0x0011cc0001327983 */ /* 0x001ea80000100800 */
[----:B------:R-:W-:Y:S04]  /*17a80*/  STL [R1+0x774], R61 ;  /* 0x0007743d01007387 */ /* 0x000fe80000100800 */
[----:B------:R-:W2:Y:S04]  /*17a90*/  LDL.LU R47, [R1+0x1b8] ;  /* 0x0001b800012f7983 */ /* 0x000ea80000300800 */
[----:B------:R0:W-:Y:S04]  /*17aa0*/  STL [R1+0x770], R5 ;  /* 0x0007700501007387 */ /* 0x0001e80000100800 */
[----:B------:R1:W-:Y:S01]  /*17ab0*/  STL [R1+0x1c0], R45 ;  /* 0x0001c02d01007387 */ /* 0x0003e20000100800 */
[----:B0-----:R-:W-:-:S03]  /*17ac0*/  LEA R5, P3, R6, R72, 0x1 ;  /* 0x0000004806057211 */ /* 0x001fc600078608ff */
[----:B-1----:R-:W2:Y:S04]  /*17ad0*/  LDL R45, [R1+0x11dc] ;  /* 0x0011dc00012d7983 */ /* 0x002ea80000100800 */
[----:B------:R-:W-:Y:S04]  /*17ae0*/  STL [R1+0x7a4], R5 ;  /* 0x0007a40501007387 */ /* 0x000fe80000100800 */
[----:B---3--:R0:W-:Y:S02]  /*17af0*/  STL [R1+0x124], R54 ;  /* 0x0001243601007387 */ /* 0x0081e40000100800 */
[----:B0-----:R-:W-:-:S02]  /*17b00*/  LEA.HI.X.SX32 R54, R6, R69, 0x1, P3 ;  /* 0x0000004506367211 */ /* 0x001fc400018f0eff */
[----:B------:R-:W-:Y:S01]  /*17b10*/  SEL R6, R73, R4, !P1 ;  /* 0x0000000449067207 */ /* 0x000fe20004800000 */
[----:B------:R-:W-:Y:S02]  /*17b20*/  @P0 IMAD.MOV.U32 R4, RZ, RZ, R5 ;  /* 0x000000ffff040224 */ /* 0x000fe400078e0005 */
[----:B------:R-:W-:-:S05]  /*17b30*/  @P0 IMAD.MOV.U32 R5, RZ, RZ, R54 ;  /* 0x000000ffff050224 */ /* 0x000fca00078e0036 */
[----:B------:R0:W3:Y:S01]  /*17b40*/  @P0 LDG.E.U16 R7, desc[UR20][R4.64] ;  /* 0x0000001404070981 */ /* 0x0000e2000c1e1500 */
        /* <DEDUP_REMOVED lines=8> */
[----:B------:R-:W2:Y:S03]  /*17bd0*/  LDL R56, [R1+0x1210] ;  /* 0x0012100001387983 */ /* 0x000ea60000100800 */
[--C-:B------:R-:W-:Y:S01]  /*17be0*/  @!P5 IMAD.IADD R60, R60, 0x1, -R68.reuse ;  /* 0x000000013c3cd824 */ /* 0x100fe200078e0a44 */
[----:B-1----:R-:W2:Y:S03]  /*17bf0*/  LDL.LU R54, [R1+0x1a8] ;  /* 0x0001a80001367983 */ /* 0x002ea60000300800 */
[----:B------:R-:W-:Y:S01]  /*17c00*/  @!P6 IMAD.IADD R57, R57, 0x1, -R68 ;  /* 0x000000013939e824 */ /* 0x000fe200078e0a44 */
[----:B0-----:R-:W-:Y:S01]  /*17c10*/  PRMT R4, RZ, 0x7610, R4 ;  /* 0x00007610ff047816 */ /* 0x001fe20000000004 */
[----:B---3--:R0:W-:Y:S04]  /*17c20*/  STL [R1+0x11c], R7 ;  /* 0x00011c0701007387 */ /* 0x0081e80000100800 */
        /* <DEDUP_REMOVED lines=9> */
[----:B------:R0:W3:Y:S01]  /*17cc0*/  @P0 LDG.E.U16 R4, desc[UR20][R6.64] ;  /* 0x0000001406040981 */ /* 0x0000e2000c1e1500 */
[C---:B----4-:R-:W-:Y:S01]  /*17cd0*/  ISETP.GT.U32.AND P4, PT, R68.reuse, R52, PT ;  /* 0x000000344400720c */ /* 0x050fe20003f84070 */
[----:B------:R-:W-:Y:S01]  /*17ce0*/  IMAD.MOV.U32 R5, RZ, RZ, R60 ;  /* 0x000000ffff057224 */ /* 0x000fe200078e003c */
[----:B--2---:R-:W-:-:S03]  /*17cf0*/  ISETP.GT.U32.AND P6, PT, R68, R47, PT ;  /* 0x0000002f4400720c */ /* 0x004fc60003fc4070 */
[----:B------:R-:W-:-:S08]  /*17d00*/  @!P3 IMAD.MOV R5, RZ, RZ, -R5 ;  /* 0x000000ffff05b224 */ /* 0x000fd000078e0a05 */
[----:B------:R-:W-:Y:S01]  /*17d10*/  @!P4 IMAD.IADD R52, R52, 0x1, -R68 ;  /* 0x000000013434c824 */ /* 0x000fe200078e0a44 */
[----:B------:R-:W-:Y:S02]  /*17d20*/  ISETP.GE.AND P4, PT, R50, RZ, PT ;  /* 0x000000ff3200720c */ /* 0x000fe40003f86270 */
[----:B------:R-:W-:Y:S01]  /*17d30*/  SEL R5, R73, R5, !P1 ;  /* 0x0000000549057207 */ /* 0x000fe20004800000 */
[----:B------:R-:W2:Y:S01]  /*17d40*/  LDL.LU R50, [R1+0x198] ;  /* 0x0001980001327983 */ /* 0x000ea20000300800 */
[----:B------:R-:W-:-:S03]  /*17d50*/  ISETP.GT.U32.AND P3, PT, R68, R52, PT ;  /* 0x000000344400720c */ /* 0x000fc60003f64070 */
[----:B0-----:R-:W-:Y:S01]  /*17d60*/  IMAD R6, R5, UR4, RZ ;  /* 0x0000000405067c24 */ /* 0x001fe2000f8e02ff */
[----:B------:R-:W-:Y:S01]  /*17d70*/  PRMT R18, RZ, 0x7610, R18 ;  /* 0x00007610ff127816 */ /* 0x000fe20000000012 */
[----:B------:R-:W-:Y:S01]  /*17d80*/  @!P6 IMAD.IADD R47, R47, 0x1, -R68 ;  /* 0x000000012f2fe824 */ /* 0x000fe200078e0a44 */
[----:B------:R-:W-:Y:S01]  /*17d90*/  ISETP.GT.U32.AND P5, PT, R68, R59, PT ;  /* 0x0000003b4400720c */ /* 0x000fe20003fa4070 */
[----:B------:R-:W0:Y:S01]  /*17da0*/  LDCU UR4, c[0x0][0x3b0] ;  /* 0x00007600ff0477ac */ /* 0x000e220008000800 */
[----:B------:R-:W-:-:S05]  /*17db0*/  LEA R7, P6, R6, R72, 0x1 ;  /* 0x0000004806077211 */ /* 0x000fca00078c08ff */
[----:B------:R-:W-:Y:S01]  /*17dc0*/  @!P3 IMAD.IADD R52, R52, 0x1, -R68 ;  /* 0x000000013434b824 */ /* 0x000fe200078e0a44 */
[----:B------:R-:W-:Y:S01]  /*17dd0*/  LEA.HI.X.SX32 R6, R6, R69, 0x1, P6 ;  /* 0x0000004506067211 */ /* 0x000fe200030f0eff */
[----:B---3--:R1:W-:Y:S02]  /*17de0*/  STL [R1+0x118], R4 ;  /* 0x0001180401007387 */ /* 0x0083e40000100800 */
[----:B-1----:R-:W-:-:S04]  /*17df0*/  IMAD.MOV.U32 R4, RZ, RZ, R57 ;  /* 0x000000ffff047224 */ /* 0x002fc800078e0039 */
[----:B------:R-:W-:Y:S01]  /*17e00*/  @!P4 IMAD.MOV R4, RZ, RZ, -R4 ;  /* 0x000000ffff04c224 */ /* 0x000fe200078e0a04 */
[----:B------:R-:W-:Y:S02]  /*17e10*/  ISETP.GE.AND P4, PT, R45, RZ, PT ;  /* 0x000000ff2d00720c */ /* 0x000fe40003f86270 */
[----:B------:R-:W3:Y:S04]  /*17e20*/  LDL R45, [R1+0x120c] ;  /* 0x00120c00012d7983 */ /* 0x000ee80000100800 */
        /* <DEDUP_REMOVED lines=18> */
[C---:B------:R-:W-:Y:S01]  /*17f50*/  ISETP.GT.U32.AND P4, PT, R68.reuse, R47, PT ;  /* 0x0000002f4400720c */ /* 0x040fe20003f84070 */
[----:B------:R-:W-:Y:S02]  /*17f60*/  @!P5 IMAD.IADD R59, R59, 0x1, -R68 ;  /* 0x000000013b3bd824 */ /* 0x000fe400078e0a44 */
[----:B-1----:R-:W-:Y:S02]  /*17f70*/  @P0 IMAD.MOV.U32 R6, RZ, RZ, R56 ;  /* 0x000000ffff060224 */ /* 0x002fe400078e0038 */
[----:B------:R-:W-:Y:S01]  /*17f80*/  @P0 IMAD.MOV.U32 R7, RZ, RZ, R57 ;  /* 0x000000ffff070224 */ /* 0x000fe200078e0039 */
[----:B--2---:R-:W-:Y:S01]  /*17f90*/  ISETP.GT.U32.AND P6, PT, R68, R50, PT ;  /* 0x000000324400720c */ /* 0x004fe20003fc4070 */
[----:B------:R-:W-:-:S03]  /*17fa0*/  IMAD.MOV.U32 R4, RZ, RZ, R59 ;  /* 0x000000ffff047224 */ /* 0x000fc600078e003b */
[----:B------:R1:W2:Y:S01]  /*17fb0*/  @P0 LDG.E.U16 R49, desc[UR20][R6.64] ;  /* 0x0000001406310981 */ /* 0x0002a2000c1e1500 */
        /* <DEDUP_REMOVED lines=9> */
[----:B------:R-:W-:Y:S01]  /*18050*/  PRMT R7, RZ, 0x7610, R7 ;  /* 0x00007610ff077816 */ /* 0x000fe20000000007 */
[----:B0-----:R-:W-:Y:S01]  /*18060*/  IMAD R5, R5, UR4, RZ ;  /* 0x0000000405057c24 */ /* 0x001fe2000f8e02ff */
[----:B------:R-:W-:Y:S01]  /*18070*/  ISETP.GT.U32.AND P5, PT, R68, R54, PT ;  /* 0x000000364400720c */ /* 0x000fe20003fa4070 */
[----:B------:R-:W0:Y:S01]  /*18080*/  LDCU UR4, c[0x0][0x3b0] ;  /* 0x00007600ff0477ac */ /* 0x000e220008000800 */
[C---:B-1----:R-:W-:Y:S01]  /*18090*/  LEA R59, P6, R6.reuse, R72, 0x1 ;  /* 0x00000048063b7211 */ /* 0x042fe200078c08ff */
[----:B------:R-:W1:Y:S03]  /*180a0*/  LDCU UR7, c[0x0][0x3b0] ;  /* 0x00007600ff0777ac */ /* 0x000e660008000800 */
[----:B------:R-:W-:-:S02]  /*180b0*/  LEA.HI.X.SX32 R60, R6, R69, 0x1, P6 ;  /* 0x00000045063c7211 */ /* 0x000fc400030f0eff */
[----:B---3--:R-:W-:-:S13]  /*180c0*/  ISETP.GE.AND P3, PT, R45, RZ, PT ;  /* 0x000000ff2d00720c */ /* 0x008fda0003f66270 */
[----:B------:R-:W-:-:S05]  /*180d0*/  @!P3 IMAD.MOV R4, RZ, RZ, -R4 ;  /* 0x000000ffff04b224 */ /* 0x000fca00078e0a04 */
[----:B------:R-:W-:Y:S01]  /*180e0*/  SEL R6, R73, R4, !P1 ;  /* 0x0000000449067207 */ /* 0x000fe20004800000 */
[----:B------:R-:W-:Y:S01]  /*180f0*/  @P0 IMAD.MOV.U32 R4, RZ, RZ, R59 ;  /* 0x000000ffff040224 */ /* 0x000fe200078e003b */
[----:B----4-:R3:W-:Y:S04]  /*18100*/  STL [R1+0x114], R18 ;  /* 0x0001141201007387 */ /* 0x0107e80000100800 */
[----:B---3--:R-:W3:Y:S04]  /*18110*/  LDL R18, [R1+0x1230] ;  /* 0x0012300001127983 */ /* 0x008ee80000100800 */
[----:B------:R4:W-:Y:S04]  /*18120*/  STL [R1+0x834], R56 ;  /* 0x0008343801007387 */ /* 0x0009e80000100800 */
[----:B------:R-:W3:Y:S01]  /*18130*/  LDL.LU R52, [R1+0x188] ;  /* 0x0001880001347983 */ /* 0x000ee20000300800 */
[----:B----4-:R-:W-:-:S03]  /*18140*/  LEA R56, P3, R5, R72, 0x1 ;  /* 0x0000004805387211 */ /* 0x010fc600078608ff */
[----:B------:R4:W-:Y:S04]  /*18150*/  STL [R1+0x830], R57 ;  /* 0x0008303901007387 */ /* 0x0009e80000100800 */
[----:B------:R-:W3:Y:S01]  /*18160*/  LDL R45, [R1+0x1260] ;  /* 0x00126000012d7983 */ /* 0x000ee20000100800 */
[----:B----4-:R-:W-:Y:S01]  /*18170*/  LEA.HI.X.SX32 R57, R5, R69, 0x1, P3 ;  /* 0x0000004505397211 */ /* 0x010fe200018f0eff */
[----:B------:R-:W-:-:S05]  /*18180*/  @P0 IMAD.MOV.U32 R5, RZ, RZ, R60 ;  /* 0x000000ffff050224 */ /* 0x000fca00078e003c */
[----:B------:R4:W3:Y:S02]  /*18190*/  @P0 LDG.E.U16 R58, desc[UR20][R4.64] ;  /* 0x00000014043a0981 */ /* 0x0008e4000c1e1500 */
[----:B----4-:R-:W-:Y:S02]  /*181a0*/  @P0 IMAD.MOV.U32 R4, RZ, RZ, R56 ;  /* 0x000000ffff040224 */ /* 0x010fe400078e0038 */
[----:B------:R-:W-:-:S05]  /*181b0*/  @P0 IMAD.MOV.U32 R5, RZ, RZ, R57 ;  /* 0x000000ffff050224 */ /* 0x000fca00078e0039 */
[----:B------:R4:W3:Y:S01]  /*181c0*/  @P0 LDG.E.U16 R7, desc[UR20][R4.64] ;  /* 0x0000001404070981 */ /* 0x0008e2000c1e1500 */
[----:B------:R-:W-:-:S05]  /*181d0*/  @!P5 IMAD.IADD R54, R54, 0x1, -R68 ;  /* 0x000000013636d824 */ /* 0x000fca00078e0a44 */
[C---:B------:R-:W-:Y:S02]  /*181e0*/  ISETP.GT.U32.AND P5, PT, R68.reuse, R54, PT ;  /* 0x000000364400720c */ /* 0x040fe40003fa4070 */
[----:B------:R-:W-:Y:S01]  /*181f0*/  ISETP.GT.U32.AND P4, PT, R68, R50, PT ;  /* 0x000000324400720c */ /* 0x000fe20003f84070 */
[----:B--2---:R2:W-:Y:S01]  /*18200*/  STL [R1+0x10c], R49 ;  /* 0x00010c3101007387 */ /* 0x0045e20000100800 */
[----:B------:R-:W-:Y:S01]  /*18210*/  IMAD R6, R6, UR5, RZ ;  /* 0x0000000506067c24 */ /* 0x000fe2000f8e02ff */
[----:B------:R-:W-:Y:S01]  /*18220*/  PRMT R36, RZ, 0x7610, R36 ;  /* 0x00007610ff247816 */ /* 0x000fe20000000024 */
[----:B------:R-:W0:Y:S01]  /*18230*/  LDCU UR5, c[0x0][0x3b0] ;  /* 0x00007600ff0577ac */ /* 0x000e220008000800 */
[----:B--2---:R-:W2:Y:S06]  /*18240*/  LDL.LU R49, [R1+0x17c] ;  /* 0x00017c0001317983 */ /* 0x004eac0000300800 */
[----:B------:R-:W-:Y:S01]  /*18250*/  @!P5 IMAD.IADD R54, R54, 0x1, -R68 ;  /* 0x000000013636d824 */ /* 0x000fe200078e0a44 */
[----:B------:R0:W-:Y:S03]  /*18260*/  STL [R1+0x1b8], R47 ;  /* 0x0001b82f01007387 */ /* 0x0001e60000100800 */
[----:B----4-:R-:W-:Y:S01]  /*18270*/  IMAD.MOV.U32 R4, RZ, RZ, R54 ;  /* 0x000000ffff047224 */ /* 0x010fe200078e0036 */
[----:B0-----:R-:W4:Y:S04]  /*18280*/  LDL.LU R47, [R1+0x16c] ;  /* 0x00016c00012f7983 */ /* 0x001f280000300800 */
[----:B------:R-:W-:Y:S04]  /*18290*/  STL [R1+0x864], R59 ;  /* 0x0008643b01007387 */ /* 0x000fe80000100800 */
[----:B------:R-:W-:Y:S01]  /*182a0*/  STL [R1+0x894], R56 ;  /* 0x0008943801007387 */ /* 0x000fe20000100800 */
[----:B------:R-:W-:Y:S01]  /*182b0*/  @!P4 IMAD.IADD R50, R50, 0x1, -R68 ;  /* 0x000000013232c824 */ /* 0x000fe200078e0a44 */
[----:B---3--:R-:W-:-:S02]  /*182c0*/  ISETP.GE.AND P5, PT, R18, RZ, PT ;  /* 0x000000ff1200720c */ /* 0x008fc40003fa6270 */
[----:B------:R-:W3:Y:S04]  /*182d0*/  LDL R18, [R1+0x1278] ;  /* 0x0012780001127983 */ /* 0x000ee80000100800 */
[----:B------:R-:W-:Y:S04]  /*182e0*/  STL [R1+0x860], R60 ;  /* 0x0008603c01007387 */ /* 0x000fe80000100800 */
[----:B------:R0:W-:Y:S04]  /*182f0*/  STL [R1+0x1a8], R54 ;  /* 0x0001a83601007387 */ /* 0x0001e80000100800 */
[----:B------:R-:W-:Y:S04]  /*18300*/  STL [R1+0x890], R57 ;  /* 0x0008903901007387 */ /* 0x000fe80000100800 */
[----:B0-----:R-:W4:Y:S01]  /*18310*/  LDL R54, [R1+0x12a0] ;  /* 0x0012a00001367983 */ /* 0x001f220000100800 */
[----:B------:R-:W-:-:S03]  /*18320*/  ISETP.GE.AND P6, PT, R45, RZ, PT ;  /* 0x000000ff2d00720c */ /* 0x000fc60003fc6270 */
[----:B------:R0:W-:Y:S02]  /*18330*/  STL [R1+0x104], R7 ;  /* 0x0001040701007387 */ /* 0x0001e40000100800 */
[C---:B0-----:R-:W-:Y:S02]  /*18340*/  LEA R7, P4, R6.reuse, R72, 0x1 ;  /* 0x0000004806077211 */ /* 0x041fe400078808ff */
[----:B------:R-:W-:Y:S02]  /*18350*/  STL [R1+0x198], R50 ;  /* 0x0001983201007387 */ /* 0x000fe40000100800 */
[----:B------:R-:W-:Y:S02]  /*18360*/  LEA.HI.X.SX32 R45, R6, R69, 0x1, P4 ;  /* 0x00000045062d7211 */ /* 0x000fe400020f0eff */
[----:B------:R0:W-:Y:S01]  /*18370*/  STL [R1+0x8c4], R7 ;  /* 0x0008c40701007387 */ /* 0x0001e20000100800 */
[----:B------:R-:W-:Y:S02]  /*18380*/  @P0 IMAD.MOV.U32 R6, RZ, RZ, R7 ;  /* 0x000000ffff060224 */ /* 0x000fe400078e0007 */
[----:B0-----:R-:W-:-:S05]  /*18390*/  @P0 IMAD.MOV.U32 R7, RZ, RZ, R45 ;  /* 0x000000ffff070224 */ /* 0x001fca00078e002d */
[----:B------:R0:W4:Y:S01]  /*183a0*/  @P0 LDG.E.U16 R36, desc[UR20][R6.64] ;  /* 0x0000001406240981 */ /* 0x000122000c1e1500 */
[C---:B------:R-:W-:Y:S01]  /*183b0*/  ISETP.GT.U32.AND P3, PT, R68.reuse, R52, PT ;  /* 0x000000344400720c */ /* 0x040fe20003f64070 */
[----:B------:R-:W-:Y:S01]  /*183c0*/  @!P5 IMAD.MOV R4, RZ, RZ, -R4 ;  /* 0x000000ffff04d224 */ /* 0x000fe200078e0a04 */
[----:B--2---:R-:W-:-:S04]  /*183d0*/  ISETP.GT.U32.AND P5, PT, R68, R49, PT ;  /* 0x000000314400720c */ /* 0x004fc80003fa4070 */
[----:B------:R-:W-:Y:S01]  /*183e0*/  SEL R5, R73, R4, !P1 ;  /* 0x0000000449057207 */ /* 0x000fe20004800000 */
[----:B------:R-:W-:-:S06]  /*183f0*/  IMAD.MOV.U32 R4, RZ, RZ, R50 ;  /* 0x000000ffff047224 */ /* 0x000fcc00078e0032 */
[----:B------:R-:W-:Y:S02]  /*18400*/  @!P3 IMAD.IADD R52, R52, 0x1, -R68 ;  /* 0x000000013434b824 */ /* 0x000fe400078e0a44 */
[----:B------:R-:W-:Y:S02]  /*18410*/  @!P6 IMAD.MOV R4, RZ, RZ, -R4 ;  /* 0x000000ffff04e224 */ /* 0x000fe400078e0a04 */
[----:B------:R-:W-:Y:S01]  /*18420*/  IMAD R5, R5, UR12, RZ ;  /* 0x0000000c05057c24 */ /* 0x000fe2000f8e02ff */
[----:B------:R-:W-:Y:S01]  /*18430*/  ISETP.GT.U32.AND P3, PT, R68, R52, PT ;  /* 0x000000344400720c */ /* 0x000fe20003f64070 */
[----:B------:R-:W-:Y:S01]  /*18440*/  @!P5 IMAD.IADD R49, R49, 0x1, -R68 ;  /* 0x000000013131d824 */ /* 0x000fe200078e0a44 */
[----:B------:R-:W-:Y:S01]  /*18450*/  SEL R4, R73, R4, !P1 ;  /* 0x0000000449047207 */ /* 0x000fe20004800000 */
[----:B------:R-:W-:Y:S01]  /*18460*/  STL [R1+0x8c0], R45 ;  /* 0x0008c02d01007387 */ /* 0x000fe20000100800 */
[C---:B------:R-:W-:Y:S01]  /*18470*/  LEA R56, P6, R5.reuse, R72, 0x1 ;  /* 0x0000004805387211 */ /* 0x040fe200078c08ff */
[----:B------:R-:W2:Y:S01]  /*18480*/  LDCU UR12, c[0x0][0x3b0] ;  /* 0x00007600ff0c77ac */ /* 0x000ea20008000800 */
[----:B------:R-:W-:Y:S01]  /*18490*/  PRMT R55, RZ, 0x7610, R55 ;  /* 0x00007610ff377816 */ /* 0x000fe20000000037 */
[----:B0-----:R-:W-:Y:S01]  /*184a0*/  IMAD R6, R4, UR4, RZ ;  /* 0x0000000404067c24 */ /* 0x001fe2000f8e02ff */
[----:B------:R-:W2:Y:S01]  /*184b0*/  LDL R50, [R1+0x12b0] ;  /* 0x0012b00001327983 */ /* 0x000ea20000100800 */
[----:B------:R-:W-:Y:S01]  /*184c0*/  LEA.HI.X.SX32 R5, R5, R69, 0x1, P6 ;  /* 0x0000004505057211 */ /* 0x000fe200030f0eff */
[----:B------:R-:W-:Y:S01]  /*184d0*/  @P0 IMAD.MOV.U32 R4, RZ, RZ, R56 ;  /* 0x000000ffff040224 */ /* 0x000fe200078e0038 */
[----:B------:R-:W-:Y:S01]  /*184e0*/  PRMT R7, RZ, 0x7610, R7 ;  /* 0x00007610ff077816 */ /* 0x000fe20000000007 */
[----:B------:R-:W0:Y:S01]  /*184f0*/  LDCU UR4, c[0x0][0x3b0] ;  /* 0x00007600ff0477ac */ /* 0x000e220008000800 */
[----:B------:R-:W-:-:S02]  /*18500*/  @!P3 IMAD.IADD R52, R52, 0x1, -R68 ;  /* 0x000000013434b824 */ /* 0x000fc400078e0a44 */
[----:B------:R1:W2:Y:S02]  /*18510*/  @P0 LDG.E.U16 R55, desc[UR20][R4.64] ;  /* 0x0000001404370981 */ /* 0x0002a4000c1e1500 */
[----:B-1----:R-:W-:Y:S01]  /*18520*/  IMAD.MOV.U32 R4, RZ, RZ, R52 ;  /* 0x000000ffff047224 */ /* 0x002fe200078e0034 */
[----:B---3--:R-:W-:-:S13]  /*18530*/  ISETP.GE.AND P5, PT, R18, RZ, PT ;  /* 0x000000ff1200720c */ /* 0x008fda0003fa6270 */
[----:B------:R-:W-:Y:S01]  /*18540*/  @!P5 IMAD.MOV R4, RZ, RZ, -R4 ;  /* 0x000000ffff04d224 */ /* 0x000fe200078e0a04 */
[----:B----4-:R1:W-:Y:S04]  /*18550*/  STL [R1+0x100], R36 ;  /* 0x0001002401007387 */ /* 0x0103e80000100800 */
[----:B-1----:R-:W3:Y:S04]  /*18560*/  LDL.LU R36, [R1+0x164] ;  /* 0x0001640001247983 */ /* 0x002ee80000300800 */
[----:B------:R-:W-:Y:S04]  /*18570*/  STL [R1+0x108], R58 ;  /* 0x0001083a01007387 */ /* 0x000fe80000100800 */
[----:B------:R-:W4:Y:S04]  /*18580*/  LDL.LU R18, [R1+0x154] ;  /* 0x0001540001127983 */ /* 0x000f280000300800 */
[----:B------:R-:W-:Y:S04]  /*18590*/  STL [R1+0x8f4], R56 ;  /* 0x0008f43801007387 */ /* 0x000fe80000100800 */
[----:B------:R-:W2:Y:S04]  /*185a0*/  LDL.LU R45, [R1+0x238] ;  /* 0x00023800012d7983 */ /* 0x000ea80000300800 */
[----:B------:R1:W-:Y:S04]  /*185b0*/  STL [R1+0x8f0], R5 ;  /* 0x0008f00501007387 */ /* 0x0003e80000100800 */
[----:B------:R0:W-:Y:S01]  /*185c0*/  STL [R1+0x188], R52 ;  /* 0x0001883401007387 */ /* 0x0001e20000100800 */
[----:B-1----:R-:W-:-:S04]  /*185d0*/  LEA R5, P6, R6, R72, 0x1 ;  /* 0x0000004806057211 */ /* 0x002fc800078c08ff */
[----:B0-----:R-:W-:Y:S01]  /*185e0*/  LEA.HI.X.SX32 R52, R6, R69, 0x1, P6 ;  /* 0x0000004506347211 */ /* 0x001fe200030f0eff */
[----:B------:R0:W-:Y:S01]  /*185f0*/  STL [R1+0x924], R5 ;  /* 0x0009240501007387 */ /* 0x0001e20000100800 */
[----:B------:R-:W-:Y:S01]  /*18600*/  SEL R6, R73, R4, !P1 ;  /* 0x0000000449067207 */ /* 0x000fe20004800000 */
[----:B------:R-:W-:Y:S02]  /*18610*/  @P0 IMAD.MOV.U32 R4, RZ, RZ, R5 ;  /* 0x000000ffff040224 */ /* 0x000fe400078e0005 */
[----:B0-----:R-:W-:-:S05]  /*18620*/  @P0 IMAD.MOV.U32 R5, RZ, RZ, R52 ;  /* 0x000000ffff050224 */ /* 0x001fca00078e0034 */
[----:B------:R0:W2:Y:S01]  /*18630*/  @P0 LDG.E.U16 R7, desc[UR20][R4.64] ;  /* 0x0000001404070981 */ /* 0x0000a2000c1e1500 */
[C---:B------:R-:W-:Y:S02]  /*18640*/  ISETP.GT.U32.AND P4, PT, R68.reuse, R47, PT ;  /* 0x0000002f4400720c */ /* 0x040fe40003f84070 */
[----:B------:R-:W-:Y:S02]  /*18650*/  ISETP.GT.U32.AND P3, PT, R68, R49, PT ;  /* 0x000000314400720c */ /* 0x000fe40003f64070 */
[----:B------:R-:W-:Y:S01]  /*18660*/  ISETP.GE.AND P6, PT, R54, RZ, PT ;  /* 0x000000ff3600720c */ /* 0x000fe20003fc6270 */
[----:B------:R-:W-:Y:S01]  /*18670*/  IMAD R6, R6, UR5, RZ ;  /* 0x0000000506067c24 */ /* 0x000fe2000f8e02ff */
[----:B------:R-:W3:Y:S01]  /*18680*/  LDL.LU R54, [R1+0x144] ;  /* 0x0001440001367983 */ /* 0x000ee20000300800 */
[----:B------:R-:W-:Y:S01]  /*18690*/  PRMT R40, RZ, 0x7610, R40 ;  /* 0x00007610ff287816 */ /* 0x000fe20000000028 */
[----:B------:R-:W1:Y:S05]  /*186a0*/  LDCU UR5, c[0x0][0x3b0] ;  /* 0x00007600ff0577ac */ /* 0x000e6a0008000800 */
[----:B------:R-:W-:-:S05]  /*186b0*/  @!P4 IMAD.IADD R47, R47, 0x1, -R68 ;  /* 0x000000012f2fc824 */ /* 0x000fca00078e0a44 */
[----:B------:R-:W-:Y:S01]  /*186c0*/  ISETP.GT.U32.AND P4, PT, R68, R47, PT ;  /* 0x0000002f4400720c */ /* 0x000fe20003f84070 */
[----:B------:R-:W-:Y:S01]  /*186d0*/  @!P3 IMAD.IADD R49, R49, 0x1, -R68 ;  /* 0x000000013131b824 */ /* 0x000fe200078e0a44 */
[----:B------:R-:W-:Y:S03]  /*186e0*/  STL [R1+0x920], R52 ;  /* 0x0009203401007387 */ /* 0x000fe60000100800 */
[----:B0-----:R-:W-:Y:S01]  /*186f0*/  IMAD.MOV.U32 R4, RZ, RZ, R49 ;  /* 0x000000ffff047224 */ /* 0x001fe200078e0031 */
[----:B------:R-:W-:Y:S03]  /*18700*/  STL [R1+0x17c], R49 ;  /* 0x00017c3101007387 */ /* 0x000fe60000100800 */
[----:B------:R-:W-:-:S04]  /*18710*/  @!P6 IMAD.MOV R4, RZ, RZ, -R4 ;  /* 0x000000ffff04e224 */ /* 0x000fc800078e0a04 */
[----:B------:R-:W-:Y:S01]  /*18720*/  @!P4 IMAD.IADD R47, R47, 0x1, -R68 ;  /* 0x000000012f2fc824 */ /* 0x000fe200078e0a44 */
[----:B--2---:R0:W-:Y:S04]  /*18730*/  STL [R1+0xf8], R7 ;  /* 0x0000f80701007387 */ /* 0x0041e80000100800 */
[----:B------:R-:W-:Y:S01]  /*18740*/  STL [R1+0x16c], R47 ;  /* 0x00016c2f01007387 */ /* 0x000fe20000100800 */
[----:B0-----:R-:W-:-:S03]  /*18750*/  LEA R7, P6, R6, R72, 0x1 ;  /* 0x0000004806077211 */ /* 0x001fc600078c08ff */
[----:B------:R0:W-:Y:S01]  /*18760*/  STL [R1+0xfc], R55 ;  /* 0x0000fc3701007387 */ /* 0x0001e20000100800 */
[----:B------:R-:W-:-:S03]  /*18770*/  LEA.HI.X.SX32 R6, R6, R69, 0x1, P6 ;  /* 0x0000004506067211 */ /* 0x000fc600030f0eff */
[----:B0-----:R-:W2:Y:S04]  /*18780*/  LDL R55, [R1+0x12a8] ;  /* 0x0012a80001377983 */ /* 0x001ea80000100800 */
[----:B------:R0:W-:Y:S04]  /*18790*/  STL [R1+0x954], R7 ;  /* 0x0009540701007387 */ /* 0x0001e80000100800 */
[----:B------:R-:W2:Y:S01]  /*187a0*/  LDL R52, [R1+0x1274] ;  /* 0x0012740001347983 */ /* 0x000ea20000100800 */
[----:B0-----:R-:W-:-:S03]  /*187b0*/  @P0 LOP3.LUT R7, R7, R6, RZ, 0x3c, !PT ;  /* 0x0000000607070212 */ /* 0x001fc600078e3cff */
[----:B------:R0:W-:Y:S02]  /*187c0*/  STL [R1+0x950], R6 ;  /* 0x0009500601007387 */ /* 0x0001e40000100800 */
[----:B0-----:R-:W-:-:S04]  /*187d0*/  @P0 LOP3.LUT R6, R7, R6, RZ, 0x3c, !PT ;  /* 0x0000000607060212 */ /* 0x001fc800078e3cff */
[----:B------:R-:W-:-:S05]  /*187e0*/  @P0 LOP3.LUT R7, R7, R6, RZ, 0x3c, !PT ;  /* 0x0000000607070212 */ /* 0x000fca00078e3cff */
[----:B------:R1:W2:Y:S01]  /*187f0*/  @P0 LDG.E.U16 R40, desc[UR20][R6.64] ;  /* 0x0000001406280981 */ /* 0x0002a2000c1e1500 */
[----:B------:R-:W-:Y:S01]  /*18800*/  ISETP.GE.AND P3, PT, R50, RZ, PT ;  /* 0x000000ff3200720c */ /* 0x000fe20003f66270 */
[----:B------:R-:W-:Y:S01]  /*18810*/  IMAD.MOV.U32 R5, RZ, RZ, R47 ;  /* 0x000000ffff057224 */ /* 0x000fe200078e002f */
[----:B------:R-:W-:Y:S01]  /*18820*/  SEL R4, R73, R4, !P1 ;  /* 0x0000000449047207 */ /* 0x000fe20004800000 */
[----:B------:R-:W4:Y:S04]  /*18830*/  LDL.LU R50, [R1+0x130] ;  /* 0x0001300001327983 */ /* 0x000f280000300800 */
[----:B------:R-:W-:Y:S01]  /*18840*/  IMAD R4, R4, UR4, RZ ;  /* 0x0000000404047c24 */ /* 0x000fe2000f8e02ff */
[----:B------:R-:W4:Y:S01]  /*18850*/  LDL.LU R49, [R1+0xf4] ;  /* 0x0000f40001317983 */ /* 0x000f220000300800 */
[----:B------:R-:W-:Y:S01]  /*18860*/  PRMT R44, RZ, 0x7610, R44 ;  /* 0x00007610ff2c7816 */ /* 0x000fe2000000002c */
[----:B------:R-:W0:Y:S03]  /*18870*/  LDCU UR4, c[0x0][0x3b0] ;  /* 0x00007600ff0477ac */ /* 0x000e260008000800 */
[----:B------:R-:W-:-:S05]  /*18880*/  @!P3 IMAD.MOV R5, RZ, RZ, -R5 ;  /* 0x000000ffff05b224 */ /* 0x000fca00078e0a05 */
[----:B------:R-:W-:-:S05]  /*18890*/  SEL R5, R73, R5, !P1 ;  /* 0x0000000549057207 */ /* 0x000fca0004800000 */
[----:B-1----:R-:W-:Y:S01]  /*188a0*/  IMAD R6, R5, UR5, RZ ;  /* 0x0000000505067c24 */ /* 0x002fe2000f8e02ff */
[----:B------:R-:W-:Y:S01]  /*188b0*/  PRMT R7, RZ, 0x7610, R7 ;  /* 0x00007610ff077816 */ /* 0x000fe20000000007 */
[----:B------:R-:W1:Y:S01]  /*188c0*/  LDCU UR5, c[0x0][0x3b0] ;  /* 0x00007600ff0577ac */ /* 0x000e620008000800 */
[----:B---3--:R-:W-:Y:S01]  /*188d0*/  ISETP.GT.U32.AND P5, PT, R68, R36, PT ;  /* 0x000000244400720c */ /* 0x008fe20003fa4070 */
[----:B--2---:R2:W-:Y:S02]  /*188e0*/  STL [R1+0xe8], R40 ;  /* 0x0000e82801007387 */ /* 0x0045e40000100800 */
[----:B--2---:R-:W-:-:S04]  /*188f0*/  LEA R40, P6, R4, R72, 0x1 ;  /* 0x0000004804287211 */ /* 0x004fc800078c08ff */
[----:B------:R-:W-:Y:S01]  /*18900*/  LEA.HI.X.SX32 R56, R4, R69, 0x1, P6 ;  /* 0x0000004504387211 */ /* 0x000fe200030f0eff */
[----:B------:R-:W-:Y:S01]  /*18910*/  @P0 IMAD.MOV.U32 R4, RZ, RZ, R40 ;  /* 0x000000ffff040224 */ /* 0x000fe200078e0028 */
[----:B------:R-:W-:-:S03]  /*18920*/  LEA R47, P6, R6, R72, 0x1 ;  /* 0x00000048062f7211 */ /* 0x000fc600078c08ff */
[----:B------:R-:W-:Y:S01]  /*18930*/  @P0 IMAD.MOV.U32 R5, RZ, RZ, R56 ;  /* 0x000000ffff050224 */ /* 0x000fe200078e0038 */
[----:B------:R-:W-:-:S04]  /*18940*/  LEA.HI.X.SX32 R6, R6, R69, 0x1, P6 ;  /* 0x0000004506067211 */ /* 0x000fc800030f0eff */
[----:B------:R2:W3:Y:S04]  /*18950*/  @P0 LDG.E.U16 R44, desc[UR20][R4.64] ;  /* 0x00000014042c0981 */ /* 0x0004e8000c1e1500 */
[----:B------:R0:W-:Y:S04]  /*18960*/  STL [R1+0x984], R40 ;  /* 0x0009842801007387 */ /* 0x0001e80000100800 */
[----:B------:R-:W-:Y:S01]  /*18970*/  STL [R1+0x980], R56 ;  /* 0x0009803801007387 */ /* 0x000fe20000100800 */
[----:B--2---:R-:W-:Y:S02]  /*18980*/  @P0 IMAD.MOV.U32 R4, RZ, RZ, R47 ;  /* 0x000000ffff040224 */ /* 0x004fe400078e002f */
[----:B------:R-:W-:Y:S01]  /*18990*/  @P0 IMAD.MOV.U32 R5, RZ, RZ, R6 ;  /* 0x000000ffff050224 */ /* 0x000fe200078e0006 */
[----:B0-----:R-:W2:Y:S04]  /*189a0*/  LDL R40, [R1+0x11b8] ;  /* 0x0011b80001287983 */ /* 0x001ea80000100800 */
[----:B------:R0:W2:Y:S01]  /*189b0*/  @P0 LDG.E.U16 R7, desc[UR20][R4.64] ;  /* 0x0000001404070981 */ /* 0x0000a2000c1e1500 */
[----:B----4-:R-:W-:Y:S01]  /*189c0*/  ISETP.GT.U32.AND P4, PT, R68, R18, PT ;  /* 0x000000124400720c */ /* 0x010fe20003f84070 */
[----:B------:R-:W-:Y:S01]  /*189d0*/  @!P5 IMAD.IADD R36, R36, 0x1, -R68 ;  /* 0x000000012424d824 */ /* 0x000fe200078e0a44 */
[----:B------:R-:W-:-:S04]  /*189e0*/  ISETP.GT.U32.AND P5, PT, R68, R45, PT ;  /* 0x0000002d4400720c */ /* 0x000fc80003fa4070 */
[----:B------:R-:W-:-:S07]  /*189f0*/  ISETP.GT.U32.AND P3, PT, R68, R36, PT ;  /* 0x000000244400720c */ /* 0x000fce0003f64070 */
[--C-:B------:R-:W-:Y:S01]  /*18a00*/  @!P4 IMAD.IADD R18, R18, 0x1, -R68.reuse ;  /* 0x000000011212c824 */ /* 0x100fe200078e0a44 */
[----:B------:R-:W-:Y:S01]  /*18a10*/  ISETP.GT.U32.AND P4, PT, R68, R54, PT ;  /* 0x000000364400720c */ /* 0x000fe20003f84070 */
[----:B------:R-:W-:-:S03]  /*18a20*/  @!P5 IMAD.IADD R45, R45, 0x1, -R68 ;  /* 0x000000012d2dd824 */ /* 0x000fc600078e0a44 */
[----:B------:R-:W-:Y:S01]  /*18a30*/  ISETP.GT.U32.AND P5, PT, R68, R18, PT ;  /* 0x000000124400720c */ /* 0x000fe20003fa4070 */
[----:B------:R-:W-:Y:S01]  /*18a40*/  @!P3 IMAD.IADD R36, R36, 0x1, -R68 ;  /* 0x000000012424b824 */ /* 0x000fe200078e0a44 */
[----:B------:R-:W-:Y:S02]  /*18a50*/  ISETP.GE.AND P3, PT, R55, RZ, PT ;  /* 0x000000ff3700720c */ /* 0x000fe40003f66270 */
[----:B------:R-:W-:-:S05]  /*18a60*/  ISETP.GE.AND P6, PT, R52, RZ, PT ;  /* 0x000000ff3400720c */ /* 0x000fca0003fc6270 */
[----:B------:R-:W-:Y:S01]  /*18a70*/  @!P4 IMAD.IADD R54, R54, 0x1, -R68 ;  /* 0x000000013636c824 */ /* 0x000fe200078e0a44 */
[----:B------:R-:W-:Y:S01]  /*18a80*/  ISETP.GT.U32.AND P4, PT, R68, R45, PT ;  /* 0x0000002d4400720c */ /* 0x000fe20003f84070 */
[----:B0-----:R-:W-:Y:S02]  /*18a90*/  IMAD.MOV.U32 R5, RZ, RZ, R36 ;  /* 0x000000ffff057224 */ /* 0x001fe400078e0024 */
[----:B------:R-:W-:Y:S01]  /*18aa0*/  @!P5 IMAD.IADD R18, R18, 0x1, -R68 ;  /* 0x000000011212d824 */ /* 0x000fe200078e0a44 */
[C---:B------:R-:W-:Y:S01]  /*18ab0*/  ISETP.GT.U32.AND P5, PT, R68.reuse, R54, PT ;  /* 0x000000364400720c */ /* 0x040fe20003fa4070 */
[----:B------:R-:W-:Y:S01]  /*18ac0*/  @!P3 IMAD.MOV R5, RZ, RZ, -R5 ;  /* 0x000000ffff05b224 */ /* 0x000fe200078e0a05 */
[C---:B------:R-:W-:Y:S01]  /*18ad0*/  ISETP.GT.U32.AND P3, PT, R68.reuse, R50, PT ;  /* 0x000000324400720c */ /* 0x040fe20003f64070 */
[----:B------:R-:W-:Y:S01]  /*18ae0*/  IMAD.MOV.U32 R4, RZ, RZ, R18 ;  /* 0x000000ffff047224 */ /* 0x000fe200078e0012 */
[----:B------:R-:W-:Y:S02]  /*18af0*/  STL [R1+0x9b4], R47 ;  /* 0x0009b42f01007387 */ /* 0x000fe40000100800 */
[----:B------:R-:W-:Y:S01]  /*18b00*/  SEL R5, R73, R5, !P1 ;  /* 0x0000000549057207 */ /* 0x000fe20004800000 */
[----:B------:R-:W-:Y:S01]  /*18b10*/  @!P6 IMAD.MOV R4, RZ, RZ, -R4 ;  /* 0x000000ffff04e224 */ /* 0x000fe200078e0a04 */
[----:B------:R-:W-:Y:S01]  /*18b20*/  ISETP.GT.U32.AND P6, PT, R68, R49, PT ;  /* 0x000000314400720c */ /* 0x000fe20003fc4070 */
[----:B------:R-:W-:-:S04]  /*18b30*/  @!P4 IMAD.IADD R45, R45, 0x1, -R68 ;  /* 0x000000012d2dc824 */ /* 0x000fc800078e0a44 */
[--C-:B------:R-:W-:Y:S01]  /*18b40*/  @!P5 IMAD.IADD R54, R54, 0x1, -R68.reuse ;  /* 0x000000013636d824 */ /* 0x100fe200078e0a44 */
[----:B------:R-:W-:Y:S01]  /*18b50*/  SEL R4, R73, R4, !P1 ;  /* 0x0000000449047207 */ /* 0x000fe20004800000 */
[----:B------:R-:W-:-:S06]  /*18b60*/  @!P3 IMAD.IADD R50, R50, 0x1, -R68 ;  /* 0x000000013232b824 */ /* 0x000fcc00078e0a44 */
[----:B------:R-:W-:Y:S01]  /*18b70*/  @!P6 IMAD.IADD R49, R49, 0x1, -R68 ;  /* 0x000000013131e824 */ /* 0x000fe200078e0a44 */
[----:B------:R-:W-:Y:S02]  /*18b80*/  PRMT R53, RZ, 0x7610, R53 ;  /* 0x00007610ff357816 */ /* 0x000fe40000000035 */
[----:B------:R-:W-:Y:S01]  /*18b90*/  PRMT R8, RZ, 0x7610, R8 ;  /* 0x00007610ff087816 */ /* 0x000fe20000000008 */
[----:B---3--:R0:W-:Y:S04]  /*18ba0*/  STL [R1+0xe4], R44 ;  /* 0x0000e42c01007387 */ /* 0x0081e80000100800 */
[----:B0-----:R-:W3:Y:S04]  /*18bb0*/  LDL.LU R44, [R1+0x240] ;  /* 0x00024000012c7983 */ /* 0x001ee80000300800 */
[----:B------:R0:W-:Y:S01]  /*18bc0*/  STL [R1+0x9b0], R6 ;  /* 0x0009b00601007387 */ /* 0x0001e20000100800 */
[----:B--2---:R-:W-:-:S03]  /*18bd0*/  ISETP.GE.AND P4, PT, R40, RZ, PT ;  /* 0x000000ff2800720c */ /* 0x004fc60003f86270 */
[----:B------:R2:W-:Y:S04]  /*18be0*/  STL [R1+0x164], R36 ;  /* 0x0001642401007387 */ /* 0x0005e80000100800 */
[----:B------:R4:W-:Y:S01]  /*18bf0*/  STL [R1+0x154], R18 ;  /* 0x0001541201007387 */ /* 0x0009e20000100800 */
[----:B0-----:R-:W-:Y:S01]  /*18c00*/  IMAD R6, R5, UR4, RZ ;  /* 0x0000000405067c24 */ /* 0x001fe2000f8e02ff */
[----:B------:R-:W0:Y:S02]  /*18c10*/  LDCU UR4, c[0x0][0x3b0] ;  /* 0x00007600ff0477ac */ /* 0x000e240008000800 */
[----:B--2---:R-:W2:Y:S04]  /*18c20*/  LDL R36, [R1+0x102c] ;  /* 0x00102c0001247983 */ /* 0x004ea80000100800 */
[----:B----4-:R-:W4:Y:S04]  /*18c30*/  LDL R18, [R1+0xf88] ;  /* 0x000f880001127983 */ /* 0x010f280000100800 */
[----:B------:R-:W4:Y:S04]  /*18c40*/  LDL.LU R47, [R1+0x250] ;  /* 0x00025000012f7983 */ /* 0x000f280000300800 */
[----:B------:R-:W4:Y:S01]  /*18c50*/  LDL R40, [R1+0xf80] ;  /* 0x000f800001287983 */ /* 0x000f220000100800 */
[----:B-1----:R-:W-:Y:S01]  /*18c60*/  IMAD R5, R4, UR5, RZ ;  /* 0x0000000504057c24 */ /* 0x002fe2000f8e02ff */
[----:B------:R-:W1:Y:S02]  /*18c70*/  LDCU UR5, c[0x0][0x3b0] ;  /* 0x00007600ff0577ac */ /* 0x000e640008000800 */
[----:B------:R-:W-:Y:S04]  /*18c80*/  STL [R1+0x238], R45 ;  /* 0x0002382d01007387 */ /* 0x000fe80000100800 */
[----:B------:R-:W-:Y:S04]  /*18c90*/  STL [R1+0x144], R54 ;  /* 0x0001443601007387 */ /* 0x000fe80000100800 */
[----:B------:R0:W-:Y:S01]  /*18ca0*/  STL [R1+0xdc], R7 ;  /* 0x0000dc0701007387 */ /* 0x0001e20000100800 */
[----:B------:R-:W-:-:S02]  /*18cb0*/  LEA R52, P6, R5, R72, 0x1 ;  /* 0x0000004805347211 */ /* 0x000fc400078c08ff */
[----:B0-----:R-:W-:-:S04]  /*18cc0*/  LEA R7, P3, R6, R72, 0x1 ;  /* 0x0000004806077211 */ /* 0x001fc800078608ff */
[----:B------:R-:W-:Y:S01]  /*18cd0*/  LEA.HI.X.SX32 R6, R6, R69, 0x1, P3 ;  /* 0x0000004506067211 */ /* 0x000fe200018f0eff */
[----:B------:R0:W-:Y:S04]  /*18ce0*/  STL [R1+0x9e4], R7 ;  /* 0x0009e40701007387 */ /* 0x0001e80000100800 */
[----:B------:R-:W-:Y:S01]  /*18cf0*/  STL [R1+0xa14], R52 ;  /* 0x000a143401007387 */ /* 0x000fe20000100800 */
[----:B0-----:R-:W-:-:S03]  /*18d00*/  @P0 LOP3.LUT R7, R7, R6, RZ, 0x3c, !PT ;  /* 0x0000000607070212 */ /* 0x001fc600078e3cff */
[----:B------:R0:W-:Y:S01]  /*18d10*/  STL [R1+0x9e0], R6 ;  /* 0x0009e00601007387 */ /* 0x0001e20000100800 */
[----:B------:R-:W-:Y:S02]  /*18d20*/  LEA.HI.X.SX32 R5, R5, R69, 0x1, P6 ;  /* 0x0000004505057211 */ /* 0x000fe400030f0eff */
[----:B0-----:R-:W-:-:S04]  /*18d30*/  @P0 LOP3.LUT R6, R7, R6, RZ, 0x3c, !PT ;  /* 0x0000000607060212 */ /* 0x001fc800078e3cff */
[----:B------:R-:W-:-:S05]  /*18d40*/  @P0 LOP3.LUT R7, R7, R6, RZ, 0x3c, !PT ;  /* 0x0000000607070212 */ /* 0x000fca00078e3cff */
[----:B------:R0:W4:Y:S02]  /*18d50*/  @P0 LDG.E.U16 R53, desc[UR20][R6.64] ;  /* 0x0000001406350981 */ /* 0x000124000c1e1500 */
[----:B0-----:R-:W-:Y:S02]  /*18d60*/  @P0 IMAD.MOV.U32 R6, RZ, RZ, R52 ;  /* 0x000000ffff060224 */ /* 0x001fe400078e0034 */
[----:B------:R-:W-:-:S05]  /*18d70*/  @P0 IMAD.MOV.U32 R7, RZ, RZ, R5 ;  /* 0x000000ffff070224 */ /* 0x000fca00078e0005 */
[----:B------:R0:W4:Y:S01]  /*18d80*/  @P0 LDG.E.U16 R8, desc[UR20][R6.64] ;  /* 0x0000001406080981 */ /* 0x000122000c1e1500 */
[----:B------:R-:W-:Y:S01]  /*18d90*/  IMAD.MOV.U32 R4, RZ, RZ, R54 ;  /* 0x000000ffff047224 */ /* 0x000fe200078e0036 */
[----:B------:R-:W-:-:S03]  /*18da0*/  ISETP.GT.U32.AND P3, PT, R68, R50, PT ;  /* 0x000000324400720c */ /* 0x000fc60003f64070 */
[----:B------:R-:W-:Y:S01]  /*18db0*/  @!P4 IMAD.MOV R4, RZ, RZ, -R4 ;  /* 0x000000ffff04c224 */ /* 0x000fe200078e0a04 */
[----:B------:R-:W-:-:S04]  /*18dc0*/  ISETP.GT.U32.AND P4, PT, R68, R49, PT ;  /* 0x000000314400720c */ /* 0x000fc80003f84070 */
[----:B------:R-:W-:-:S05]  /*18dd0*/  SEL R4, R73, R4, !P1 ;  /* 0x0000000449047207 */ /* 0x000fca0004800000 */
[----:B0-----:R-:W-:Y:S01]  /*18de0*/  IMAD R6, R4, UR7, RZ ;  /* 0x0000000704067c24 */ /* 0x001fe2000f8e02ff */
[----:B------:R0:W-:Y:S01]  /*18df0*/  STL [R1+0xa10], R5 ;  /* 0x000a100501007387 */ /* 0x0001e20000100800 */
[----:B------:R-:W-:Y:S01]  /*18e00*/  @!P3 IMAD.IADD R50, R50, 0x1, -R68 ;  /* 0x000000013232b824 */ /* 0x000fe200078e0a44 */
[----:B------:R-:W-:Y:S01]  /*18e10*/  PRMT R48, RZ, 0x7610, R48 ;  /* 0x00007610ff307816 */ /* 0x000fe20000000030 */
[----:B------:R-:W-:Y:S01]  /*18e20*/  @!P4 IMAD.IADD R49, R49, 0x1, -R68 ;  /* 0x000000013131c824 */ /* 0x000fe200078e0a44 */
[C---:B------:R-:W-:Y:S01]  /*18e30*/  LEA R7, P4, R6.reuse, R72, 0x1 ;  /* 0x0000004806077211 */ /* 0x040fe200078808ff */
[----:B------:R-:W1:Y:S03]  /*18e40*/  LDCU UR7, c[0x0][0x3b0] ;  /* 0x00007600ff0777ac */ /* 0x000e660008000800 */
[----:B------:R-:W-:Y:S01]  /*18e50*/  LEA.HI.X.SX32 R6, R6, R69, 0x1, P4 ;  /* 0x0000004506067211 */ /* 0x000fe200020f0eff */
[----:B0-----:R-:W-:-:S02]  /*18e60*/  IMAD.MOV.U32 R5, RZ, RZ, R50 ;  /* 0x000000ffff057224 */ /* 0x001fc400078e0032 */
[----:B------:R-:W-:Y:S01]  /*18e70*/  IMAD.MOV.U32 R4, RZ, RZ, R49 ;  /* 0x000000ffff047224 */ /* 0x000fe200078e0031 */
[----:B------:R-:W-:Y:S02]  /*18e80*/  PRMT R51, RZ, 0x7610, R51 ;  /* 0x00007610ff337816 */ /* 0x000fe40000000033 */
[----:B---3--:R-:W-:-:S13]  /*18e90*/  ISETP.GT.U32.AND P5, PT, R68, R44, PT ;  /* 0x0000002c4400720c */ /* 0x008fda0003fa4070 */
[----:B------:R-:W-:Y:S01]  /*18ea0*/  @!P5 IMAD.IADD R44, R44, 0x1, -R68 ;  /* 0x000000012c2cd824 */ /* 0x000fe200078e0a44 */
[----:B--2---:R-:W-:Y:S02]  /*18eb0*/  ISETP.GE.AND P6, PT, R36, RZ, PT ;  /* 0x000000ff2400720c */ /* 0x004fe40003fc6270 */
[----:B------:R-:W2:Y:S01]  /*18ec0*/  LDL R36, [R1+0xfac] ;  /* 0x000fac0001247983 */ /* 0x000ea20000100800 */
[----:B----4-:R-:W-:-:S03]  /*18ed0*/  ISETP.GE.AND P5, PT, R18, RZ, PT ;  /* 0x000000ff1200720c */ /* 0x010fc60003fa6270 */
[----:B------:R-:W3:Y:S04]  /*18ee0*/  LDL.LU R18, [R1+0x264] ;  /* 0x0002640001127983 */ /* 0x000ee80000300800 */
[----:B------:R-:W-:Y:S01]  /*18ef0*/  STL [R1+0x130], R50 ;  /* 0x0001303201007387 */ /* 0x000fe20000100800 */
[----:B------:R-:W-:Y:S02]  /*18f00*/  ISETP.GE.AND P4, PT, R40, RZ, PT ;  /* 0x000000ff2800720c */ /* 0x000fe40003f86270 */
[----:B------:R-:W-:Y:S01]  /*18f10*/  @!P6 IMAD.MOV R5, RZ, RZ, -R5 ;  /* 0x000000ffff05e224 */ /* 0x000fe200078e0a05 */
[----:B------:R-:W-:Y:S04]  /*18f20*/  STL [R1+0xf4], R49 ;  /* 0x0000f43101007387 */ /* 0x000fe80000100800 */
[----:B------:R0:W-:Y:S01]  /*18f30*/  STL [R1+0xa44], R7 ;  /* 0x000a440701007387 */ /* 0x0001e20000100800 */
[----:B------:R-:W-:-:S03]  /*18f40*/  @!P5 IMAD.MOV R4, RZ, RZ, -R4 ;  /* 0x000000ffff04d224 */ /* 0x000fc600078e0a04 */
[----:B------:R-:W4:Y:S04]  /*18f50*/  LDL R40, [R1+0xfcc] ;  /* 0x000fcc0001287983 */ /* 0x000f280000100800 */
[----:B------:R1:W-:Y:S01]  /*18f60*/  STL [R1+0xa40], R6 ;  /* 0x000a400601007387 */ /* 0x0003e20000100800 */
[----:B0-----:R-:W-:-:S04]  /*18f70*/  @P0 LOP3.LUT R7, R7, R6, RZ, 0x3c, !PT ;  /* 0x0000000607070212 */ /* 0x001fc800078e3cff */
[----:B-1----:R-:W-:-:S04]  /*18f80*/  @P0 LOP3.LUT R6, R7, R6, RZ, 0x3c, !PT ;  /* 0x0000000607060212 */ /* 0x002fc800078e3cff */
[----:B------:R-:W-:-:S05]  /*18f90*/  @P0 LOP3.LUT R7, R7, R6, RZ, 0x3c, !PT ;  /* 0x0000000607070212 */ /* 0x000fca00078e3cff */
[----:B------:R0:W3:Y:S02]  /*18fa0*/  @P0 LDG.E.U16 R48, desc[UR20][R6.64] ;  /* 0x0000001406300981 */ /* 0x0000e4000c1e1500 */
[----:B0-----:R-:W-:Y:S02]  /*18fb0*/  PRMT R7, RZ, 0x7610, R7 ;  /* 0x00007610ff077816 */ /* 0x001fe40000000007 */
[----:B------:R0:W-:Y:S02]  /*18fc0*/  STL [R1+0xd4], R8 ;  /* 0x0000d40801007387 */ /* 0x0001e40000100800 */
[C---:B0-----:R-:W-:Y:S02]  /*18fd0*/  SEL R8, R73.reuse, R5, !P1 ;  /* 0x0000000549087207 */ /* 0x041fe40004800000 */
[----:B------:R-:W-:-:S03]  /*18fe0*/  SEL R5, R73, R4, !P1 ;  /* 0x0000000449057207 */ /* 0x000fc60004800000 */
[----:B------:R-:W-:Y:S01]  /*18ff0*/  IMAD R8, R8, UR4, RZ ;  /* 0x0000000408087c24 */ /* 0x000fe2000f8e02ff */
[----:B------:R0:W-:Y:S01]  /*19000*/  STL [R1+0xd8], R53 ;  /* 0x0000d83501007387 */ /* 0x0001e20000100800 */
[----:B------:R-:W-:Y:S01]  /*19010*/  IMAD.MOV.U32 R4, RZ, RZ, R45 ;  /* 0x000000ffff047224 */ /* 0x000fe200078e002d */
[----:B------:R-:W-:Y:S01]  /*19020*/  ISETP.GT.U32.AND P3, PT, R68, R47, PT ;  /* 0x0000002f4400720c */ /* 0x000fe20003f64070 */
[----:B------:R-:W-:Y:S01]  /*19030*/  IMAD R5, R5, UR5, RZ ;  /* 0x0000000505057c24 */ /* 0x000fe2000f8e02ff */
[----:B------:R-:W-:Y:S01]  /*19040*/  LEA R52, P6, R8, R72, 0x1 ;  /* 0x0000004808347211 */ /* 0x000fe200078c08ff */
[----:B------:R-:W-:Y:S01]  /*19050*/  @!P4 IMAD.MOV R4, RZ, RZ, -R4 ;  /* 0x000000ffff04c224 */ /* 0x000fe200078e0a04 */
[----:B------:R-:W-:Y:S01]  /*19060*/  ISETP.GT.U32.AND P5, PT, R68, R44, PT ;  /* 0x0000002c4400720c */ /* 0x000fe20003fa4070 */
[----:B------:R-:W1:Y:S01]  /*19070*/  LDCU UR4, c[0x0][0x3b0] ;  /* 0x00007600ff0477ac */ /* 0x000e620008000800 */
[C---:B------:R-:W-:Y:S02]  /*19080*/  LEA R49, P4, R5.reuse, R72, 0x1 ;  /* 0x0000004805317211 */ /* 0x040fe400078808ff */
[-C--:B0-----:R-:W-:Y:S01]  /*19090*/  LEA.HI.X.SX32 R53, R8, R69.reuse, 0x1, P6 ;  /* 0x0000004508357211 */ /* 0x081fe200030f0eff */
[----:B------:R-:W0:Y:S01]  /*190a0*/  LDCU UR5, c[0x0][0x3b0] ;  /* 0x00007600ff0577ac */ /* 0x000e220008000800 */
[----:B------:R-:W-:-:S02]  /*190b0*/  LEA.HI.X.SX32 R50, R5, R69, 0x1, P4 ;  /* 0x0000004505327211 */ /* 0x000fc400020f0eff */
[----:B------:R-:W-:Y:S01]  /*190c0*/  SEL R6, R73, R4, !P1 ;  /* 0x0000000449067207 */ /* 0x000fe20004800000 */
[----:B------:R-:W-:Y:S02]  /*190d0*/  @P0 IMAD.MOV.U32 R4, RZ, RZ, R52 ;  /* 0x000000ffff040224 */ /* 0x000fe400078e0034 */
[----:B------:R-:W-:-:S05]  /*190e0*/  @P0 IMAD.MOV.U32 R5, RZ, RZ, R53 ;  /* 0x000000ffff050224 */ /* 0x000fca00078e0035 */
[----:B------:R0:W3:Y:S02]  /*190f0*/  @P0 LDG.E.U16 R51, desc[UR20][R4.64] ;  /* 0x0000001404330981 */ /* 0x0000e4000c1e1500 */
[----:B0-----:R-:W-:Y:S02]  /*19100*/  @P0 IMAD.MOV.U32 R4, RZ, RZ, R49 ;  /* 0x000000ffff040224 */ /* 0x001fe400078e0031 */
[----:B------:R-:W-:-:S05]  /*19110*/  @P0 IMAD.MOV.U32 R5, RZ, RZ, R50 ;  /* 0x000000ffff050224 */ /* 0x000fca00078e0032 */
[----:B------:R0:W3:Y:S01]  /*19120*/  @P0 LDG.E.U16 R7, desc[UR20][R4.64] ;  /* 0x0000001404070981 */ /* 0x0000e2000c1e1500 */
[--C-:B------:R-:W-:Y:S02]  /*19130*/  @!P3 IMAD.IADD R47, R47, 0x1, -R68.reuse ;  /* 0x000000012f2fb824 */ /* 0x100fe400078e0a44 */
[----:B------:R-:W-:-:S03]  /*19140*/  @!P5 IMAD.IADD R44, R44, 0x1, -R68 ;  /* 0x000000012c2cd824 */ /* 0x000fc600078e0a44 */
[----:B------:R-:W-:Y:S01]  /*19150*/  ISETP.GT.U32.AND P3, PT, R68, R47, PT ;  /* 0x0000002f4400720c */ /* 0x000fe20003f64070 */
[----:B------:R-:W-:Y:S02]  /*19160*/  IMAD R6, R6, UR11, RZ ;  /* 0x0000000b06067c24 */ /* 0x000fe4000f8e02ff */
[----:B0-----:R-:W-:Y:S01]  /*19170*/  IMAD.MOV.U32 R4, RZ, RZ, R44 ;  /* 0x000000ffff047224 */ /* 0x001fe200078e002c */
[----:B------:R-:W-:-:S09]  /*19180*/  PRMT R43, RZ, 0x7610, R43 ;  /* 0x00007610ff2b7816 */ /* 0x000fd2000000002b */
[----:B------:R-:W-:Y:S01]  /*19190*/  @!P3 IMAD.IADD R47, R47, 0x1, -R68 ;  /* 0x000000012f2fb824 */ /* 0x000fe200078e0a44 */
[----:B------:R-:W-:Y:S02]  /*191a0*/  PRMT R35, RZ, 0x7610, R35 ;  /* 0x00007610ff237816 */ /* 0x000fe40000000023 */
[----:B--2---:R-:W-:-:S13]  /*191b0*/  ISETP.GE.AND P5, PT, R36, RZ, PT ;  /* 0x000000ff2400720c */ /* 0x004fda0003fa6270 */
[----:B------:R-:W-:Y:S01]  /*191c0*/  @!P5 IMAD.MOV R4, RZ, RZ, -R4 ;  /* 0x000000ffff04d224 */ /* 0x000fe200078e0a04 */
[----:B----4-:R-:W-:-:S04]  /*191d0*/  ISETP.GE.AND P6, PT, R40, RZ, PT ;  /* 0x000000ff2800720c */ /* 0x010fc80003fc6270 */
[----:B------:R-:W-:Y:S01]  /*191e0*/  SEL R5, R73, R4, !P1 ;  /* 0x0000000449057207 */ /* 0x000fe20004800000 */
[----:B------:R-:W-:Y:S01]  /*191f0*/  IMAD.MOV.U32 R4, RZ, RZ, R47 ;  /* 0x000000ffff047224 */ /* 0x000fe200078e002f */
[----:B---3--:R0:W-:Y:S04]  /*19200*/  STL [R1+0xc8], R48 ;  /* 0x0000c83001007387 */ /* 0x0081e80000100800 */
[----:B0-----:R-:W2:Y:S04]  /*19210*/  LDL.LU R48, [R1+0x26c] ;  /* 0x00026c0001307983 */ /* 0x001ea80000300800 */
[----:B------:R-:W3:Y:S04]  /*19220*/  LDL.LU R45, [R1+0x278] ;  /* 0x00027800012d7983 */ /* 0x000ee80000300800 */
[----:B------:R-:W-:Y:S04]  /*19230*/  STL [R1+0xa74], R52 ;  /* 0x000a743401007387 */ /* 0x000fe80000100800 */
[----:B------:R0:W-:Y:S04]  /*19240*/  STL [R1+0xaa4], R49 ;  /* 0x000aa43101007387 */ /* 0x0001e80000100800 */
[----:B------:R-:W4:Y:S04]  /*19250*/  LDL R36, [R1+0xfec] ;  /* 0x000fec0001247983 */ /* 0x000f280000100800 */
[----:B------:R-:W-:Y:S04]  /*19260*/  STL [R1+0xa70], R53 ;  /* 0x000a703501007387 */ /* 0x000fe80000100800 */
[----:B------:R-:W-:Y:S04]  /*19270*/  STL [R1+0x240], R44 ;  /* 0x0002402c01007387 */ /* 0x000fe80000100800 */
[----:B------:R-:W-:Y:S04]  /*19280*/  STL [R1+0xaa0], R50 ;  /* 0x000aa03201007387 */ /* 0x000fe80000100800 */
[----:B------:R-:W3:Y:S01]  /*19290*/  LDL.LU R40, [R1+0x280] ;  /* 0x0002800001287983 */ /* 0x000ee20000300800 */
[----:B------:R-:W-:-:S02]  /*192a0*/  @!P6 IMAD.MOV R4, RZ, RZ, -R4 ;  /* 0x000000ffff04e224 */ /* 0x000fc400078e0a04 */
[----:B------:R-:W-:-:S03]  /*192b0*/  IMAD R5, R5, UR11, RZ ;  /* 0x0000000b05057c24 */ /* 0x000fc6000f8e02ff */
[----:B------:R-:W-:Y:S02]  /*192c0*/  SEL R4, R73, R4, !P1 ;  /* 0x0000000449047207 */ /* 0x000fe40004800000 */
[----:B0-----:R-:W-:-:S04]  /*192d0*/  LEA R49, P6, R5, R72, 0x1 ;  /* 0x0000004805317211 */ /* 0x001fc800078c08ff */
[-C--:B------:R-:W-:Y:S01]  /*192e0*/  LEA.HI.X.SX32 R5, R5, R69.reuse, 0x1, P6 ;  /* 0x0000004505057211 */ /* 0x080fe200030f0eff */
[----:B------:R0:W-:Y:S02]  /*192f0*/  STL [R1+0xc0], R7 ;  /* 0x0000c00701007387 */ /* 0x0001e40000100800 */
[C---:B0-----:R-:W-:Y:S02]  /*19300*/  LEA R7, P5, R6.reuse, R72, 0x1 ;  /* 0x0000004806077211 */ /* 0x041fe400078a08ff */
[----:B------:R-:W-:Y:S02]  /*19310*/  STL [R1+0x250], R47 ;  /* 0x0002502f01007387 */ /* 0x000fe40000100800 */
[----:B------:R-:W-:Y:S02]  /*19320*/  LEA.HI.X.SX32 R44, R6, R69, 0x1, P5 ;  /* 0x00000045062c7211 */ /* 0x000fe400028f0eff */
[----:B------:R0:W-:Y:S01]  /*19330*/  STL [R1+0x2dc], R7 ;  /* 0x0002dc0701007387 */ /* 0x0001e20000100800 */
[----:B------:R-:W-:-:S02]  /*19340*/  @P0 IMAD.MOV.U32 R6, RZ, RZ, R7 ;  /* 0x000000ffff060224 */ /* 0x000fc400078e0007 */
[----:B0-----:R-:W-:-:S05]  /*19350*/  @P0 IMAD.MOV.U32 R7, RZ, RZ, R44 ;  /* 0x000000ffff070224 */ /* 0x001fca00078e002c */
[----:B------:R1:W3:Y:S02]  /*19360*/  @P0 LDG.E.U16 R43, desc[UR20][R6.64] ;  /* 0x00000014062b0981 */ /* 0x0002e4000c1e1500 */
[----:B-1----:R-:W-:Y:S01]  /*19370*/  IMAD R6, R4, UR4, RZ ;  /* 0x0000000404067c24 */ /* 0x002fe2000f8e02ff */
[----:B------:R-:W-:Y:S01]  /*19380*/  ISETP.GT.U32.AND P4, PT, R68, R18, PT ;  /* 0x000000124400720c */ /* 0x000fe20003f84070 */
[----:B------:R-:W-:Y:S01]  /*19390*/  @P0 IMAD.MOV.U32 R4, RZ, RZ, R49 ;  /* 0x000000ffff040224 */ /* 0x000fe200078e0031 */
[----:B------:R-:W-:Y:S01]  /*193a0*/  STL [R1+0x2d8], R44 ;  /* 0x0002d82c01007387 */ /* 0x000fe20000100800 */
[----:B------:R-:W-:Y:S01]  /*193b0*/  PRMT R7, RZ, 0x7610, R7 ;  /* 0x00007610ff077816 */ /* 0x000fe20000000007 */
[----:B------:R-:W0:Y:S02]  /*193c0*/  LDCU UR4, c[0x0][0x3b0] ;  /* 0x00007600ff0477ac */ /* 0x000e240008000800 */
[----:B------:R1:W3:Y:S07]  /*193d0*/  @P0 LDG.E.U16 R35, desc[UR20][R4.64] ;  /* 0x0000001404230981 */ /* 0x0002ee000c1e1500 */
[----:B------:R-:W-:-:S05]  /*193e0*/  @!P4 IMAD.IADD R18, R18, 0x1, -R68 ;  /* 0x000000011212c824 */ /* 0x000fca00078e0a44 */
[----:B------:R-:W-:-:S13]  /*193f0*/  ISETP.GT.U32.AND P4, PT, R68, R18, PT ;  /* 0x000000124400720c */ /* 0x000fda0003f84070 */
[----:B------:R-:W-:-:S04]  /*19400*/  @!P4 IMAD.IADD R18, R18, 0x1, -R68 ;  /* 0x000000011212c824 */ /* 0x000fc800078e0a44 */
[----:B-1----:R-:W-:Y:S01]  /*19410*/  IMAD.MOV.U32 R4, RZ, RZ, R18 ;  /* 0x000000ffff047224 */ /* 0x002fe200078e0012 */
[----:B--2---:R-:W-:-:S13]  /*19420*/  ISETP.GT.U32.AND P3, PT, R68, R48, PT ;  /* 0x000000304400720c */ /* 0x004fda0003f64070 */
[----:B------:R-:W-:Y:S01]  /*19430*/  @!P3 IMAD.IADD R48, R48, 0x1, -R68 ;  /* 0x000000013030b824 */ /* 0x000fe200078e0a44 */
[----:B----4-:R-:W-:-:S13]  /*19440*/  ISETP.GE.AND P3, PT, R36, RZ, PT ;  /* 0x000000ff2400720c */ /* 0x010fda0003f66270 */
[----:B------:R-:W-:Y:S01]  /*19450*/  @!P3 IMAD.MOV R4, RZ, RZ, -R4 ;  /* 0x000000ffff04b224 */ /* 0x000fe200078e0a04 */
[----:B---3--:R1:W-:Y:S04]  /*19460*/  STL [R1+0xbc], R43 ;  /* 0x0000bc2b01007387 */ /* 0x0083e80000100800 */
[----:B-1----:R-:W2:Y:S04]  /*19470*/  LDL R43, [R1+0x1018] ;  /* 0x00101800012b7983 */ /* 0x002ea80000100800 */
[----:B------:R-:W3:Y:S04]  /*19480*/  LDL.LU R47, [R1+0x288] ;  /* 0x00028800012f7983 */ /* 0x000ee80000300800 */
[----:B------:R-:W-:Y:S04]  /*19490*/  STL [R1+0xc4], R51 ;  /* 0x0000c43301007387 */ /* 0x000fe80000100800 */
[----:B------:R-:W4:Y:S04]  /*194a0*/  LDL R44, [R1+0x10e8] ;  /* 0x0010e800012c7983 */ /* 0x000f280000100800 */
[----:B------:R-:W-:Y:S04]  /*194b0*/  STL [R1+0x50c], R49 ;  /* 0x00050c3101007387 */ /* 0x000fe80000100800 */
[----:B------:R-:W3:Y:S04]  /*194c0*/  LDL.LU R36, [R1+0x28c] ;  /* 0x00028c0001247983 */ /* 0x000ee80000300800 */
[----:B------:R1:W-:Y:S04]  /*194d0*/  STL [R1+0x508], R5 ;  /* 0x0005080501007387 */ /* 0x0003e80000100800 */
[----:B------:R0:W-:Y:S01]  /*194e0*/  STL [R1+0x264], R18 ;  /* 0x0002641201007387 */ /* 0x0001e20000100800 */
[----:B-1----:R-:W-:-:S03]  /*194f0*/  LEA R5, P4, R6, R72, 0x1 ;  /* 0x0000004806057211 */ /* 0x002fc600078808ff */
[----:B0-----:R-:W3:Y:S04]  /*19500*/  LDL R18, [R1+0x105c] ;  /* 0x00105c0001127983 */ /* 0x001ee80000100800 */
[----:B------:R-:W-:Y:S04]  /*19510*/  STL [R1+0x53c], R5 ;  /* 0x00053c0501007387 */ /* 0x000fe80000100800 */
[----:B------:R0:W-:Y:S02]  /*19520*/  STL [R1+0xb8], R35 ;  /* 0x0000b82301007387 */ /* 0x0001e40000100800 */
        /* <DEDUP_REMOVED lines=11> */
[----:B0-----:R-:W-:Y:S01]  /*195e0*/  PRMT R4, RZ, 0x7610, R4 ;  /* 0x00007610ff047816 */ /* 0x001fe20000000004 */
[----:B------:R-:W0:Y:S05]  /*195f0*/  LDCU UR5, c[0x0][0x3b0] ;  /* 0x00007600ff0577ac */ /* 0x000e2a0008000800 */
[----:B------:R-:W-:-:S04]  /*19600*/  @!P5 IMAD.IADD R48, R48, 0x1, -R68 ;  /* 0x000000013030d824 */ /* 0x000fc800078e0a44 */
[----:B------:R-:W-:Y:S01]  /*19610*/  @!P6 IMAD.IADD R45, R45, 0x1, -R68 ;  /* 0x000000012d2de824 */ /* 0x000fe200078e0a44 */
[----:B--2---:R-:W-:Y:S02]  /*19620*/  ISETP.GE.AND P4, PT, R43, RZ, PT ;  /* 0x000000ff2b00720c */ /* 0x004fe40003f86270 */
[----:B------:R-:W2:Y:S04]  /*19630*/  LDL R43, [R1+0x1088] ;  /* 0x00108800012b7983 */ /* 0x000ea80000100800 */
[----:B-1----:R-:W2:Y:S04]  /*19640*/  LDL.LU R35, [R1+0x2a4] ;  /* 0x0002a40001237983 */ /* 0x002ea80000300800 */
[----:B---3--:R1:W-:Y:S04]  /*19650*/  STL [R1+0xb4], R7 ;  /* 0x0000b40701007387 */ /* 0x0083e80000100800 */
[----:B------:R-:W-:Y:S01]  /*19660*/  STL [R1+0x26c], R48 ;  /* 0x00026c3001007387 */ /* 0x000fe20000100800 */
[----:B-1----:R-:W-:-:S03]  /*19670*/  LEA R7, P6, R6, R72, 0x1 ;  /* 0x0000004806077211 */ /* 0x002fc600078c08ff */
[----:B------:R-:W-:Y:S01]  /*19680*/  STL [R1+0x278], R45 ;  /* 0x0002782d01007387 */ /* 0x000fe20000100800 */
[----:B------:R-:W-:-:S03]  /*19690*/  LEA.HI.X.SX32 R6, R6, R69, 0x1, P6 ;  /* 0x0000004506067211 */ /* 0x000fc600030f0eff */
[----:B------:R1:W-:Y:S04]  /*196a0*/  STL [R1+0x56c], R7 ;  /* 0x00056c0701007387 */ /* 0x0003e80000100800 */
[----:B------:R3:W-:Y:S01]  /*196b0*/  STL [R1+0x568], R6 ;  /* 0x0005680601007387 */ /* 0x0007e20000100800 */
[----:B-1----:R-:W-:-:S04]  /*196c0*/  @P0 LOP3.LUT R7, R7, R6, RZ, 0x3c, !PT ;  /* 0x0000000607070212 */ /* 0x002fc800078e3cff */
[----:B---3--:R-:W-:-:S04]  /*196d0*/  @P0 LOP3.LUT R6, R7, R6, RZ, 0x3c, !PT ;  /* 0x0000000607060212 */ /* 0x008fc800078e3cff */
[----:B------:R-:W-:-:S05]  /*196e0*/  @P0 LOP3.LUT R7, R7, R6, RZ, 0x3c, !PT ;  /* 0x0000000607070212 */ /* 0x000fca00078e3cff */
[----:B------:R1:W3:Y:S01]  /*196f0*/  @P0 LDG.E.U16 R4, desc[UR20][R6.64] ;  /* 0x0000001406040981 */ /* 0x0002e2000c1e1500 */
[C---:B------:R-:W-:Y:S01]  /*19700*/  ISETP.GT.U32.AND P3, PT, R68.reuse, R40, PT ;  /* 0x000000284400720c */ /* 0x040fe20003f64070 */
[----:B------:R-:W-:Y:S01]  /*19710*/  IMAD.MOV.U32 R5, RZ, RZ, R48 ;  /* 0x000000ffff057224 */ /* 0x000fe200078e0030 */
[----:B------:R-:W-:-:S03]  /*19720*/  ISETP.GT.U32.AND P6, PT, R68, R36, PT ;  /* 0x000000244400720c */ /* 0x000fc60003fc4070 */
[----:B------:R-:W-:-:S08]  /*19730*/  @!P4 IMAD.MOV R5, RZ, RZ, -R5 ;  /* 0x000000ffff05c224 */ /* 0x000fd000078e0a05 */
[----:B------:R-:W-:Y:S01]  /*19740*/  @!P3 IMAD.IADD R40, R40, 0x1, -R68 ;  /* 0x000000012828b824 */ /* 0x000fe200078e0a44 */
[----:B----4-:R-:W-:Y:S02]  /*19750*/  ISETP.GE.AND P3, PT, R44, RZ, PT ;  /* 0x000000ff2c00720c */ /* 0x010fe40003f66270 */
[----:B------:R-:W-:Y:S01]  /*19760*/  SEL R5, R73, R5, !P1 ;  /* 0x0000000549057207 */ /* 0x000fe20004800000 */
[----:B------:R-:W4:Y:S01]  /*19770*/  LDL.LU R44, [R1+0x2a8] ;  /* 0x0002a800012c7983 */ /* 0x000f220000300800 */
[----:B------:R-:W-:-:S03]  /*19780*/  ISETP.GT.U32.AND P4, PT, R68, R40, PT ;  /* 0x000000284400720c */ /* 0x000fc60003f84070 */
[----:B-1----:R-:W-:Y:S01]  /*19790*/  IMAD R6, R5, UR4, RZ ;  /* 0x0000000405067c24 */ /* 0x002fe2000f8e02ff */
[----:B------:R-:W-:Y:S01]  /*197a0*/  PRMT R32, RZ, 0x7610, R32 ;  /* 0x00007610ff207816 */ /* 0x000fe20000000020 */
[----:B------:R-:W-:Y:S01]  /*197b0*/  @!P6 IMAD.IADD R36, R36, 0x1, -R68 ;  /* 0x000000012424e824 */ /* 0x000fe200078e0a44 */
[----:B------:R-:W-:Y:S01]  /*197c0*/  PRMT R25, RZ, 0x7610, R25 ;  /* 0x00007610ff197816 */ /* 0x000fe20000000019 */
[----:B------:R-:W1:Y:S01]  /*197d0*/  LDCU UR4, c[0x0][0x3b0] ;  /* 0x00007600ff0477ac */ /* 0x000e620008000800 */
[----:B------:R-:W-:-:S05]  /*197e0*/  LEA R7, P6, R6, R72, 0x1 ;  /* 0x0000004806077211 */ /* 0x000fca00078c08ff */
[----:B------:R-:W-:Y:S01]  /*197f0*/  @!P4 IMAD.IADD R40, R40, 0x1, -R68 ;  /* 0x000000012828c824 */ /* 0x000fe200078e0a44 */
[----:B------:R-:W-:Y:S02]  /*19800*/  LEA.HI.X.SX32 R6, R6, R69, 0x1, P6 ;  /* 0x0000004506067211 */ /* 0x000fe400030f0eff */
[----:B--2---:R-:W-:Y:S01]  /*19810*/  ISETP.GE.AND P4, PT, R43, RZ, PT ;  /* 0x000000ff2b00720c */ /* 0x004fe20003f86270 */
[----:B---3--:R2:W-:Y:S02]  /*19820*/  STL [R1+0xb0], R4 ;  /* 0x0000b00401007387 */ /* 0x0085e40000100800 */
[----:B--2---:R-:W-:-:S04]  /*19830*/  IMAD.MOV.U32 R4, RZ, RZ, R45 ;  /* 0x000000ffff047224 */ /* 0x004fc800078e002d */
[----:B------:R-:W-:Y:S01]  /*19840*/  @!P3 IMAD.MOV R4, RZ, RZ, -R4 ;  /* 0x000000ffff04b224 */ /* 0x000fe200078e0a04 */
[----:B------:R-:W-:Y:S02]  /*19850*/  ISETP.GE.AND P3, PT, R18, RZ, PT ;  /* 0x000000ff1200720c */ /* 0x000fe40003f66270 */
[----:B------:R-:W2:Y:S02]  /*19860*/  LDL R18, [R1+0x107c] ;  /* 0x00107c0001127983 */ /* 0x000ea40000100800 */
[----:B------:R-:W-:Y:S02]  /*19870*/  SEL R4, R73, R4, !P1 ;  /* 0x0000000449047207 */ /* 0x000fe40004800000 */
[----:B------:R-:W-:Y:S03]  /*19880*/  STL [R1+0x280], R40 ;  /* 0x0002802801007387 */ /* 0x000fe60000100800 */
[----:B0-----:R-:W-:Y:S01]  /*19890*/  IMAD R4, R4, UR5, RZ ;  /* 0x0000000504047c24 */ /* 0x001fe2000f8e02ff */
[----:B------:R0:W-:Y:S01]  /*198a0*/  STL [R1+0x59c], R7 ;  /* 0x00059c0701007387 */ /* 0x0001e20000100800 */
[----:B------:R-:W-:Y:S01]  /*198b0*/  ISETP.GT.U32.AND P5, PT, R68, R47, PT ;  /* 0x0000002f4400720c */ /* 0x000fe20003fa4070 */
[----:B------:R-:W-:Y:S01]  /*198c0*/  IMAD.MOV.U32 R5, RZ, RZ, R40 ;  /* 0x000000ffff057224 */ /* 0x000fe200078e0028 */
[----:B------:R-:W-:Y:S01]  /*198d0*/  PRMT R46, RZ, 0x7610, R46 ;  /* 0x00007610ff2e7816 */ /* 0x000fe2000000002e */
[----:B------:R3:W-:Y:S01]  /*198e0*/  STL [R1+0x598], R6 ;  /* 0x0005980601007387 */ /* 0x0007e20000100800 */
[----:B------:R-:W-:Y:S01]  /*198f0*/  LEA R43, P6, R4, R72, 0x1 ;  /* 0x00000048042b7211 */ /* 0x000fe200078c08ff */
[----:B------:R-:W1:Y:S01]  /*19900*/  LDCU UR5, c[0x0][0x3b0] ;  /* 0x00007600ff0577ac */ /* 0x000e620008000800 */
[----:B0-----:R-:W-:-:S04]  /*19910*/  @P0 LOP3.LUT R7, R7, R6, RZ, 0x3c, !PT ;  /* 0x0000000607070212 */ /* 0x001fc800078e3cff */
[C---:B---3--:R-:W-:Y:S02]  /*19920*/  @P0 LOP3.LUT R6, R7.reuse, R6, RZ, 0x3c, !PT ;  /* 0x0000000607060212 */ /* 0x048fe400078e3cff */
[----:B------:R-:W-:Y:S02]  /*19930*/  LEA.HI.X.SX32 R45, R4, R69, 0x1, P6 ;  /* 0x00000045042d7211 */ /* 0x000fe400030f0eff */
[----:B------:R-:W-:-:S05]  /*19940*/  @P0 LOP3.LUT R7, R7, R6, RZ, 0x3c, !PT ;  /* 0x0000000607070212 */ /* 0x000fca00078e3cff */
[----:B------:R0:W3:Y:S02]  /*19950*/  @P0 LDG.E.U16 R32, desc[UR20][R6.64] ;  /* 0x0000001406200981 */ /* 0x0000e4000c1e1500 */
[----:B0-----:R-:W-:Y:S02]  /*19960*/  @P0 IMAD.MOV.U32 R6, RZ, RZ, R43 ;  /* 0x000000ffff060224 */ /* 0x001fe400078e002b */
[----:B------:R-:W-:-:S05]  /*19970*/  @P0 IMAD.MOV.U32 R7, RZ, RZ, R45 ;  /* 0x000000ffff070224 */ /* 0x000fca00078e002d */
[----:B------:R0:W3:Y:S01]  /*19980*/  @P0 LDG.E.U16 R25, desc[UR20][R6.64] ;  /* 0x0000001406190981 */ /* 0x0000e2000c1e1500 */
[----:B------:R-:W-:-:S05]  /*19990*/  @!P5 IMAD.IADD R47, R47, 0x1, -R68 ;  /* 0x000000012f2fd824 */ /* 0x000fca00078e0a44 */
[C---:B------:R-:W-:Y:S01]  /*199a0*/  ISETP.GT.U32.AND P5, PT, R68.reuse, R47, PT ;  /* 0x0000002f4400720c */ /* 0x040fe20003fa4070 */
[----:B------:R-:W-:Y:S01]  /*199b0*/  @!P3 IMAD.MOV R5, RZ, RZ, -R5 ;  /* 0x000000ffff05b224 */ /* 0x000fe200078e0a05 */
[C---:B------:R-:W-:Y:S02]  /*199c0*/  ISETP.GT.U32.AND P3, PT, R68.reuse, R36, PT ;  /* 0x000000244400720c */ /* 0x040fe40003f64070 */
[----:B----4-:R-:W-:-:S09]  /*199d0*/  ISETP.GT.U32.AND P6, PT, R68, R44, PT ;  /* 0x0000002c4400720c */ /* 0x010fd20003fc4070 */
[----:B------:R-:W-:-:S04]  /*199e0*/  @!P5 IMAD.IADD R47, R47, 0x1, -R68 ;  /* 0x000000012f2fd824 */ /* 0x000fc800078e0a44 */
[----:B------:R-:W-:Y:S01]  /*199f0*/  IMAD.MOV.U32 R4, RZ, RZ, R47 ;  /* 0x000000ffff047224 */ /* 0x000fe200078e002f */
[----:B0-----:R-:W-:-:S03]  /*19a00*/  SEL R6, R73, R5, !P1 ;  /* 0x0000000549067207 */ /* 0x001fc60004800000 */
[----:B------:R-:W-:Y:S01]  /*19a10*/  @!P4 IMAD.MOV R4, RZ, RZ, -R4 ;  /* 0x000000ffff04c224 */ /* 0x000fe200078e0a04 */
[----:B------:R0:W-:Y:S01]  /*19a20*/  STL [R1+0x288], R47 ;  /* 0x0002882f01007387 */ /* 0x0001e20000100800 */
[--C-:B------:R-:W-:Y:S02]  /*19a30*/  @!P3 IMAD.IADD R36, R36, 0x1, -R68.reuse ;  /* 0x000000012424b824 */ /* 0x100fe400078e0a44 */
[----:B------:R-:W-:Y:S01]  /*19a40*/  IMAD R6, R6, UR7, RZ ;  /* 0x0000000706067c24 */ /* 0x000fe2000f8e02ff */
[----:B------:R-:W-:Y:S01]  /*19a50*/  SEL R5, R73, R4, !P1 ;  /* 0x0000000449057207 */ /* 0x000fe20004800000 */
[----:B------:R-:W-:Y:S01]  /*19a60*/  @!P6 IMAD.IADD R44, R44, 0x1, -R68 ;  /* 0x000000012c2ce824 */ /* 0x000fe200078e0a44 */
[----:B------:R-:W-:Y:S01]  /*19a70*/  PRMT R7, RZ, 0x7610, R7 ;  /* 0x00007610ff077816 */ /* 0x000fe20000000007 */
[----:B------:R-:W-:Y:S01]  /*19a80*/  IMAD.MOV.U32 R4, RZ, RZ, R36 ;  /* 0x000000ffff047224 */ /* 0x000fe200078e0024 */
[----:B------:R-:W-:Y:S01]  /*19a90*/  ISETP.GT.U32.AND P5, PT, R68, R35, PT ;  /* 0x000000234400720c */ /* 0x000fe20003fa4070 */
[----:B-1----:R-:W-:Y:S01]  /*19aa0*/  IMAD R5, R5, UR4, RZ ;  /* 0x0000000405057c24 */ /* 0x002fe2000f8e02ff */
[C---:B0-----:R-:W-:Y:S01]  /*19ab0*/  LEA R47, P6, R6.reuse, R72, 0x1 ;  /* 0x00000048062f7211 */ /* 0x041fe200078c08ff */
[----:B------:R-:W0:Y:S03]  /*19ac0*/  LDCU UR4, c[0x0][0x3b0] ;  /* 0x00007600ff0477ac */ /* 0x000e260008000800 */
[----:B------:R-:W-:Y:S01]  /*19ad0*/  LEA.HI.X.SX32 R48, R6, R69, 0x1, P6 ;  /* 0x0000004506307211 */ /* 0x000fe200030f0eff */
[----:B------:R-:W1:Y:S01]  /*19ae0*/  LDCU UR7, c[0x0][0x3b0] ;  /* 0x00007600ff0777ac */ /* 0x000e620008000800 */
[----:B--2---:R-:W-:-:S13]  /*19af0*/  ISETP.GE.AND P4, PT, R18, RZ, PT ;  /* 0x000000ff1200720c */ /* 0x004fda0003f86270 */
[----:B------:R-:W-:-:S05]  /*19b00*/  @!P4 IMAD.MOV R4, RZ, RZ, -R4 ;  /* 0x000000ffff04c224 */ /* 0x000fca00078e0a04 */
[----:B------:R-:W-:Y:S01]  /*19b10*/  SEL R6, R73, R4, !P1 ;  /* 0x0000000449067207 */ /* 0x000fe20004800000 */
[----:B---3--:R2:W-:Y:S04]  /*19b20*/  STL [R1+0xac], R32 ;  /* 0x0000ac2001007387 */ /* 0x0085e80000100800 */
[----:B--2---:R-:W2:Y:S04]  /*19b30*/  LDL R32, [R1+0x1110] ;  /* 0x0011100001207983 */ /* 0x004ea80000100800 */
[----:B------:R-:W-:Y:S04]  /*19b40*/  STL [R1+0x5cc], R43 ;  /* 0x0005cc2b01007387 */ /* 0x000fe80000100800 */
[----:B------:R-:W3:Y:S04]  /*19b50*/  LDL.LU R40, [R1+0x2ac] ;  /* 0x0002ac0001287983 */ /* 0x000ee80000300800 */
[----:B------:R-:W-:Y:S04]  /*19b60*/  STL [R1+0x5c8], R45 ;  /* 0x0005c82d01007387 */ /* 0x000fe80000100800 */
[----:B------:R-:W4:Y:S04]  /*19b70*/  LDL R18, [R1+0x10b0] ;  /* 0x0010b00001127983 */ /* 0x000f280000100800 */
[----:B------:R0:W-:Y:S01]  /*19b80*/  STL [R1+0xa8], R25 ;  /* 0x0000a81901007387 */ /* 0x0001e20000100800 */
[----:B------:R-:W-:-:S03]  /*19b90*/  @P0 IMAD.MOV.U32 R4, RZ, RZ, R47 ;  /* 0x000000ffff040224 */ /* 0x000fc600078e002f */
[----:B0-----:R-:W3:Y:S04]  /*19ba0*/  LDL.LU R25, [R1+0x2e0] ;  /* 0x0002e00001197983 */ /* 0x001ee80000300800 */
[----:B------:R0:W-:Y:S01]  /*19bb0*/  STL [R1+0x28c], R36 ;  /* 0x00028c2401007387 */ /* 0x0001e20000100800 */
[----:B------:R-:W-:Y:S01]  /*19bc0*/  @!P5 IMAD.IADD R35, R35, 0x1, -R68 ;  /* 0x000000012323d824 */ /* 0x000fe200078e0a44 */
[----:B------:R-:W-:Y:S02]  /*19bd0*/  ISETP.GT.U32.AND P3, PT, R68, R44, PT ;  /* 0x0000002c4400720c */ /* 0x000fe40003f64070 */
[----:B------:R-:W3:Y:S01]  /*19be0*/  LDL.LU R43, [R1+0x2ec] ;  /* 0x0002ec00012b7983 */ /* 0x000ee20000300800 */
[----:B0-----:R-:W-:-:S04]  /*19bf0*/  LEA R36, P4, R5, R72, 0x1 ;  /* 0x0000004805247211 */ /* 0x001fc800078808ff */
[----:B------:R-:W-:Y:S01]  /*19c00*/  LEA.HI.X.SX32 R45, R5, R69, 0x1, P4 ;  /* 0x00000045052d7211 */ /* 0x000fe200020f0eff */
[----:B------:R-:W-:-:S05]  /*19c10*/  @P0 IMAD.MOV.U32 R5, RZ, RZ, R48 ;  /* 0x000000ffff050224 */ /* 0x000fca00078e0030 */
[----:B------:R0:W3:Y:S02]  /*19c20*/  @P0 LDG.E.U16 R46, desc[UR20][R4.64] ;  /* 0x00000014042e0981 */ /* 0x0000e4000c1e1500 */
[----:B0-----:R-:W-:Y:S02]  /*19c30*/  @P0 IMAD.MOV.U32 R4, RZ, RZ, R36 ;  /* 0x000000ffff040224 */ /* 0x001fe400078e0024 */
[----:B------:R-:W-:-:S05]  /*19c40*/  @P0 IMAD.MOV.U32 R5, RZ, RZ, R45 ;  /* 0x000000ffff050224 */ /* 0x000fca00078e002d */
[----:B------:R0:W3:Y:S01]  /*19c50*/  @P0 LDG.E.U16 R7, desc[UR20][R4.64] ;  /* 0x0000001404070981 */ /* 0x0000e2000c1e1500 */
[----:B------:R-:W-:-:S03]  /*19c60*/  ISETP.GT.U32.AND P5, PT, R68, R35, PT ;  /* 0x000000234400720c */ /* 0x000fc60003fa4070 */
[----:B------:R-:W-:Y:S10]  /*19c70*/  STL [R1+0x5fc], R47 ;  /* 0x0005fc2f01007387 */ /* 0x000ff40000100800 */
[----:B------:R-:W-:Y:S01]  /*19c80*/  @!P5 IMAD.IADD R35, R35, 0x1, -R68 ;  /* 0x000000012323d824 */ /* 0x000fe200078e0a44 */
[----:B------:R1:W-:Y:S01]  /*19c90*/  STL [R1+0x62c], R36 ;  /* 0x00062c2401007387 */ /* 0x0003e20000100800 */
[----:B------:R-:W-:Y:S01]  /*19ca0*/  IMAD R6, R6, UR5, RZ ;  /* 0x0000000506067c24 */ /* 0x000fe2000f8e02ff */
[----:B------:R-:W-:Y:S01]  /*19cb0*/  PRMT R22, RZ, 0x7610, R22 ;  /* 0x00007610ff167816 */ /* 0x000fe20000000016 */
[----:B0-----:R-:W-:Y:S01]  /*19cc0*/  IMAD.MOV.U32 R4, RZ, RZ, R35 ;  /* 0x000000ffff047224 */ /* 0x001fe200078e0023 */
[----:B------:R-:W-:Y:S01]  /*19cd0*/  PRMT R42, RZ, 0x7610, R42 ;  /* 0x00007610ff2a7816 */ /* 0x000fe2000000002a */
[----:B------:R-:W-:Y:S01]  /*19ce0*/  @!P3 IMAD.IADD R44, R44, 0x1, -R68 ;  /* 0x000000012c2cb824 */ /* 0x000fe200078e0a44 */
[----:B------:R-:W0:Y:S01]  /*19cf0*/  LDCU UR5, c[0x0][0x3b0] ;  /* 0x00007600ff0577ac */ /* 0x000e220008000800 */
[----:B--2---:R-:W-:-:S02]  /*19d00*/  ISETP.GE.AND P5, PT, R32, RZ, PT ;  /* 0x000000ff2000720c */ /* 0x004fc40003fa6270 */
[----:B------:R-:W2:Y:S04]  /*19d10*/  LDL R32, [R1+0x1038] ;  /* 0x0010380001207983 */ /* 0x000ea80000100800 */
[----:B------:R-:W-:Y:S04]  /*19d20*/  STL [R1+0x5f8], R48 ;  /* 0x0005f83001007387 */ /* 0x000fe80000100800 */
[----:B------:R-:W-:Y:S04]  /*19d30*/  STL [R1+0x2a4], R35 ;  /* 0x0002a42301007387 */ /* 0x000fe80000100800 */
[----:B------:R-:W-:Y:S01]  /*19d40*/  STL [R1+0x628], R45 ;  /* 0x0006282d01007387 */ /* 0x000fe20000100800 */
[----:B----4-:R-:W-:-:S03]  /*19d50*/  ISETP.GE.AND P6, PT, R18, RZ, PT ;  /* 0x000000ff1200720c */ /* 0x010fc60003fc6270 */
[----:B------:R-:W4:Y:S01]  /*19d60*/  LDL R18, [R1+0x112c] ;  /* 0x00112c0001127983 */ /* 0x000f220000100800 */
[----:B------:R-:W-:-:S03]  /*19d70*/  @!P5 IMAD.MOV R4, RZ, RZ, -R4 ;  /* 0x000000ffff04d224 */ /* 0x000fc600078e0a04 */
[----:B-1----:R-:W4:Y:S04]  /*19d80*/  LDL.LU R36, [R1+0x2f0] ;  /* 0x0002f00001247983 */ /* 0x002f280000300800 */
[----:B---3--:R1:W-:Y:S02]  /*19d90*/  STL [R1+0xa0], R7 ;  /* 0x0000a00701007387 */ /* 0x0083e40000100800 */
[C---:B-1----:R-:W-:Y:S02]  /*19da0*/  LEA R7, P5, R6.reuse, R72, 0x1 ;  /* 0x0000004806077211 */ /* 0x042fe400078a08ff */
[----:B------:R-:W-:Y:S02]  /*19db0*/  STL [R1+0x2a8], R44 ;  /* 0x0002a82c01007387 */ /* 0x000fe40000100800 */
[----:B------:R-:W-:-:S02]  /*19dc0*/  LEA.HI.X.SX32 R35, R6, R69, 0x1, P5 ;  /* 0x0000004506237211 */ /* 0x000fc400028f0eff */
[----:B------:R1:W-:Y:S01]  /*19dd0*/  STL [R1+0x65c], R7 ;  /* 0x00065c0701007387 */ /* 0x0003e20000100800 */
[----:B------:R-:W-:Y:S02]  /*19de0*/  @P0 IMAD.MOV.U32 R6, RZ, RZ, R7 ;  /* 0x000000ffff060224 */ /* 0x000fe400078e0007 */
[----:B-1----:R-:W-:-:S05]  /*19df0*/  @P0 IMAD.MOV.U32 R7, RZ, RZ, R35 ;  /* 0x000000ffff070224 */ /* 0x002fca00078e0023 */
[----:B------:R1:W3:Y:S01]  /*19e00*/  @P0 LDG.E.U16 R22, desc[UR20][R6.64] ;  /* 0x0000001406160981 */ /* 0x0002e2000c1e1500 */
[C---:B------:R-:W-:Y:S02]  /*19e10*/  ISETP.GT.U32.AND P4, PT, R68.reuse, R40, PT ;  /* 0x000000284400720c */ /* 0x040fe40003f84070 */
[----:B------:R-:W-:Y:S02]  /*19e20*/  ISETP.GT.U32.AND P3, PT, R68, R25, PT ;  /* 0x000000194400720c */ /* 0x000fe40003f64070 */
[----:B------:R-:W-:Y:S01]  /*19e30*/  SEL R5, R73, R4, !P1 ;  /* 0x0000000449057207 */ /* 0x000fe20004800000 */
[----:B------:R-:W-:-:S08]  /*19e40*/  IMAD.MOV.U32 R4, RZ, RZ, R44 ;  /* 0x000000ffff047224 */ /* 0x000fd000078e002c */
        /* <DEDUP_REMOVED lines=8> */
[----:B------:R-:W0:Y:S02]  /*19ed0*/  LDCU UR12, c[0x0][0x3b0] ;  /* 0x00007600ff0c77ac */ /* 0x000e240008000800 */
[----:B-1----:R-:W-:Y:S01]  /*19ee0*/  IMAD R6, R4, UR4, RZ ;  /* 0x0000000404067c24 */ /* 0x002fe2000f8e02ff */
[----:B------:R-:W-:Y:S01]  /*19ef0*/  LEA.HI.X.SX32 R5, R5, R69, 0x1, P6 ;  /* 0x0000004505057211 */ /* 0x000fe200030f0eff */
[----:B------:R-:W-:Y:S01]  /*19f00*/  @P0 IMAD.MOV.U32 R4, RZ, RZ, R44 ;  /* 0x000000ffff040224 */ /* 0x000fe200078e002c */
[----:B------:R-:W-:Y:S01]  /*19f10*/  PRMT R7, RZ, 0x7610, R7 ;  /* 0x00007610ff077816 */ /* 0x000fe20000000007 */
[----:B------:R-:W1:Y:S02]  /*19f20*/  LDCU UR4, c[0x0][0x3b0] ;  /* 0x00007600ff0477ac */ /* 0x000e640008000800 */
[----:B------:R-:W-:Y:S01]  /*19f30*/  @!P4 IMAD.IADD R40, R40, 0x1, -R68 ;  /* 0x000000012828c824 */ /* 0x000fe200078e0a44 */
[----:B------:R0:W3:Y:S03]  /*19f40*/  @P0 LDG.E.U16 R42, desc[UR20][R4.64] ;  /* 0x00000014042a0981 */ /* 0x0000e6000c1e1500 */
[----:B0-----:R-:W-:Y:S01]  /*19f50*/  IMAD.MOV.U32 R4, RZ, RZ, R40 ;  /* 0x000000ffff047224 */ /* 0x001fe200078e0028 */
[----:B--2---:R-:W-:-:S13]  /*19f60*/  ISETP.GE.AND P3, PT, R32, RZ, PT ;  /* 0x000000ff2000720c */ /* 0x004fda0003f66270 */
[----:B------:R-:W-:Y:S01]  /*19f70*/  @!P3 IMAD.MOV R4, RZ, RZ, -R4 ;  /* 0x000000ffff04b224 */ /* 0x000fe200078e0a04 */
[----:B----4-:R-:W-:Y:S01]  /*19f80*/  ISETP.GE.AND P3, PT, R18, RZ, PT ;  /* 0x000000ff1200720c */ /* 0x010fe20003f66270 */
[----:B---3--:R0:W-:Y:S04]  /*19f90*/  STL [R1+0x9c], R22 ;  /* 0x00009c1601007387 */ /* 0x0081e80000100800 */
[----:B0-----:R-:W2:Y:S04]  /*19fa0*/  LDL R22, [R1+0x1134] ;  /* 0x0011340001167983 */ /* 0x001ea80000100800 */
[----:B------:R-:W-:Y:S04]  /*19fb0*/  STL [R1+0xa4], R46 ;  /* 0x0000a42e01007387 */ /* 0x000fe80000100800 */
[----:B------:R-:W3:Y:S04]  /*19fc0*/  LDL.LU R35, [R1+0x2f4] ;  /* 0x0002f40001237983 */ /* 0x000ee80000300800 */
[----:B------:R-:W-:Y:S04]  /*19fd0*/  STL [R1+0x68c], R44 ;  /* 0x00068c2c01007387 */ /* 0x000fe80000100800 */
[----:B------:R-:W4:Y:S04]  /*19fe0*/  LDL.LU R32, [R1+0x2e4] ;  /* 0x0002e40001207983 */ /* 0x000f280000300800 */
[----:B------:R0:W-:Y:S04]  /*19ff0*/  STL [R1+0x688], R5 ;  /* 0x0006880501007387 */ /* 0x0001e80000100800 */
[----:B------:R1:W-:Y:S04]  /*1a000*/  STL [R1+0x2ac], R40 ;  /* 0x0002ac2801007387 */ /* 0x0003e80000100800 */
[----:B------:R-:W3:Y:S01]  /*1a010*/  LDL R18, [R1+0x115c] ;  /* 0x00115c0001127983 */ /* 0x000ee20000100800 */
[----:B0-----:R-:W-:-:S04]  /*1a020*/  LEA R5, P6, R6, R72, 0x1 ;  /* 0x0000004806057211 */ /* 0x001fc800078c08ff */
[----:B-1----:R-:W-:Y:S01]  /*1a030*/  LEA.HI.X.SX32 R40, R6, R69, 0x1, P6 ;  /* 0x0000004506287211 */ /* 0x002fe200030f0eff */
[----:B------:R0:W-:Y:S01]  /*1a040*/  STL [R1+0x6bc], R5 ;  /* 0x0006bc0501007387 */ /* 0x0001e20000100800 */
[----:B------:R-:W-:Y:S01]  /*1a050*/  SEL R6, R73, R4, !P1 ;  /* 0x0000000449067207 */ /* 0x000fe20004800000 */
[----:B------:R-:W-:Y:S02]  /*1a060*/  @P0 IMAD.MOV.U32 R4, RZ, RZ, R5 ;  /* 0x000000ffff040224 */ /* 0x000fe400078e0005 */
[----:B0-----:R-:W-:-:S05]  /*1a070*/  @P0 IMAD.MOV.U32 R5, RZ, RZ, R40 ;  /* 0x000000ffff050224 */ /* 0x001fca00078e0028 */
[----:B------:R0:W3:Y:S01]  /*1a080*/  @P0 LDG.E.U16 R7, desc[UR20][R4.64] ;  /* 0x0000001404070981 */ /* 0x0000e2000c1e1500 */
[C---:B------:R-:W-:Y:S02]  /*1a090*/  ISETP.GT.U32.AND P5, PT, R68.reuse, R43, PT ;  /* 0x0000002b4400720c */ /* 0x040fe40003fa4070 */
[----:B------:R-:W-:-:S11]  /*1a0a0*/  ISETP.GT.U32.AND P4, PT, R68, R25, PT ;  /* 0x000000194400720c */ /* 0x000fd60003f84070 */
[----:B------:R-:W-:-:S05]  /*1a0b0*/  @!P5 IMAD.IADD R43, R43, 0x1, -R68 ;  /* 0x000000012b2bd824 */ /* 0x000fca00078e0a44 */
[----:B------:R-:W-:Y:S01]  /*1a0c0*/  ISETP.GT.U32.AND P5, PT, R68, R43, PT ;  /* 0x0000002b4400720c */ /* 0x000fe20003fa4070 */
[--C-:B------:R-:W-:Y:S01]  /*1a0d0*/  @!P4 IMAD.IADD R25, R25, 0x1, -R68.reuse ;  /* 0x000000011919c824 */ /* 0x100fe200078e0a44 */
[----:B------:R1:W-:Y:S01]  /*1a0e0*/  STL [R1+0x6b8], R40 ;  /* 0x0006b82801007387 */ /* 0x0003e20000100800 */
[----:B------:R-:W-:Y:S01]  /*1a0f0*/  IMAD R6, R6, UR5, RZ ;  /* 0x0000000506067c24 */ /* 0x000fe2000f8e02ff */
[----:B------:R-:W-:Y:S01]  /*1a100*/  PRMT R37, RZ, 0x7610, R37 ;  /* 0x00007610ff257816 */ /* 0x000fe20000000025 */
[----:B0-----:R-:W-:Y:S01]  /*1a110*/  IMAD.MOV.U32 R4, RZ, RZ, R25 ;  /* 0x000000ffff047224 */ /* 0x001fe200078e0019 */
[----:B------:R0:W-:Y:S07]  /*1a120*/  STL [R1+0x2e0], R25 ;  /* 0x0002e01901007387 */ /* 0x0001ee0000100800 */
[----:B------:R-:W-:Y:S01]  /*1a130*/  @!P5 IMAD.IADD R43, R43, 0x1, -R68 ;  /* 0x000000012b2bd824 */ /* 0x000fe200078e0a44 */
[----:B-1----:R-:W4:Y:S01]  /*1a140*/  LDL R40, [R1+0x1168] ;  /* 0x0011680001287983 */ /* 0x002f220000100800 */
[----:B--2---:R-:W-:-:S03]  /*1a150*/  ISETP.GE.AND P6, PT, R22, RZ, PT ;  /* 0x000000ff1600720c */ /* 0x004fc60003fc6270 */
[----:B0-----:R-:W2:Y:S01]  /*1a160*/  LDL.LU R25, [R1+0x2b4] ;  /* 0x0002b40001197983 */ /* 0x001ea20000300800 */
[----:B------:R-:W-:Y:S01]  /*1a170*/  ISETP.GT.U32.AND P4, PT, R68, R36, PT ;  /* 0x000000244400720c */ /* 0x000fe20003f84070 */
[----:B------:R-:W0:Y:S02]  /*1a180*/  LDCU UR5, c[0x0][0x3b0] ;  /* 0x00007600ff0577ac */ /* 0x000e240008000800 */
[----:B------:R-:W2:Y:S04]  /*1a190*/  LDL.LU R22, [R1+0x298] ;  /* 0x0002980001167983 */ /* 0x000ea80000300800 */
[----:B---3--:R1:W-:Y:S04]  /*1a1a0*/  STL [R1+0x94], R7 ;  /* 0x0000940701007387 */ /* 0x0083e80000100800 */
[----:B------:R3:W-:Y:S01]  /*1a1b0*/  STL [R1+0x98], R42 ;  /* 0x0000982a01007387 */ /* 0x0007e20000100800 */
[----:B-1----:R-:W-:-:S03]  /*1a1c0*/  LEA R7, P5, R6, R72, 0x1 ;  /* 0x0000004806077211 */ /* 0x002fc600078a08ff */
[----:B------:R-:W-:Y:S01]  /*1a1d0*/  STL [R1+0x2ec], R43 ;  /* 0x0002ec2b01007387 */ /* 0x000fe20000100800 */
[----:B---3--:R-:W-:-:S03]  /*1a1e0*/  LEA.HI.X.SX32 R42, R6, R69, 0x1, P5 ;  /* 0x00000045062a7211 */ /* 0x008fc600028f0eff */
[----:B------:R1:W-:Y:S01]  /*1a1f0*/  STL [R1+0x6ec], R7 ;  /* 0x0006ec0701007387 */ /* 0x0003e20000100800 */
[----:B------:R-:W-:Y:S02]  /*1a200*/  @P0 IMAD.MOV.U32 R6, RZ, RZ, R7 ;  /* 0x000000ffff060224 */ /* 0x000fe400078e0007 */
[----:B-1----:R-:W-:-:S05]  /*1a210*/  @P0 IMAD.MOV.U32 R7, RZ, RZ, R42 ;  /* 0x000000ffff070224 */ /* 0x002fca00078e002a */
[----:B------:R1:W3:Y:S01]  /*1a220*/  @P0 LDG.E.U16 R37, desc[UR20][R6.64] ;  /* 0x0000001406250981 */ /* 0x0002e2000c1e1500 */
[----:B------:R-:W-:Y:S01]  /*1a230*/  @!P3 IMAD.MOV R4, RZ, RZ, -R4 ;  /* 0x000000ffff04b224 */ /* 0x000fe200078e0a04 */
[----:B------:R-:W-:Y:S01]  /*1a240*/  ISETP.GT.U32.AND P3, PT, R68, R35, PT ;  /* 0x000000234400720c */ /* 0x000fe20003f64070 */
[----:B------:R-:W-:-:S03]  /*1a250*/  @!P4 IMAD.IADD R36, R36, 0x1, -R68 ;  /* 0x000000012424c824 */ /* 0x000fc600078e0a44 */
[----:B------:R-:W-:Y:S01]  /*1a260*/  SEL R5, R73, R4, !P1 ;  /* 0x0000000449057207 */ /* 0x000fe20004800000 */
[----:B------:R-:W-:Y:S01]  /*1a270*/  IMAD.MOV.U32 R4, RZ, RZ, R43 ;  /* 0x000000ffff047224 */ /* 0x000fe200078e002b */
[----:B------:R-:W-:-:S03]  /*1a280*/  ISETP.GT.U32.AND P5, PT, R68, R36, PT ;  /* 0x000000244400720c */ /* 0x000fc60003fa4070 */
[----:B------:R-:W-:Y:S02]  /*1a290*/  @!P6 IMAD.MOV R4, RZ, RZ, -R4 ;  /* 0x000000ffff04e224 */ /* 0x000fe400078e0a04 */
[----:B------:R-:W-:Y:S01]  /*1a2a0*/  IMAD R5, R5, UR4, RZ ;  /* 0x0000000405057c24 */ /* 0x000fe2000f8e02ff */
[----:B------:R0:W-:Y:S01]  /*1a2b0*/  STL [R1+0x6e8], R42 ;  /* 0x0006e82a01007387 */ /* 0x0001e20000100800 */
[--C-:B------:R-:W-:Y:S01]  /*1a2c0*/  @!P3 IMAD.IADD R35, R35, 0x1, -R68.reuse ;  /* 0x000000012323b824 */ /* 0x100fe200078e0a44 */
[----:B------:R-:W-:Y:S01]  /*1a2d0*/  SEL R4, R73, R4, !P1 ;  /* 0x0000000449047207 */ /* 0x000fe20004800000 */
[----:B------:R-:W2:Y:S01]  /*1a2e0*/  LDCU UR4, c[0x0][0x3b0] ;  /* 0x00007600ff0477ac */ /* 0x000ea20008000800 */
[----:B------:R-:W-:Y:S02]  /*1a2f0*/  ISETP.GE.AND P3, PT, R18, RZ, PT ;  /* 0x000000ff1200720c */ /* 0x000fe40003f66270 */
[----:B------:R-:W-:Y:S02]  /*1a300*/  PRMT R41, RZ, 0x7610, R41 ;  /* 0x00007610ff297816 */ /* 0x000fe40000000029 */
[C---:B0-----:R-:W-:Y:S01]  /*1a310*/  LEA R42, P6, R5.reuse, R72, 0x1 ;  /* 0x00000048052a7211 */ /* 0x041fe200078c08ff */
[----:B-1----:R-:W-:Y:S01]  /*1a320*/  IMAD R6, R4, UR7, RZ ;  /* 0x0000000704067c24 */ /* 0x002fe2000f8e02ff */
[----:B------:R-:W-:Y:S01]  /*1a330*/  PRMT R7, RZ, 0x7610, R7 ;  /* 0x00007610ff077816 */ /* 0x000fe20000000007 */
[----:B------:R-:W-:Y:S01]  /*1a340*/  @!P5 IMAD.IADD R36, R36, 0x1, -R68 ;  /* 0x000000012424d824 */ /* 0x000fe200078e0a44 */
[----:B------:R-:W-:Y:S01]  /*1a350*/  LEA.HI.X.SX32 R5, R5, R69, 0x1, P6 ;  /* 0x0000004505057211 */ /* 0x000fe200030f0eff */
[----:B------:R-:W-:Y:S01]  /*1a360*/  @P0 IMAD.MOV.U32 R4, RZ, RZ, R42 ;  /* 0x000000ffff040224 */ /* 0x000fe200078e002a */
[----:B----4-:R-:W-:Y:S01]  /*1a370*/  ISETP.GT.U32.AND P4, PT, R68, R32, PT ;  /* 0x000000204400720c */ /* 0x010fe20003f84070 */
[----:B------:R-:W0:Y:S03]  /*1a380*/  LDCU UR7, c[0x0][0x3b0] ;  /* 0x00007600ff0777ac */ /* 0x000e260008000800 */
[----:B------:R1:W4:Y:S02]  /*1a390*/  @P0 LDG.E.U16 R41, desc[UR20][R4.64] ;  /* 0x0000001404290981 */ /* 0x000324000c1e1500 */
[----:B-1----:R-:W-:-:S04]  /*1a3a0*/  IMAD.MOV.U32 R4, RZ, RZ, R36 ;  /* 0x000000ffff047224 */ /* 0x002fc800078e0024 */
[----:B------:R-:W-:Y:S01]  /*1a3b0*/  @!P3 IMAD.MOV R4, RZ, RZ, -R4 ;  /* 0x000000ffff04b224 */ /* 0x000fe200078e0a04 */
[----:B---3--:R1:W-:Y:S04]  /*1a3c0*/  STL [R1+0x90], R37 ;  /* 0x0000902501007387 */ /* 0x0083e80000100800 */
[----:B-1----:R-:W3:Y:S04]  /*1a3d0*/  LDL R37, [R1+0x1188] ;  /* 0x0011880001257983 */ /* 0x002ee80000100800 */
[----:B------:R-:W3:Y:S04]  /*1a3e0*/  LDL.LU R18, [R1+0x284] ;  /* 0x0002840001127983 */ /* 0x000ee80000300800 */
[----:B------:R-:W-:Y:S04]  /*1a3f0*/  STL [R1+0x71c], R42 ;  /* 0x00071c2a01007387 */ /* 0x000fe80000100800 */
        /* <DEDUP_REMOVED lines=8> */
[----:B------:R-:W3:Y:S01]  /*1a480*/  @P0 LDG.E.U16 R7, desc[UR20][R4.64] ;  /* 0x0000001404070981 */ /* 0x000ee2000c1e1500 */
[----:B------:R-:W-:Y:S01]  /*1a490*/  @!P4 IMAD.IADD R32, R32, 0x1, -R68 ;  /* 0x000000012020c824 */ /* 0x000fe200078e0a44 */
[----:B------:R-:W-:-:S04]  /*1a4a0*/  ISETP.GT.U32.AND P4, PT, R68, R35, PT ;  /* 0x000000234400720c */ /* 0x000fc80003f84070 */
[C---:B------:R-:W-:Y:S02]  /*1a4b0*/  ISETP.GT.U32.AND P6, PT, R68.reuse, R32, PT ;  /* 0x000000204400720c */ /* 0x040fe40003fc4070 */
[----:B--2---:R-:W-:Y:S01]  /*1a4c0*/  ISETP.GT.U32.AND P3, PT, R68, R25, PT ;  /* 0x000000194400720c */ /* 0x004fe20003f64070 */
[----:B------:R0:W-:Y:S01]  /*1a4d0*/  STL [R1+0x748], R36 ;  /* 0x0007482401007387 */ /* 0x0001e20000100800 */
[----:B------:R-:W-:Y:S01]  /*1a4e0*/  IMAD R6, R6, UR4, RZ ;  /* 0x0000000406067c24 */ /* 0x000fe2000f8e02ff */
[----:B------:R-:W-:Y:S01]  /*1a4f0*/  PRMT R21, RZ, 0x7610, R21 ;  /* 0x00007610ff157816 */ /* 0x000fe20000000015 */
[----:B------:R-:W1:Y:S03]  /*1a500*/  LDCU UR4, c[0x0][0x3b0] ;  /* 0x00007600ff0477ac */ /* 0x000e660008000800 */
[----:B------:R-:W-:-:S04]  /*1a510*/  @!P4 IMAD.IADD R35, R35, 0x1, -R68 ;  /* 0x000000012323c824 */ /* 0x000fc800078e0a44 */
[--C-:B------:R-:W-:Y:S01]  /*1a520*/  @!P6 IMAD.IADD R32, R32, 0x1, -R68.reuse ;  /* 0x000000012020e824 */ /* 0x100fe200078e0a44 */
[----:B------:R-:W-:Y:S01]  /*1a530*/  STL [R1+0x2f4], R35 ;  /* 0x0002f42301007387 */ /* 0x000fe20000100800 */
[----:B------:R-:W-:-:S03]  /*1a540*/  @!P3 IMAD.IADD R25, R25, 0x1, -R68 ;  /* 0x000000011919b824 */ /* 0x000fc600078e0a44 */
[----:B0-----:R-:W2:Y:S04]  /*1a550*/  LDL.LU R36, [R1+0x270] ;  /* 0x0002700001247983 */ /* 0x001ea80000300800 */
[----:B------:R-:W-:Y:S04]  /*1a560*/  STL [R1+0x2e4], R32 ;  /* 0x0002e42001007387 */ /* 0x000fe80000100800 */
[----:B------:R-:W2:Y:S04]  /*1a570*/  LDL R43, [R1+0x11a8] ;  /* 0x0011a800012b7983 */ /* 0x000ea80000100800 */
[----:B---3--:R0:W-:Y:S04]  /*1a580*/  STL [R1+0x88], R7 ;  /* 0x0000880701007387 */ /* 0x0081e80000100800 */
[----:B----4-:R-:W-:Y:S04]  /*1a590*/  STL [R1+0x8c], R41 ;  /* 0x00008c2901007387 */ /* 0x010fe80000100800 */
[----:B------:R-:W3:Y:S01]  /*1a5a0*/  LDL R42, [R1+0x11c8] ;  /* 0x0011c800012a7983 */ /* 0x000ee20000100800 */
[----:B0-----:R-:W-:-:S04]  /*1a5b0*/  LEA R7, P3, R6, R72, 0x1 ;  /* 0x0000004806077211 */ /* 0x001fc800078608ff */
[----:B------:R-:W-:Y:S01]  /*1a5c0*/  LEA.HI.X.SX32 R6, R6, R69, 0x1, P3 ;  /* 0x0000004506067211 */ /* 0x000fe200018f0eff */
[----:B------:R0:W-:Y:S04]  /*1a5d0*/  STL [R1+0x77c], R7 ;  /* 0x00077c0701007387 */ /* 0x0001e80000100800 */
[----:B------:R4:W-:Y:S01]  /*1a5e0*/  STL [R1+0x778], R6 ;  /* 0x0007780601007387 */ /* 0x0009e20000100800 */
[----:B0-----:R-:W-:-:S04]  /*1a5f0*/  @P0 LOP3.LUT R7, R7, R6, RZ, 0x3c, !PT ;  /* 0x0000000607070212 */ /* 0x001fc800078e3cff */
[----:B----4-:R-:W-:-:S04]  /*1a600*/  @P0 LOP3.LUT R6, R7, R6, RZ, 0x3c, !PT ;  /* 0x0000000607060212 */ /* 0x010fc800078e3cff */
[----:B------:R-:W-:-:S05]  /*1a610*/  @P0 LOP3.LUT R7, R7, R6, RZ, 0x3c, !PT ;  /* 0x0000000607070212 */ /* 0x000fca00078e3cff */
[----:B------:R0:W4:Y:S01]  /*1a620*/  @P0 LDG.E.U16 R21, desc[UR20][R6.64] ;  /* 0x0000001406150981 */ /* 0x000122000c1e1500 */
[----:B------:R-:W-:Y:S02]  /*1a630*/  ISETP.GE.AND P4, PT, R40, RZ, PT ;  /* 0x000000ff2800720c */ /* 0x000fe40003f86270 */
[----:B------:R-:W-:Y:S01]  /*1a640*/  ISETP.GE.AND P6, PT, R37, RZ, PT ;  /* 0x000000ff2500720c */ /* 0x000fe20003fc6270 */
[----:B------:R-:W-:Y:S02]  /*1a650*/  IMAD.MOV.U32 R5, RZ, RZ, R35 ;  /* 0x000000ffff057224 */ /* 0x000fe400078e0023 */
[----:B------:R-:W-:Y:S01]  /*1a660*/  IMAD.MOV.U32 R4, RZ, RZ, R32 ;  /* 0x000000ffff047224 */ /* 0x000fe200078e0020 */
[----:B------:R-:W-:-:S07]  /*1a670*/  ISETP.GT.U32.AND P3, PT, R68, R18, PT ;  /* 0x000000124400720c */ /* 0x000fce0003f64070 */
[----:B------:R-:W-:Y:S02]  /*1a680*/  @!P4 IMAD.MOV R5, RZ, RZ, -R5 ;  /* 0x000000ffff05c224 */ /* 0x000fe400078e0a05 */
[----:B------:R-:W-:-:S03]  /*1a690*/  @!P6 IMAD.MOV R4, RZ, RZ, -R4 ;  /* 0x000000ffff04e224 */ /* 0x000fc600078e0a04 */
[C---:B------:R-:W-:Y:S02]  /*1a6a0*/  SEL R5, R73.reuse, R5, !P1 ;  /* 0x0000000549057207 */ /* 0x040fe40004800000 */
[----:B------:R-:W-:-:S03]  /*1a6b0*/  SEL R4, R73, R4, !P1 ;  /* 0x0000000449047207 */ /* 0x000fc60004800000 */
[----:B------:R-:W-:Y:S02]  /*1a6c0*/  IMAD R5, R5, UR5, RZ ;  /* 0x0000000505057c24 */ /* 0x000fe4000f8e02ff */
[----:B------:R-:W-:Y:S01]  /*1a6d0*/  @!P3 IMAD.IADD R18, R18, 0x1, -R68 ;  /* 0x000000011212b824 */ /* 0x000fe200078e0a44 */
[----:B------:R-:W-:Y:S01]  /*1a6e0*/  PRMT R38, RZ, 0x7610, R38 ;  /* 0x00007610ff267816 */ /* 0x000fe20000000026 */
[----:B-1----:R-:W-:Y:S01]  /*1a6f0*/  IMAD R4, R4, UR4, RZ ;  /* 0x0000000404047c24 */ /* 0x002fe2000f8e02ff */
[CC--:B------:R-:W-:Y:S01]  /*1a700*/  LEA R40, P6, R5.reuse, R72.reuse, 0x1 ;  /* 0x0000004805287211 */ /* 0x0c0fe200078c08ff */
[----:B------:R-:W1:Y:S03]  /*1a710*/  LDCU UR4, c[0x0][0x3b0] ;  /* 0x00007600ff0477ac */ /* 0x000e660008000800 */
[----:B------:R-:W-:Y:S01]  /*1a720*/  LEA R37, P3, R4, R72, 0x1 ;  /* 0x0000004804257211 */ /* 0x000fe200078608ff */
[----:B------:R-:W1:Y:S01]  /*1a730*/  LDCU UR5, c[0x0][0x3b0] ;  /* 0x00007600ff0577ac */ /* 0x000e620008000800 */
[----:B------:R-:W-:-:S02]  /*1a740*/  LEA.HI.X.SX32 R41, R5, R69, 0x1, P6 ;  /* 0x0000004505297211 */ /* 0x000fc400030f0eff */
[----:B0-----:R-:W-:Y:S01]  /*1a750*/  LEA.HI.X.SX32 R6, R4, R69, 0x1, P3 ;  /* 0x0000004504067211 */ /* 0x001fe200018f0eff */
[----:B------:R-:W-:Y:S02]  /*1a760*/  @P0 IMAD.MOV.U32 R4, RZ, RZ, R40 ;  /* 0x000000ffff040224 */ /* 0x000fe400078e0028 */
[----:B------:R-:W-:Y:S01]  /*1a770*/  @P0 IMAD.MOV.U32 R5, RZ, RZ, R41 ;  /* 0x000000ffff050224 */ /* 0x000fe200078e0029 */
[----:B------:R-:W-:-:S04]  /*1a780*/  PRMT R34, RZ, 0x7610, R34 ;  /* 0x00007610ff227816 */ /* 0x000fc80000000022 */
[----:B------:R0:W3:Y:S02]  /*1a790*/  @P0 LDG.E.U16 R38, desc[UR20][R4.64] ;  /* 0x0000001404260981 */ /* 0x0000e4000c1e1500 */
[----:B0-----:R-:W-:Y:S02]  /*1a7a0*/  @P0 IMAD.MOV.U32 R4, RZ, RZ, R37 ;  /* 0x000000ffff040224 */ /* 0x001fe400078e0025 */
[----:B------:R-:W-:-:S05]  /*1a7b0*/  @P0 IMAD.MOV.U32 R5, RZ, RZ, R6 ;  /* 0x000000ffff050224 */ /* 0x000fca00078e0006 */
[----:B------:R0:W3:Y:S04]  /*1a7c0*/  @P0 LDG.E.U16 R34, desc[UR20][R4.64] ;  /* 0x0000001404220981 */ /* 0x0000e8000c1e1500 */
[----:B----4-:R4:W-:Y:S04]  /*1a7d0*/  STL [R1+0x84], R21 ;  /* 0x0000841501007387 */ /* 0x0109e80000100800 */
[----:B----4-:R-:W4:Y:S01]  /*1a7e0*/  LDL R21, [R1+0x11e8] ;  /* 0x0011e80001157983 */ /* 0x010f220000100800 */
[C---:B------:R-:W-:Y:S02]  /*1a7f0*/  ISETP.GT.U32.AND P5, PT, R68.reuse, R22, PT ;  /* 0x000000164400720c */ /* 0x040fe40003fa4070 */
[----:B------:R-:W-:Y:S01]  /*1a800*/  ISETP.GT.U32.AND P4, PT, R68, R25, PT ;  /* 0x000000194400720c */ /* 0x000fe20003f84070 */
[----:B------:R-:W4:Y:S01]  /*1a810*/  LDL.LU R35, [R1+0x254] ;  /* 0x0002540001237983 */ /* 0x000f220000300800 */
[----:B--2---:R-:W-:-:S02]  /*1a820*/  ISETP.GE.AND P6, PT, R43, RZ, PT ;  /* 0x000000ff2b00720c */ /* 0x004fc40003fc6270 */
[----:B------:R-:W-:Y:S01]  /*1a830*/  ISETP.GT.U32.AND P3, PT, R68, R18, PT ;  /* 0x000000124400720c */ /* 0x000fe20003f64070 */
[----:B------:R-:W2:Y:S06]  /*1a840*/  LDL.LU R32, [R1+0x230] ;  /* 0x0002300001207983 */ /* 0x000eac0000300800 */
[----:B------:R-:W-:-:S05]  /*1a850*/  @!P5 IMAD.IADD R22, R22, 0x1, -R68 ;  /* 0x000000011616d824 */ /* 0x000fca00078e0a44 */
[C---:B------:R-:W-:Y:S01]  /*1a860*/  ISETP.GT.U32.AND P5, PT, R68.reuse, R22, PT ;  /* 0x000000164400720c */ /* 0x040fe20003fa4070 */
[----:B------:R-:W-:Y:S01]  /*1a870*/  @!P4 IMAD.IADD R25, R25, 0x1, -R68 ;  /* 0x000000011919c824 */ /* 0x000fe200078e0a44 */
[----:B------:R-:W-:-:S03]  /*1a880*/  ISETP.GT.U32.AND P4, PT, R68, R36, PT ;  /* 0x000000244400720c */ /* 0x000fc60003f84070 */
[----:B0-----:R-:W-:-:S08]  /*1a890*/  IMAD.MOV.U32 R5, RZ, RZ, R25 ;  /* 0x000000ffff057224 */ /* 0x001fd000078e0019 */
[--C-:B------:R-:W-:Y:S01]  /*1a8a0*/  @!P5 IMAD.IADD R22, R22, 0x1, -R68.reuse ;  /* 0x000000011616d824 */ /* 0x100fe200078e0a44 */
[----:B---3--:R-:W-:Y:S01]  /*1a8b0*/  ISETP.GE.AND P5, PT, R42, RZ, PT ;  /* 0x000000ff2a00720c */ /* 0x008fe20003fa6270 */
[----:B------:R0:W-:Y:S01]  /*1a8c0*/  STL [R1+0x2b4], R25 ;  /* 0x0002b41901007387 */ /* 0x0001e20000100800 */
[----:B------:R-:W-:Y:S02]  /*1a8d0*/  @!P4 IMAD.IADD R36, R36, 0x1, -R68 ;  /* 0x000000012424c824 */ /* 0x000fe400078e0a44 */
[----:B------:R-:W-:Y:S01]  /*1a8e0*/  IMAD.MOV.U32 R4, RZ, RZ, R22 ;  /* 0x000000ffff047224 */ /* 0x000fe200078e0016 */
[----:B------:R-:W-:Y:S01]  /*1a8f0*/  STL [R1+0x7ac], R40 ;  /* 0x0007ac2801007387 */ /* 0x000fe20000100800 */
[----:B------:R-:W-:-:S03]  /*1a900*/  @!P6 IMAD.MOV R5, RZ, RZ, -R5 ;  /* 0x000000ffff05e224 */ /* 0x000fc600078e0a05 */
[----:B------:R-:W-:Y:S01]  /*1a910*/  STL [R1+0x7dc], R37 ;  /* 0x0007dc2501007387 */ /* 0x000fe20000100800 */
[----:B------:R-:W-:-:S03]  /*1a920*/  ISETP.GT.U32.AND P6, PT, R68, R36, PT ;  /* 0x000000244400720c */ /* 0x000fc60003fc4070 */
[----:B------:R-:W-:Y:S01]  /*1a930*/  STL [R1+0x7a8], R41 ;  /* 0x0007a82901007387 */ /* 0x000fe20000100800 */
[----:B------:R-:W-:-:S03]  /*1a940*/  @!P5 IMAD.MOV R4, RZ, RZ, -R4 ;  /* 0x000000ffff04d224 */ /* 0x000fc600078e0a04 */
[----:B------:R-:W-:Y:S01]  /*1a950*/  STL [R1+0x298], R22 ;  /* 0x0002981601007387 */ /* 0x000fe20000100800 */
[----:B------:R-:W-:-:S03]  /*1a960*/  @!P3 IMAD.IADD R18, R18, 0x1, -R68 ;  /* 0x000000011212b824 */ /* 0x000fc600078e0a44 */
[----:B------:R3:W-:Y:S02]  /*1a970*/  STL [R1+0x7d8], R6 ;  /* 0x0007d80601007387 */ /* 0x0007e40000100800 */
[----:B------:R-:W-:Y:S02]  /*1a980*/  @!P6 IMAD.IADD R36, R36, 0x1, -R68 ;  /* 0x000000012424e824 */ /* 0x000fe400078e0a44 */
[----:B0-----:R-:W2:Y:S01]  /*1a990*/  LDL R25, [R1+0x11ec] ;  /* 0x0011ec0001197983 */ /* 0x001ea20000100800 */
[C---:B---3--:R-:W-:Y:S02]  /*1a9a0*/  SEL R6, R73.reuse, R5, !P1 ;  /* 0x0000000549067207 */ /* 0x048fe40004800000 */
[----:B------:R-:W-:Y:S01]  /*1a9b0*/  SEL R5, R73, R4, !P1 ;  /* 0x0000000449057207 */ /* 0x000fe20004800000 */
[----:B------:R-:W-:Y:S02]  /*1a9c0*/  IMAD.MOV.U32 R4, RZ, RZ, R18 ;  /* 0x000000ffff047224 */ /* 0x000fe400078e0012 */
[----:B------:R-:W-:Y:S01]  /*1a9d0*/  IMAD R6, R6, UR7, RZ ;  /* 0x0000000706067c24 */ /* 0x000fe2000f8e02ff */
[----:B------:R-:W-:Y:S01]  /*1a9e0*/  PRMT R39, RZ, 0x7610, R39 ;  /* 0x00007610ff277816 */ /* 0x000fe20000000027 */
[----:B-1----:R-:W-:Y:S01]  /*1a9f0*/  IMAD R5, R5, UR4, RZ ;  /* 0x0000000405057c24 */ /* 0x002fe2000f8e02ff */
[----:B------:R-:W-:Y:S01]  /*1aa00*/  PRMT R7, RZ, 0x7610, R7 ;  /* 0x00007610ff077816 */ /* 0x000fe20000000007 */
[----:B------:R-:W0:Y:S03]  /*1aa10*/  LDCU UR4, c[0x0][0x3b0] ;  /* 0x00007600ff0477ac */ /* 0x000e260008000800 */
[----:B------:R-:W-:Y:S01]  /*1aa20*/  LEA R37, P6, R5, R72, 0x1 ;  /* 0x0000004805257211 */ /* 0x000fe200078c08ff */
[----:B------:R-:W1:Y:S01]  /*1aa30*/  LDCU UR7, c[0x0][0x3b0] ;  /* 0x00007600ff0777ac */ /* 0x000e620008000800 */
[----:B----4-:R-:W-:-:S02]  /*1aa40*/  ISETP.GE.AND P4, PT, R21, RZ, PT ;  /* 0x000000ff1500720c */ /* 0x010fc40003f86270 */
[----:B------:R-:W3:Y:S04]  /*1aa50*/  LDL R21, [R1+0x1218] ;  /* 0x0012180001157983 */ /* 0x000ee80000100800 */
[----:B------:R-:W-:Y:S07]  /*1aa60*/  STL [R1+0x284], R18 ;  /* 0x0002841201007387 */ /* 0x000fee0000100800 */
[----:B------:R-:W-:Y:S01]  /*1aa70*/  @!P4 IMAD.MOV R4, RZ, RZ, -R4 ;  /* 0x000000ffff04c224 */ /* 0x000fe200078e0a04 */
[C---:B------:R-:W-:Y:S01]  /*1aa80*/  LEA R22, P4, R6.reuse, R72, 0x1 ;  /* 0x0000004806167211 */ /* 0x040fe200078808ff */
[----:B------:R4:W-:Y:S03]  /*1aa90*/  STL [R1+0x7c], R34 ;  /* 0x00007c2201007387 */ /* 0x0009e60000100800 */
[----:B------:R-:W-:-:S02]  /*1aaa0*/  LEA.HI.X.SX32 R40, R6, R69, 0x1, P4 ;  /* 0x0000004506287211 */ /* 0x000fc400020f0eff */
[----:B------:R-:W-:Y:S01]  /*1aab0*/  SEL R6, R73, R4, !P1 ;  /* 0x0000000449067207 */ /* 0x000fe20004800000 */
[----:B------:R-:W-:Y:S01]  /*1aac0*/  @P0 IMAD.MOV.U32 R4, RZ, RZ, R22 ;  /* 0x000000ffff040224 */ /* 0x000fe200078e0016 */
[----:B----4-:R-:W4:Y:S04]  /*1aad0*/  LDL R34, [R1+0x123c] ;  /* 0x00123c0001227983 */ /* 0x010f280000100800 */
[----:B------:R-:W4:Y:S04]  /*1aae0*/  LDL.LU R18, [R1+0x20c] ;  /* 0x00020c0001127983 */ /* 0x000f280000300800 */
[----:B------:R0:W-:Y:S02]  /*1aaf0*/  STL [R1+0x80], R38 ;  /* 0x0000802601007387 */ /* 0x0001e40000100800 */
[----:B0-----:R-:W-:Y:S01]  /*1ab00*/  LEA.HI.X.SX32 R38, R5, R69, 0x1, P6 ;  /* 0x0000004505267211 */ /* 0x001fe200030f0eff */
[----:B------:R-:W-:-:S05]  /*1ab10*/  @P0 IMAD.MOV.U32 R5, RZ, RZ, R40 ;  /* 0x000000ffff050224 */ /* 0x000fca00078e0028 */
[----:B------:R0:W4:Y:S02]  /*1ab20*/  @P0 LDG.E.U16 R39, desc[UR20][R4.64] ;  /* 0x0000001404270981 */ /* 0x000124000c1e1500 */
[----:B0-----:R-:W-:Y:S02]  /*1ab30*/  @P0 IMAD.MOV.U32 R4, RZ, RZ, R37 ;  /* 0x000000ffff040224 */ /* 0x001fe400078e0025 */
[----:B------:R-:W-:-:S05]  /*1ab40*/  @P0 IMAD.MOV.U32 R5, RZ, RZ, R38 ;  /* 0x000000ffff050224 */ /* 0x000fca00078e0026 */
[----:B------:R0:W4:Y:S01]  /*1ab50*/  @P0 LDG.E.U16 R7, desc[UR20][R4.64] ;  /* 0x0000001404070981 */ /* 0x000122000c1e1500 */
[----:B--2---:R-:W-:-:S03]  /*1ab60*/  ISETP.GT.U32.AND P3, PT, R68, R32, PT ;  /* 0x000000204400720c */ /* 0x004fc60003f64070 */
[----:B------:R2:W-:Y:S01]  /*1ab70*/  STL [R1+0x80c], R22 ;  /* 0x00080c1601007387 */ /* 0x0005e20000100800 */
[----:B------:R-:W-:Y:S01]  /*1ab80*/  ISETP.GE.AND P4, PT, R25, RZ, PT ;  /* 0x000000ff1900720c */ /* 0x000fe20003f86270 */
[----:B------:R-:W-:Y:S01]  /*1ab90*/  IMAD R6, R6, UR5, RZ ;  /* 0x0000000506067c24 */ /* 0x000fe2000f8e02ff */
[----:B------:R-:W-:Y:S01]  /*1aba0*/  PRMT R30, RZ, 0x7610, R30 ;  /* 0x00007610ff1e7816 */ /* 0x000fe2000000001e */
[----:B------:R-:W-:Y:S01]  /*1abb0*/  STL [R1+0x270], R36 ;  /* 0x0002702401007387 */ /* 0x000fe20000100800 */
[----:B------:R-:W-:Y:S01]  /*1abc0*/  ISETP.GT.U32.AND P5, PT, R68, R35, PT ;  /* 0x000000234400720c */ /* 0x000fe20003fa4070 */
[----:B0-----:R-:W-:Y:S01]  /*1abd0*/  IMAD.MOV.U32 R4, RZ, RZ, R36 ;  /* 0x000000ffff047224 */ /* 0x001fe200078e0024 */
[----:B------:R-:W0:Y:S01]  /*1abe0*/  LDCU UR5, c[0x0][0x3b0] ;  /* 0x00007600ff0577ac */ /* 0x000e220008000800 */
[----:B------:R-:W-:Y:S04]  /*1abf0*/  STL [R1+0x83c], R37 ;  /* 0x00083c2501007387 */ /* 0x000fe80000100800 */
[----:B------:R-:W-:Y:S04]  /*1ac00*/  STL [R1+0x808], R40 ;  /* 0x0008082801007387 */ /* 0x000fe80000100800 */
[----:B------:R-:W4:Y:S04]  /*1ac10*/  LDL.LU R25, [R1+0x1e4] ;  /* 0x0001e40001197983 */ /* 0x000f280000300800 */
[----:B------:R-:W-:Y:S04]  /*1ac20*/  STL [R1+0x838], R38 ;  /* 0x0008382601007387 */ /* 0x000fe80000100800 */
[----:B--2---:R-:W2:Y:S01]  /*1ac30*/  LDL.LU R22, [R1+0x1bc] ;  /* 0x0001bc0001167983 */ /* 0x004ea20000300800 */
[----:B------:R-:W-:Y:S01]  /*1ac40*/  @!P3 IMAD.IADD R32, R32, 0x1, -R68 ;  /* 0x000000012020b824 */ /* 0x000fe200078e0a44 */
[----:B---3--:R-:W-:-:S02]  /*1ac50*/  ISETP.GE.AND P3, PT, R21, RZ, PT ;  /* 0x000000ff1500720c */ /* 0x008fc40003f66270 */
[----:B----4-:R3:W-:Y:S02]  /*1ac60*/  STL [R1+0x74], R7 ;  /* 0x0000740701007387 */ /* 0x0107e40000100800 */
[----:B---3--:R-:W-:-:S04]  /*1ac70*/  LEA R7, P6, R6, R72, 0x1 ;  /* 0x0000004806077211 */ /* 0x008fc800078c08ff */
[----:B------:R-:W-:Y:S01]  /*1ac80*/  LEA.HI.X.SX32 R21, R6, R69, 0x1, P6 ;  /* 0x0000004506157211 */ /* 0x000fe200030f0eff */
[----:B------:R3:W-:Y:S01]  /*1ac90*/  STL [R1+0x86c], R7 ;  /* 0x00086c0701007387 */ /* 0x0007e20000100800 */
[----:B------:R-:W-:-:S03]  /*1aca0*/  @P0 IMAD.MOV.U32 R6, RZ, RZ, R7 ;  /* 0x000000ffff060224 */ /* 0x000fc600078e0007 */
[----:B---3--:R-:W-:-:S05]  /*1acb0*/  @P0 IMAD.MOV.U32 R7, RZ, RZ, R21 ;  /* 0x000000ffff070224 */ /* 0x008fca00078e0015 */
[----:B------:R3:W4:Y:S01]  /*1acc0*/  @P0 LDG.E.U16 R30, desc[UR20][R6.64] ;  /* 0x00000014061e0981 */ /* 0x000722000c1e1500 */
[----:B------:R-:W-:-:S05]  /*1acd0*/  @!P5 IMAD.IADD R35, R35, 0x1, -R68 ;  /* 0x000000012323d824 */ /* 0x000fca00078e0a44 */
[C---:B------:R-:W-:Y:S01]  /*1ace0*/  ISETP.GT.U32.AND P5, PT, R68.reuse, R35, PT ;  /* 0x000000234400720c */ /* 0x040fe20003fa4070 */
[----:B------:R-:W-:Y:S01]  /*1acf0*/  @!P4 IMAD.MOV R4, RZ, RZ, -R4 ;  /* 0x000000ffff04c224 */ /* 0x000fe200078e0a04 */
[----:B------:R-:W-:-:S04]  /*1ad00*/  ISETP.GT.U32.AND P4, PT, R68, R32, PT ;  /* 0x000000204400720c */ /* 0x000fc80003f84070 */
[----:B------:R-:W-:-:S07]  /*1ad10*/  SEL R4, R73, R4, !P1 ;  /* 0x0000000449047207 */ /* 0x000fce0004800000 */
[----:B------:R-:W-:-:S04]  /*1ad20*/  @!P5 IMAD.IADD R35, R35, 0x1, -R68 ;  /* 0x000000012323d824 */ /* 0x000fc800078e0a44 */
[----:B------:R-:W-:Y:S01]  /*1ad30*/  IMAD.MOV.U32 R5, RZ, RZ, R35 ;  /* 0x000000ffff057224 */ /* 0x000fe200078e0023 */
[----:B------:R-:W-:Y:S01]  /*1ad40*/  ISETP.GE.AND P5, PT, R34, RZ, PT ;  /* 0x000000ff2200720c */ /* 0x000fe20003fa6270 */
[----:B------:R-:W-:Y:S02]  /*1ad50*/  IMAD R4, R4, UR12, RZ ;  /* 0x0000000c04047c24 */ /* 0x000fe4000f8e02ff */
[----:B------:R-:W-:Y:S02]  /*1ad60*/  @!P4 IMAD.IADD R32, R32, 0x1, -R68 ;  /* 0x000000012020c824 */ /* 0x000fe400078e0a44 */
[----:B------:R-:W-:Y:S01]  /*1ad70*/  @!P3 IMAD.MOV R5, RZ, RZ, -R5 ;  /* 0x000000ffff05b224 */ /* 0x000fe200078e0a05 */
[----:B---3--:R-:W-:Y:S01]  /*1ad80*/  LEA R6, P3, R4, R72, 0x1 ;  /* 0x0000004804067211 */ /* 0x008fe200078608ff */
[----:B------:R3:W-:Y:S01]  /*1ad90*/  STL [R1+0x254], R35 ;  /* 0x0002542301007387 */ /* 0x0007e20000100800 */
[----:B------:R-:W-:Y:S01]  /*1ada0*/  PRMT R29, RZ, 0x7610, R29 ;  /* 0x00007610ff1d7816 */ /* 0x000fe2000000001d */
[----:B------:R-:W0:Y:S01]  /*1adb0*/  LDCU UR12, c[0x0][0x3b0] ;  /* 0x00007600ff0c77ac */ /* 0x000e220008000800 */
[----:B------:R-:W-:-:S02]  /*1adc0*/  SEL R5, R73, R5, !P1 ;  /* 0x0000000549057207 */ /* 0x000fc40004800000 */
[----:B------:R-:W-:Y:S01]  /*1add0*/  LEA.HI.X.SX32 R7, R4, R69, 0x1, P3 ;  /* 0x0000004504077211 */ /* 0x000fe200018f0eff */
[----:B------:R-:W-:Y:S02]  /*1ade0*/  IMAD.MOV.U32 R4, RZ, RZ, R32 ;  /* 0x000000ffff047224 */ /* 0x000fe400078e0020 */
[----:B------:R-:W-:Y:S01]  /*1adf0*/  IMAD R5, R5, UR4, RZ ;  /* 0x0000000405057c24 */ /* 0x000fe2000f8e02ff */
[----:B------:R1:W-:Y:S01]  /*1ae00*/  STL [R1+0x868], R21 ;  /* 0x0008681501007387 */ /* 0x0003e20000100800 */
[----:B------:R-:W-:Y:S01]  /*1ae10*/  @!P5 IMAD.MOV R4, RZ, RZ, -R4 ;  /* 0x000000ffff04d224 */ /* 0x000fe200078e0a04 */
[----:B------:R-:W-:Y:S01]  /*1ae20*/  PRMT R13, RZ, 0x7610, R13 ;  /* 0x00007610ff0d7816 */ /* 0x000fe2000000000d */
[----:B------:R-:W0:Y:S01]  /*1ae30*/  LDCU UR4, c[0x0][0x3b0] ;  /* 0x00007600ff0477ac */ /* 0x000e220008000800 */
[----:B---3--:R-:W-:Y:S01]  /*1ae40*/  LEA R35, P5, R5, R72, 0x1 ;  /* 0x0000004805237211 */ /* 0x008fe200078a08ff */
[----:B------:R0:W3:Y:S01]  /*1ae50*/  @P0 LDG.E.U16 R29, desc[UR20][R6.64] ;  /* 0x00000014061d0981 */ /* 0x0000e2000c1e1500 */
[----:B------:R-:W-:-:S02]  /*1ae60*/  SEL R4, R73, R4, !P1 ;  /* 0x0000000449047207 */ /* 0x000fc40004800000 */
[----:B------:R-:W-:Y:S01]  /*1ae70*/  LEA.HI.X.SX32 R36, R5, R69, 0x1, P5 ;  /* 0x0000004505247211 */ /* 0x000fe200028f0eff */
[----:B-1----:R-:W3:Y:S04]  /*1ae80*/  LDL.LU R21, [R1+0x1b0] ;  /* 0x0001b00001157983 */ /* 0x002ee80000300800 */
[----:B------:R-:W-:Y:S01]  /*1ae90*/  @P0 IMAD.MOV.U32 R5, RZ, RZ, R36 ;  /* 0x000000ffff050224 */ /* 0x000fe200078e0024 */
[----:B----4-:R1:W-:Y:S04]  /*1aea0*/  STL [R1+0x70], R30 ;  /* 0x0000701e01007387 */ /* 0x0103e80000100800 */
[----:B-1----:R-:W4:Y:S04]  /*1aeb0*/  LDL R30, [R1+0x124c] ;  /* 0x00124c00011e7983 */ /* 0x002f280000100800 */
[----:B------:R-:W-:Y:S04]  /*1aec0*/  STL [R1+0x78], R39 ;  /* 0x0000782701007387 */ /* 0x000fe80000100800 */
[----:B------:R0:W-:Y:S02]  /*1aed0*/  STL [R1+0x89c], R6 ;  /* 0x00089c0601007387 */ /* 0x0001e40000100800 */
[----:B0-----:R-:W-:Y:S01]  /*1aee0*/  IMAD R6, R4, UR5, RZ ;  /* 0x0000000504067c24 */ /* 0x001fe2000f8e02ff */
[----:B------:R-:W-:Y:S01]  /*1aef0*/  ISETP.GT.U32.AND P6, PT, R68, R18, PT ;  /* 0x000000124400720c */ /* 0x000fe20003fc4070 */
[----:B------:R-:W-:Y:S01]  /*1af00*/  @P0 IMAD.MOV.U32 R4, RZ, RZ, R35 ;  /* 0x000000ffff040224 */ /* 0x000fe200078e0023 */
[----:B------:R0:W-:Y:S01]  /*1af10*/  STL [R1+0x230], R32 ;  /* 0x0002302001007387 */ /* 0x0001e20000100800 */
[----:B------:R-:W-:Y:S01]  /*1af20*/  PRMT R33, RZ, 0x7610, R33 ;  /* 0x00007610ff217816 */ /* 0x000fe20000000021 */
[----:B------:R-:W1:Y:S02]  /*1af30*/  LDCU UR5, c[0x0][0x3b0] ;  /* 0x00007600ff0577ac */ /* 0x000e640008000800 */
[----:B------:R-:W4:Y:S04]  /*1af40*/  @P0 LDG.E.U16 R13, desc[UR20][R4.64] ;  /* 0x00000014040d0981 */ /* 0x000f28000c1e1500 */
[----:B------:R1:W-:Y:S03]  /*1af50*/  STL [R1+0x898], R7 ;  /* 0x0008980701007387 */ /* 0x0003e60000100800 */
[----:B------:R-:W-:Y:S01]  /*1af60*/  @!P6 IMAD.IADD R18, R18, 0x1, -R68 ;  /* 0x000000011212e824 */ /* 0x000fe200078e0a44 */
[----:B------:R-:W4:Y:S01]  /*1af70*/  LDL R34, [R1+0x127c] ;  /* 0x00127c0001227983 */ /* 0x000f220000100800 */
[----:B--2---:R-:W-:-:S03]  /*1af80*/  ISETP.GT.U32.AND P6, PT, R68, R22, PT ;  /* 0x000000164400720c */ /* 0x004fc60003fc4070 */
[----:B------:R-:W-:Y:S01]  /*1af90*/  ISETP.GT.U32.AND P3, PT, R68, R18, PT ;  /* 0x000000124400720c */ /* 0x000fe20003f64070 */
[----:B0-----:R-:W2:Y:S04]  /*1afa0*/  LDL R32, [R1+0x1284] ;  /* 0x0012840001207983 */ /* 0x001ea80000100800 */
[----:B---3--:R0:W-:Y:S05]  /*1afb0*/  STL [R1+0x6c], R29 ;  /* 0x00006c1d01007387 */ /* 0x0081ea0000100800 */
[----:B------:R-:W-:Y:S01]  /*1afc0*/  @!P6 IMAD.IADD R22, R22, 0x1, -R68 ;  /* 0x000000011616e824 */ /* 0x000fe200078e0a44 */
[----:B-1----:R-:W-:-:S02]  /*1afd0*/  LEA R7, P6, R6, R72, 0x1 ;  /* 0x0000004806077211 */ /* 0x002fc400078c08ff */
[----:B------:R-:W-:Y:S01]  /*1afe0*/  @!P3 IMAD.IADD R18, R18, 0x1, -R68 ;  /* 0x000000011212b824 */ /* 0x000fe200078e0a44 */
[----:B0-----:R-:W3:Y:S01]  /*1aff0*/  LDL.LU R29, [R1+0x1a0] ;  /* 0x0001a000011d7983 */ /* 0x001ee20000300800 */
[----:B------:R-:W-:-:S03]  /*1b000*/  LEA.HI.X.SX32 R6, R6, R69, 0x1, P6 ;  /* 0x0000004506067211 */ /* 0x000fc600030f0eff */
[----:B------:R-:W-:Y:S01]  /*1b010*/  STL [R1+0x8cc], R35 ;  /* 0x0008cc2301007387 */ /* 0x000fe20000100800 */
[----:B----4-:R-:W-:-:S03]  /*1b020*/  ISETP.GE.AND P5, PT, R30, RZ, PT ;  /* 0x000000ff1e00720c */ /* 0x010fc60003fa6270 */
[----:B------:R-:W4:Y:S04]  /*1b030*/  LDL R30, [R1+0x12ac] ;  /* 0x0012ac00011e7983 */ /* 0x000f280000100800 */
[----:B------:R-:W-:Y:S04]  /*1b040*/  STL [R1+0x8c8], R36 ;  /* 0x0008c82401007387 */ /* 0x000fe80000100800 */
[----:B------:R-:W-:Y:S04]  /*1b050*/  STL [R1+0x20c], R18 ;  /* 0x00020c1201007387 */ /* 0x000fe80000100800 */
[----:B------:R0:W-:Y:S04]  /*1b060*/  STL [R1+0x68], R13 ;  /* 0x0000680d01007387 */ /* 0x0001e80000100800 */
[----:B0-----:R-:W4:Y:S04]  /*1b070*/  LDL.LU R13, [R1+0x190] ;  /* 0x00019000010d7983 */ /* 0x001f280000300800 */
[----:B------:R0:W-:Y:S04]  /*1b080*/  STL [R1+0x8fc], R7 ;  /* 0x0008fc0701007387 */ /* 0x0001e80000100800 */
[----:B------:R1:W-:Y:S01]  /*1b090*/  STL [R1+0x8f8], R6 ;  /* 0x0008f80601007387 */ /* 0x0003e20000100800 */
[----:B0-----:R-:W-:-:S04]  /*1b0a0*/  @P0 LOP3.LUT R7, R7, R6, RZ, 0x3c, !PT ;  /* 0x0000000607070212 */ /* 0x001fc800078e3cff */
[----:B-1----:R-:W-:-:S04]  /*1b0b0*/  @P0 LOP3.LUT R6, R7, R6, RZ, 0x3c, !PT ;  /* 0x0000000607060212 */ /* 0x002fc800078e3cff */
[----:B------:R-:W-:-:S05]  /*1b0c0*/  @P0 LOP3.LUT R7, R7, R6, RZ, 0x3c, !PT ;  /* 0x0000000607070212 */ /* 0x000fca00078e3cff */
[----:B------:R0:W4:Y:S01]  /*1b0d0*/  @P0 LDG.E.U16 R33, desc[UR20][R6.64] ;  /* 0x0000001406210981 */ /* 0x000122000c1e1500 */
[C---:B------:R-:W-:Y:S02]  /*1b0e0*/  ISETP.GT.U32.AND P4, PT, R68.reuse, R25, PT ;  /* 0x000000194400720c */ /* 0x040fe40003f84070 */
[----:B------:R-:W-:-:S11]  /*1b0f0*/  ISETP.GT.U32.AND P3, PT, R68, R21, PT ;  /* 0x000000154400720c */ /* 0x000fd60003f64070 */
[----:B------:R-:W-:-:S05]  /*1b100*/  @!P4 IMAD.IADD R25, R25, 0x1, -R68 ;  /* 0x000000011919c824 */ /* 0x000fca00078e0a44 */
[C---:B------:R-:W-:Y:S01]  /*1b110*/  ISETP.GT.U32.AND P4, PT, R68.reuse, R25, PT ;  /* 0x000000194400720c */ /* 0x040fe20003f84070 */
[----:B------:R-:W-:Y:S01]  /*1b120*/  @!P3 IMAD.IADD R21, R21, 0x1, -R68 ;  /* 0x000000011515b824 */ /* 0x000fe200078e0a44 */
[----:B------:R-:W-:Y:S01]  /*1b130*/  ISETP.GT.U32.AND P6, PT, R68, R22, PT ;  /* 0x000000164400720c */ /* 0x000fe20003fc4070 */
[----:B------:R-:W-:-:S10]  /*1b140*/  IMAD.MOV.U32 R5, RZ, RZ, R18 ;  /* 0x000000ffff057224 */ /* 0x000fd400078e0012 */
[--C-:B------:R-:W-:Y:S01]  /*1b150*/  @!P4 IMAD.IADD R25, R25, 0x1, -R68.reuse ;  /* 0x000000011919c824 */ /* 0x100fe200078e0a44 */
[----:B------:R-:W-:Y:S02]  /*1b160*/  ISETP.GE.AND P4, PT, R34, RZ, PT ;  /* 0x000000ff2200720c */ /* 0x000fe40003f86270 */
[----:B------:R-:W-:Y:S01]  /*1b170*/  ISETP.GT.U32.AND P3, PT, R68, R21, PT ;  /* 0x000000154400720c */ /* 0x000fe20003f64070 */
[----:B------:R-:W-:Y:S02]  /*1b180*/  IMAD.MOV.U32 R4, RZ, RZ, R25 ;  /* 0x000000ffff047224 */ /* 0x000fe400078e0019 */
[----:B------:R-:W-:Y:S01]  /*1b190*/  @!P5 IMAD.MOV R5, RZ, RZ, -R5 ;  /* 0x000000ffff05d224 */ /* 0x000fe200078e0a05 */
[----:B--2---:R-:W-:Y:S01]  /*1b1a0*/  ISETP.GE.AND P5, PT, R32, RZ, PT ;  /* 0x000000ff2000720c */ /* 0x004fe20003fa6270 */
[----:B------:R-:W-:-:S06]  /*1b1b0*/  @!P6 IMAD.IADD R22, R22, 0x1, -R68 ;  /* 0x000000011616e824 */ /* 0x000fcc00078e0a44 */
[----:B------:R-:W-:Y:S01]  /*1b1c0*/  @!P4 IMAD.MOV R4, RZ, RZ, -R4 ;  /* 0x000000ffff04c224 */ /* 0x000fe200078e0a04 */
[----:B---3--:R-:W-:Y:S02]  /*1b1d0*/  ISETP.GT.U32.AND P4, PT, R68, R29, PT ;  /* 0x0000001d4400720c */ /* 0x008fe40003f84070 */
[C---:B0-----:R-:W-:Y:S02]  /*1b1e0*/  SEL R6, R73.reuse, R5, !P1 ;  /* 0x0000000549067207 */ /* 0x041fe40004800000 */
[----:B------:R-:W-:Y:S01]  /*1b1f0*/  SEL R4, R73, R4, !P1 ;  /* 0x0000000449047207 */ /* 0x000fe20004800000 */
[----:B------:R-:W-:Y:S01]  /*1b200*/  @!P3 IMAD.IADD R21, R21, 0x1, -R68 ;  /* 0x000000011515b824 */ /* 0x000fe200078e0a44 */
[----:B------:R0:W-:Y:S01]  /*1b210*/  STL [R1+0x1e4], R25 ;  /* 0x0001e41901007387 */ /* 0x0001e20000100800 */
[----:B------:R-:W-:Y:S01]  /*1b220*/  IMAD R7, R6, UR4, RZ ;  /* 0x0000000406077c24 */ /* 0x000fe2000f8e02ff */
[----:B------:R-:W-:Y:S01]  /*1b230*/  PRMT R26, RZ, 0x7610, R26 ;  /* 0x00007610ff1a7816 */ /* 0x000fe2000000001a */
[----:B------:R-:W-:Y:S01]  /*1b240*/  IMAD.MOV.U32 R5, RZ, RZ, R22 ;  /* 0x000000ffff057224 */ /* 0x000fe200078e0016 */
[----:B------:R-:W2:Y:S01]  /*1b250*/  LDL.LU R18, [R1+0x178] ;  /* 0x0001780001127983 */ /* 0x000ea20000300800 */
[----:B------:R-:W-:Y:S01]  /*1b260*/  IMAD R6, R4, UR5, RZ ;  /* 0x0000000504067c24 */ /* 0x000fe2000f8e02ff */
[----:B------:R-:W-:Y:S01]  /*1b270*/  PRMT R9, RZ, 0x7610, R9 ;  /* 0x00007610ff097816 */ /* 0x000fe20000000009 */
[----:B------:R-:W-:Y:S01]  /*1b280*/  @!P5 IMAD.MOV R5, RZ, RZ, -R5 ;  /* 0x000000ffff05d224 */ /* 0x000fe200078e0a05 */
[----:B------:R-:W-:Y:S01]  /*1b290*/  PRMT R31, RZ, 0x7610, R31 ;  /* 0x00007610ff1f7816 */ /* 0x000fe2000000001f */
[----:B------:R-:W-:Y:S01]  /*1b2a0*/  @!P4 IMAD.IADD R29, R29, 0x1, -R68 ;  /* 0x000000011d1dc824 */ /* 0x000fe200078e0a44 */
[----:B0-----:R-:W3:Y:S01]  /*1b2b0*/  LDL.LU R25, [R1+0x15c] ;  /* 0x00015c0001197983 */ /* 0x001ee20000300800 */
[----:B------:R-:W-:Y:S01]  /*1b2c0*/  IMAD.MOV.U32 R4, RZ, RZ, R21 ;  /* 0x000000ffff047224 */ /* 0x000fe200078e0015 */
[C---:B------:R-:W-:Y:S01]  /*1b2d0*/  LEA R32, P5, R7.reuse, R72, 0x1 ;  /* 0x0000004807207211 */ /* 0x040fe200078a08ff */
[----:B------:R-:W0:Y:S01]  /*1b2e0*/  LDCU UR4, c[0x0][0x3b0] ;  /* 0x00007600ff0477ac */ /* 0x000e220008000800 */
[----:B------:R-:W-:Y:S01]  /*1b2f0*/  STL [R1+0x1bc], R22 ;  /* 0x0001bc1601007387 */ /* 0x000fe20000100800 */
[----:B------:R-:W-:Y:S01]  /*1b300*/  PRMT R23, RZ, 0x7610, R23 ;  /* 0x00007610ff177816 */ /* 0x000fe20000000017 */
[----:B------:R-:W1:Y:S02]  /*1b310*/  LDCU UR5, c[0x0][0x3b0] ;  /* 0x00007600ff0577ac */ /* 0x000e640008000800 */
[----:B------:R0:W-:Y:S01]  /*1b320*/  STL [R1+0x1b0], R21 ;  /* 0x0001b01501007387 */ /* 0x0001e20000100800 */
[----:B------:R-:W-:-:S03]  /*1b330*/  LEA.HI.X.SX32 R7, R7, R69, 0x1, P5 ;  /* 0x0000004507077211 */ /* 0x000fc600028f0eff */
[----:B------:R-:W2:Y:S01]  /*1b340*/  LDL R34, [R1+0x12b4] ;  /* 0x0012b40001227983 */ /* 0x000ea20000100800 */
[----:B0-----:R-:W-:-:S04]  /*1b350*/  LEA R21, P4, R6, R72, 0x1 ;  /* 0x0000004806157211 */ /* 0x001fc800078808ff */
[----:B------:R-:W-:Y:S01]  /*1b360*/  LEA.HI.X.SX32 R22, R6, R69, 0x1, P4 ;  /* 0x0000004506167211 */ /* 0x000fe200020f0eff */
[----:B------:R-:W-:-:S05]  /*1b370*/  @P0 IMAD.MOV.U32 R6, RZ, RZ, R32 ;  /* 0x000000ffff060224 */ /* 0x000fca00078e0020 */
[----:B------:R0:W2:Y:S02]  /*1b380*/  @P0 LDG.E.U16 R26, desc[UR20][R6.64] ;  /* 0x00000014061a0981 */ /* 0x0000a4000c1e1500 */
[----:B0-----:R-:W-:Y:S01]  /*1b390*/  @P0 IMAD.MOV.U32 R6, RZ, RZ, R21 ;  /* 0x000000ffff060224 */ /* 0x001fe200078e0015 */
[----:B----4-:R-:W-:Y:S02]  /*1b3a0*/  ISETP.GE.AND P6, PT, R30, RZ, PT ;  /* 0x000000ff1e00720c */ /* 0x010fe40003fc6270 */
[----:B------:R-:W4:Y:S04]  /*1b3b0*/  LDL R30, [R1+0x1248] ;  /* 0x00124800011e7983 */ /* 0x000f280000100800 */
[----:B------:R-:W-:Y:S04]  /*1b3c0*/  STL [R1+0x92c], R32 ;  /* 0x00092c2001007387 */ /* 0x000fe80000100800 */
[----:B------:R-:W-:Y:S04]  /*1b3d0*/  STL [R1+0x64], R33 ;  /* 0x0000642101007387 */ /* 0x000fe80000100800 */
[----:B------:R-:W-:Y:S04]  /*1b3e0*/  STL [R1+0x95c], R21 ;  /* 0x00095c1501007387 */ /* 0x000fe80000100800 */
[----:B------:R0:W-:Y:S02]  /*1b3f0*/  STL [R1+0x928], R7 ;  /* 0x0009280701007387 */ /* 0x0001e40000100800 */
[----:B0-----:R-:W-:-:S05]  /*1b400*/  @P0 IMAD.MOV.U32 R7, RZ, RZ, R22 ;  /* 0x000000ffff070224 */ /* 0x001fca00078e0016 */
[----:B------:R-:W2:Y:S01]  /*1b410*/  @P0 LDG.E.U16 R9, desc[UR20][R6.64] ;  /* 0x0000001406090981 */ /* 0x000ea2000c1e1500 */
[C---:B------:R-:W-:Y:S01]  /*1b420*/  ISETP.GT.U32.AND P3, PT, R68.reuse, R13, PT ;  /* 0x0000000d4400720c */ /* 0x040fe20003f64070 */
[----:B------:R-:W-:Y:S01]  /*1b430*/  @!P6 IMAD.MOV R4, RZ, RZ, -R4 ;  /* 0x000000ffff04e224 */ /* 0x000fe200078e0a04 */
[----:B------:R-:W-:Y:S02]  /*1b440*/  ISETP.GT.U32.AND P6, PT, R68, R29, PT ;  /* 0x0000001d4400720c */ /* 0x000fe40003fc4070 */
[C---:B------:R-:W-:Y:S02]  /*1b450*/  SEL R5, R73.reuse, R5, !P1 ;  /* 0x0000000549057207 */ /* 0x040fe40004800000 */
[----:B------:R-:W-:-:S03]  /*1b460*/  SEL R4, R73, R4, !P1 ;  /* 0x0000000449047207 */ /* 0x000fc60004800000 */
[----:B------:R-:W-:Y:S01]  /*1b470*/  IMAD R5, R5, UR7, RZ ;  /* 0x0000000705057c24 */ /* 0x000fe2000f8e02ff */
[----:B------:R0:W-:Y:S01]  /*1b480*/  STL [R1+0x958], R22 ;  /* 0x0009581601007387 */ /* 0x0001e20000100800 */
[----:B------:R-:W-:Y:S01]  /*1b490*/  IMAD R4, R4, UR12, RZ ;  /* 0x0000000c04047c24 */ /* 0x000fe2000f8e02ff */
[----:B------:R-:W1:Y:S01]  /*1b4a0*/  LDCU UR7, c[0x0][0x3b0] ;  /* 0x00007600ff0777ac */ /* 0x000e620008000800 */
[--C-:B------:R-:W-:Y:S01]  /*1b4b0*/  @!P3 IMAD.IADD R13, R13, 0x1, -R68.reuse ;  /* 0x000000010d0db824 */ /* 0x100fe200078e0a44 */
[----:B------:R-:W3:Y:S01]  /*1b4c0*/  LDL R21, [R1+0x1028] ;  /* 0x0010280001157983 */ /* 0x000ee20000100800 */
[----:B------:R-:W-:Y:S01]  /*1b4d0*/  LEA R32, P3, R5, R72, 0x1 ;  /* 0x0000004805207211 */ /* 0x000fe200078608ff */
[----:B------:R-:W-:Y:S01]  /*1b4e0*/  @!P6 IMAD.IADD R29, R29, 0x1, -R68 ;  /* 0x000000011d1de824 */ /* 0x000fe200078e0a44 */
[----:B------:R-:W-:Y:S01]  /*1b4f0*/  PRMT R27, RZ, 0x7610, R27 ;  /* 0x00007610ff1b7816 */ /* 0x000fe2000000001b */
[----:B------:R-:W1:Y:S01]  /*1b500*/  LDCU UR12, c[0x0][0x3b0] ;  /* 0x00007600ff0c77ac */ /* 0x000e620008000800 */
[----:B0-----:R-:W3:Y:S01]  /*1b510*/  LDL R22, [R1+0x1198] ;  /* 0x0011980001167983 */ /* 0x001ee20000100800 */
[----:B------:R-:W-:-:S05]  /*1b520*/  LEA.HI.X.SX32 R33, R5, R69, 0x1, P3 ;  /* 0x0000004505217211 */ /* 0x000fca00018f0eff */
[----:B------:R-:W-:Y:S01]  /*1b530*/  @P0 IMAD.MOV.U32 R5, RZ, RZ, R33 ;  /* 0x000000ffff050224 */ /* 0x000fe200078e0021 */
[----:B--2---:R0:W-:Y:S04]  /*1b540*/  STL [R1+0x5c], R9 ;  /* 0x00005c0901007387 */ /* 0x0041e80000100800 */
[----:B0-----:R-:W2:Y:S04]  /*1b550*/  LDL.LU R9, [R1+0x110] ;  /* 0x0001100001097983 */ /* 0x001ea80000300800 */
[----:B------:R0:W-:Y:S02]  /*1b560*/  STL [R1+0x60], R26 ;  /* 0x0000601a01007387 */ /* 0x0001e40000100800 */
[----:B0-----:R-:W-:-:S04]  /*1b570*/  LEA R26, P6, R4, R72, 0x1 ;  /* 0x00000048041a7211 */ /* 0x001fc800078c08ff */
[----:B------:R-:W-:Y:S01]  /*1b580*/  LEA.HI.X.SX32 R6, R4, R69, 0x1, P6 ;  /* 0x0000004504067211 */ /* 0x000fe200030f0eff */
[----:B------:R-:W-:-:S05]  /*1b590*/  @P0 IMAD.MOV.U32 R4, RZ, RZ, R32 ;  /* 0x000000ffff040224 */ /* 0x000fca00078e0020 */
[----:B------:R0:W2:Y:S02]  /*1b5a0*/  @P0 LDG.E.U16 R31, desc[UR20][R4.64] ;  /* 0x00000014041f0981 */ /* 0x0000a4000c1e1500 */
[----:B0-----:R-:W-:Y:S02]  /*1b5b0*/  @P0 IMAD.MOV.U32 R4, RZ, RZ, R26 ;  /* 0x000000ffff040224 */ /* 0x001fe400078e001a */
[----:B------:R-:W-:-:S05]  /*1b5c0*/  @P0 IMAD.MOV.U32 R5, RZ, RZ, R6 ;  /* 0x000000ffff050224 */ /* 0x000fca00078e0006 */
[----:B------:R0:W2:Y:S01]  /*1b5d0*/  @P0 LDG.E.U16 R23, desc[UR20][R4.64] ;  /* 0x0000001404170981 */ /* 0x0000a2000c1e1500 */
[----:B------:R-:W-:-:S13]  /*1b5e0*/  ISETP.GT.U32.AND P5, PT, R68, R18, PT ;  /* 0x000000124400720c */ /* 0x000fda0003fa4070 */
[--C-:B------:R-:W-:Y:S01]  /*1b5f0*/  @!P5 IMAD.IADD R18, R18, 0x1, -R68.reuse ;  /* 0x000000011212d824 */ /* 0x100fe200078e0a44 */
[----:B------:R-:W-:Y:S01]  /*1b600*/  ISETP.GT.U32.AND P5, PT, R68, R13, PT ;  /* 0x0000000d4400720c */ /* 0x000fe20003fa4070 */
[----:B------:R-:W-:Y:S04]  /*1b610*/  STL [R1+0x98c], R32 ;  /* 0x00098c2001007387 */ /* 0x000fe80000100800 */
[----:B------:R-:W-:Y:S04]  /*1b620*/  STL [R1+0x1a0], R29 ;  /* 0x0001a01d01007387 */ /* 0x000fe80000100800 */
[----:B------:R1:W-:Y:S04]  /*1b630*/  STL [R1+0x9bc], R26 ;  /* 0x0009bc1a01007387 */ /* 0x0003e80000100800 */
[----:B------:R-:W-:Y:S01]  /*1b640*/  STL [R1+0x988], R33 ;  /* 0x0009882101007387 */ /* 0x000fe20000100800 */
[----:B------:R-:W-:-:S03]  /*1b650*/  @!P5 IMAD.IADD R13, R13, 0x1, -R68 ;  /* 0x000000010d0dd824 */ /* 0x000fc600078e0a44 */
[----:B------:R-:W-:Y:S01]  /*1b660*/  STL [R1+0x9b8], R6 ;  /* 0x0009b80601007387 */ /* 0x000fe20000100800 */
[----:B0-----:R-:W-:-:S03]  /*1b670*/  IMAD.MOV.U32 R4, RZ, RZ, R13 ;  /* 0x000000ffff047224 */ /* 0x001fc600078e000d */
[----:B-1----:R-:W2:Y:S01]  /*1b680*/  LDL.LU R26, [R1+0x390] ;  /* 0x00039000011a7983 */ /* 0x002ea20000300800 */
[----:B---3--:R-:W-:Y:S02]  /*1b690*/  ISETP.GT.U32.AND P4, PT, R68, R25, PT ;  /* 0x000000194400720c */ /* 0x008fe40003f84070 */
[----:B------:R-:W-:Y:S02]  /*1b6a0*/  ISETP.GE.AND P3, PT, R34, RZ, PT ;  /* 0x000000ff2200720c */ /* 0x000fe40003f66270 */
[----:B----4-:R-:W-:Y:S01]  /*1b6b0*/  ISETP.GE.AND P6, PT, R30, RZ, PT ;  /* 0x000000ff1e00720c */ /* 0x010fe20003fc6270 */
[----:B------:R-:W-:Y:S01]  /*1b6c0*/  IMAD.MOV.U32 R5, RZ, RZ, R29 ;  /* 0x000000ffff057224 */ /* 0x000fe200078e001d */
[----:B--2---:R0:W-:Y:S04]  /*1b6d0*/  STL [R1+0x54], R23 ;  /* 0x0000541701007387 */ /* 0x0041e80000100800 */
[----:B0-----:R-:W2:Y:S04]  /*1b6e0*/  LDL.LU R23, [R1+0x394] ;  /* 0x0003940001177983 */ /* 0x001ea80000300800 */
[----:B------:R0:W-:Y:S04]  /*1b6f0*/  STL [R1+0x190], R13 ;  /* 0x0001900d01007387 */ /* 0x0001e80000100800 */
[----:B0-----:R-:W3:Y:S01]  /*1b700*/  LDL R13, [R1+0xf84] ;  /* 0x000f8400010d7983 */ /* 0x001ee20000100800 */
[----:B------:R-:W-:Y:S01]  /*1b710*/  @!P4 IMAD.IADD R25, R25, 0x1, -R68 ;  /* 0x000000011919c824 */ /* 0x000fe200078e0a44 */
[----:B------:R-:W-:Y:S01]  /*1b720*/  ISETP.GT.U32.AND P5, PT, R68, R18, PT ;  /* 0x000000124400720c */ /* 0x000fe20003fa4070 */
[----:B------:R-:W-:-:S03]  /*1b730*/  @!P3 IMAD.MOV R5, RZ, RZ, -R5 ;  /* 0x000000ffff05b224 */ /* 0x000fc600078e0a05 */
[C---:B------:R-:W-:Y:S01]  /*1b740*/  ISETP.GT.U32.AND P4, PT, R68.reuse, R25, PT ;  /* 0x000000194400720c */ /* 0x040fe20003f84070 */
[----:B------:R-:W-:Y:S01]  /*1b750*/  @!P6 IMAD.MOV R4, RZ, RZ, -R4 ;  /* 0x000000ffff04e224 */ /* 0x000fe200078e0a04 */
[C---:B------:R-:W-:Y:S02]  /*1b760*/  SEL R5, R73.reuse, R5, !P1 ;  /* 0x0000000549057207 */ /* 0x040fe40004800000 */
[----:B------:R-:W-:Y:S02]  /*1b770*/  ISETP.GT.U32.AND P3, PT, R68, R9, PT ;  /* 0x000000094400720c */ /* 0x000fe40003f64070 */
[----:B------:R-:W-:Y:S01]  /*1b780*/  SEL R4, R73, R4, !P1 ;  /* 0x0000000449047207 */ /* 0x000fe20004800000 */
[----:B------:R-:W-:Y:S02]  /*1b790*/  IMAD R6, R5, UR4, RZ ;  /* 0x0000000405067c24 */ /* 0x000fe4000f8e02ff */
[----:B------:R-:W-:Y:S02]  /*1b7a0*/  @!P5 IMAD.IADD R18, R18, 0x1, -R68 ;  /* 0x000000011212d824 */ /* 0x000fe400078e0a44 */
[----:B------:R-:W-:-:S02]  /*1b7b0*/  IMAD R4, R4, UR5, RZ ;  /* 0x0000000504047c24 */ /* 0x000fc4000f8e02ff */
[----:B------:R-:W-:Y:S01]  /*1b7c0*/  @!P4 IMAD.IADD R25, R25, 0x1, -R68 ;  /* 0x000000011919c824 */ /* 0x000fe200078e0a44 */
[CC--:B------:R-:W-:Y:S01]  /*1b7d0*/  LEA R7, P4, R6.reuse, R72.reuse, 0x1 ;  /* 0x0000004806077211 */ /* 0x0c0fe200078808ff */
[----:B------:R-:W-:Y:S01]  /*1b7e0*/  STL [R1+0x58], R31 ;  /* 0x0000581f01007387 */ /* 0x000fe20000100800 */
[----:B------:R-:W-:Y:S01]  /*1b7f0*/  ISETP.GE.AND P5, PT, R21, RZ, PT ;  /* 0x000000ff1500720c */ /* 0x000fe20003fa6270 */
[----:B------:R-:W-:Y:S01]  /*1b800*/  IMAD.MOV.U32 R5, RZ, RZ, R18 ;  /* 0x000000ffff057224 */ /* 0x000fe200078e0012 */
[----:B------:R-:W-:Y:S01]  /*1b810*/  LEA.HI.X.SX32 R6, R6, R69, 0x1, P4 ;  /* 0x0000004506067211 */ /* 0x000fe200020f0eff */
[----:B------:R0:W-:Y:S01]  /*1b820*/  STL [R1+0x178], R18 ;  /* 0x0001781201007387 */ /* 0x0001e20000100800 */
[----:B------:R-:W-:Y:S01]  /*1b830*/  @!P3 IMAD.IADD R9, R9, 0x1, -R68 ;  /* 0x000000010909b824 */ /* 0x000fe200078e0a44 */
[----:B------:R-:W-:Y:S01]  /*1b840*/  LEA R21, P3, R4, R72, 0x1 ;  /* 0x0000004804157211 */ /* 0x000fe200078608ff */
[----:B------:R-:W1:Y:S01]  /*1b850*/  LDCU UR4, c[0x0][0x3b0] ;  /* 0x00007600ff0477ac */ /* 0x000e620008000800 */
[----:B------:R-:W-:-:S02]  /*1b860*/  ISETP.GE.AND P6, PT, R22, RZ, PT ;  /* 0x000000ff1600720c */ /* 0x000fc40003fc6270 */
[----:B------:R-:W-:Y:S01]  /*1b870*/  PRMT R16, RZ, 0x7610, R16 ;  /* 0x00007610ff107816 */ /* 0x000fe20000000010 */
[----:B------:R-:W4:Y:S01]  /*1b880*/  LDCU UR5, c[0x0][0x3b0] ;  /* 0x00007600ff0577ac */ /* 0x000f220008000800 */
[----:B0-----:R-:W2:Y:S04]  /*1b890*/  LDL.LU R18, [R1+0x39c] ;  /* 0x00039c0001127983 */ /* 0x001ea80000300800 */
[----:B------:R-:W-:Y:S04]  /*1b8a0*/  STL [R1+0x15c], R25 ;  /* 0x00015c1901007387 */ /* 0x000fe80000100800 */
[----:B------:R0:W-:Y:S04]  /*1b8b0*/  STL [R1+0x9ec], R7 ;  /* 0x0009ec0701007387 */ /* 0x0001e80000100800 */
[----:B------:R-:W-:Y:S01]  /*1b8c0*/  STL [R1+0xa1c], R21 ;  /* 0x000a1c1501007387 */ /* 0x000fe20000100800 */
[----:B0-----:R-:W-:-:S03]  /*1b8d0*/  @P0 LOP3.LUT R7, R7, R6, RZ, 0x3c, !PT ;  /* 0x0000000607070212 */ /* 0x001fc600078e3cff */
[----:B------:R0:W-:Y:S01]  /*1b8e0*/  STL [R1+0x9e8], R6 ;  /* 0x0009e80601007387 */ /* 0x0001e20000100800 */
[----:B------:R-:W-:Y:S02]  /*1b8f0*/  LEA.HI.X.SX32 R22, R4, R69, 0x1, P3 ;  /* 0x0000004504167211 */ /* 0x000fe400018f0eff */
[----:B0-----:R-:W-:-:S04]  /*1b900*/  @P0 LOP3.LUT R6, R7, R6, RZ, 0x3c, !PT ;  /* 0x0000000607060212 */ /* 0x001fc800078e3cff */
[----:B------:R-:W-:Y:S02]  /*1b910*/  @P0 LOP3.LUT R7, R7, R6, RZ, 0x3c, !PT ;  /* 0x0000000607070212 */ /* 0x000fe400078e3cff */
[C---:B------:R-:W-:Y:S01]  /*1b920*/  ISETP.GT.U32.AND P4, PT, R68.reuse, R9, PT ;  /* 0x000000094400720c */ /* 0x040fe20003f84070 */
[----:B------:R-:W-:Y:S02]  /*1b930*/  @!P6 IMAD.MOV R5, RZ, RZ, -R5 ;  /* 0x000000ffff05e224 */ /* 0x000fe400078e0a05 */
[----:B------:R0:W4:Y:S01]  /*1b940*/  @P0 LDG.E.U16 R27, desc[UR20][R6.64] ;  /* 0x00000014061b0981 */ /* 0x000122000c1e1500 */
[----:B------:R-:W-:Y:S01]  /*1b950*/  IMAD.MOV.U32 R4, RZ, RZ, R25 ;  /* 0x000000ffff047224 */ /* 0x000fe200078e0019 */
[----:B------:R-:W-:-:S03]  /*1b960*/  ISETP.GT.U32.AND P6, PT, R68, R26, PT ;  /* 0x0000001a4400720c */ /* 0x000fc60003fc4070 */
[----:B------:R-:W-:Y:S02]  /*1b970*/  @!P5 IMAD.MOV R4, RZ, RZ, -R4 ;  /* 0x000000ffff04d224 */ /* 0x000fe400078e0a04 */
[----:B0-----:R-:W-:Y:S02]  /*1b980*/  @P0 IMAD.MOV.U32 R6, RZ, RZ, R21 ;  /* 0x000000ffff060224 */ /* 0x001fe400078e0015 */
[----:B------:R-:W-:-:S05]  /*1b990*/  @P0 IMAD.MOV.U32 R7, RZ, RZ, R22 ;  /* 0x000000ffff070224 */ /* 0x000fca00078e0016 */
[----:B------:R0:W4:Y:S01]  /*1b9a0*/  @P0 LDG.E.U16 R16, desc[UR20][R6.64] ;  /* 0x0000001406100981 */ /* 0x000122000c1e1500 */
[----:B------:R-:W-:Y:S01]  /*1b9b0*/  @!P4 IMAD.IADD R9, R9, 0x1, -R68 ;  /* 0x000000010909c824 */ /* 0x000fe200078e0a44 */
[C---:B0-----:R-:W-:Y:S02]  /*1b9c0*/  SEL R6, R73.reuse, R5, !P1 ;  /* 0x0000000549067207 */ /* 0x041fe40004800000 */
[----:B------:R-:W-:-:S03]  /*1b9d0*/  SEL R5, R73, R4, !P1 ;  /* 0x0000000449057207 */ /* 0x000fc60004800000 */
[----:B------:R-:W-:Y:S02]  /*1b9e0*/  IMAD R6, R6, UR7, RZ ;  /* 0x0000000706067c24 */ /* 0x000fe4000f8e02ff */
[----:B------:R-:W-:Y:S01]  /*1b9f0*/  @!P6 IMAD.IADD R26, R26, 0x1, -R68 ;  /* 0x000000011a1ae824 */ /* 0x000fe200078e0a44 */
[----:B------:R-:W-:Y:S01]  /*1ba00*/  PRMT R28, RZ, 0x7610, R28 ;  /* 0x00007610ff1c7816 */ /* 0x000fe2000000001c */
[----:B------:R-:W-:Y:S01]  /*1ba10*/  IMAD.MOV.U32 R4, RZ, RZ, R9 ;  /* 0x000000ffff047224 */ /* 0x000fe200078e0009 */
[C---:B------:R-:W-:Y:S01]  /*1ba20*/  LEA R29, P6, R6.reuse, R72, 0x1 ;  /* 0x00000048061d7211 */ /* 0x040fe200078c08ff */
[----:B------:R-:W-:Y:S01]  /*1ba30*/  IMAD R5, R5, UR12, RZ ;  /* 0x0000000c05057c24 */ /* 0x000fe2000f8e02ff */
[----:B------:R-:W-:Y:S01]  /*1ba40*/  PRMT R7, RZ, 0x7610, R7 ;  /* 0x00007610ff077816 */ /* 0x000fe20000000007 */
[----:B------:R-:W-:Y:S01]  /*1ba50*/  STL [R1+0xa18], R22 ;  /* 0x000a181601007387 */ /* 0x000fe20000100800 */
[----:B------:R-:W-:Y:S01]  /*1ba60*/  LEA.HI.X.SX32 R30, R6, R69, 0x1, P6 ;  /* 0x00000045061e7211 */ /* 0x000fe200030f0eff */
[----:B------:R-:W0:Y:S01]  /*1ba70*/  LDCU UR7, c[0x0][0x3b0] ;  /* 0x00007600ff0777ac */ /* 0x000e220008000800 */
[----:B---3--:R-:W-:Y:S01]  /*1ba80*/  ISETP.GE.AND P5, PT, R13, RZ, PT ;  /* 0x000000ff0d00720c */ /* 0x008fe20003fa6270 */
[----:B------:R-:W3:-:S12]  /*1ba90*/  LDCU UR12, c[0x0][0x3b0] ;  /* 0x00007600ff0c77ac */ /* 0x000ed80008000800 */
[----:B------:R-:W-:Y:S01]  /*1baa0*/  @!P5 IMAD.MOV R4, RZ, RZ, -R4 ;  /* 0x000000ffff04d224 */ /* 0x000fe200078e0a04 */
[----:B------:R-:W-:-:S04]  /*1bab0*/  LEA R13, P5, R5, R72, 0x1 ;  /* 0x00000048050d7211 */ /* 0x000fc800078a08ff */
[----:B------:R-:W-:Y:S01]  /*1bac0*/  SEL R6, R73, R4, !P1 ;  /* 0x0000000449067207 */ /* 0x000fe20004800000 */
[----:B------:R-:W-:Y:S01]  /*1bad0*/  @P0 IMAD.MOV.U32 R4, RZ, RZ, R29 ;  /* 0x000000ffff040224 */ /* 0x000fe200078e001d */
[----:B------:R-:W-:Y:S01]  /*1bae0*/  LEA.HI.X.SX32 R21, R5, R69, 0x1, P5 ;  /* 0x0000004505157211 */ /* 0x000fe200028f0eff */
[----:B------:R-:W-:-:S05]  /*1baf0*/  @P0 IMAD.MOV.U32 R5, RZ, RZ, R30 ;  /* 0x000000ffff050224 */ /* 0x000fca00078e001e */
[----:B------:R0:W3:Y:S02]  /*1bb00*/  @P0 LDG.E.U16 R28, desc[UR20][R4.64] ;  /* 0x00000014041c0981 */ /* 0x0000e4000c1e1500 */
[----:B0-----:R-:W-:Y:S02]  /*1bb10*/  @P0 IMAD.MOV.U32 R4, RZ, RZ, R13 ;  /* 0x000000ffff040224 */ /* 0x001fe400078e000d */
[----:B------:R-:W-:-:S05]  /*1bb20*/  @P0 IMAD.MOV.U32 R5, RZ, RZ, R21 ;  /* 0x000000ffff050224 */ /* 0x000fca00078e0015 */
[----:B------:R0:W3:Y:S01]  /*1bb30*/  @P0 LDG.E.U16 R7, desc[UR20][R4.64] ;  /* 0x0000001404070981 */ /* 0x0000e2000c1e1500 */
[C---:B--2---:R-:W-:Y:S02]  /*1bb40*/  ISETP.GT.U32.AND P3, PT, R68.reuse, R23, PT ;  /* 0x000000174400720c */ /* 0x044fe40003f64070 */
[----:B------:R-:W-:-:S11]  /*1bb50*/  ISETP.GT.U32.AND P4, PT, R68, R26, PT ;  /* 0x0000001a4400720c */ /* 0x000fd60003f84070 */
[----:B------:R-:W-:-:S05]  /*1bb60*/  @!P3 IMAD.IADD R23, R23, 0x1, -R68 ;  /* 0x000000011717b824 */ /* 0x000fca00078e0a44 */
[----:B------:R-:W-:Y:S01]  /*1bb70*/  ISETP.GT.U32.AND P3, PT, R68, R23, PT ;  /* 0x000000174400720c */ /* 0x000fe20003f64070 */
[----:B-1----:R-:W-:Y:S01]  /*1bb80*/  IMAD R6, R6, UR4, RZ ;  /* 0x0000000406067c24 */ /* 0x002fe2000f8e02ff */
[----:B----4-:R1:W-:Y:S01]  /*1bb90*/  STL [R1+0x50], R27 ;  /* 0x0000501b01007387 */ /* 0x0103e20000100800 */
[----:B------:R-:W-:Y:S01]  /*1bba0*/  @!P4 IMAD.IADD R26, R26, 0x1, -R68 ;  /* 0x000000011a1ac824 */ /* 0x000fe200078e0a44 */
[----:B0-----:R-:W-:-:S09]  /*1bbb0*/  PRMT R4, RZ, 0x7610, R4 ;  /* 0x00007610ff047816 */ /* 0x001fd20000000004 */
[----:B------:R-:W-:Y:S01]  /*1bbc0*/  @!P3 IMAD.IADD R23, R23, 0x1, -R68 ;  /* 0x000000011717b824 */ /* 0x000fe200078e0a44 */
[----:B------:R-:W-:Y:S01]  /*1bbd0*/  ISETP.GT.U32.AND P6, PT, R68, R18, PT ;  /* 0x000000124400720c */ /* 0x000fe20003fc4070 */
[----:B------:R-:W0:Y:S01]  /*1bbe0*/  LDCU UR4, c[0x0][0x3b0] ;  /* 0x00007600ff0477ac */ /* 0x000e220008000800 */
[----:B-1----:R-:W2:Y:S04]  /*1bbf0*/  LDL R27, [R1+0xf94] ;  /* 0x000f9400011b7983 */ /* 0x002ea80000100800 */
[----:B------:R-:W4:Y:S04]  /*1bc00*/  LDL.LU R25, [R1+0x3a0] ;  /* 0x0003a00001197983 */ /* 0x000f280000300800 */
[----:B------:R-:W4:Y:S04]  /*1bc10*/  LDL R22, [R1+0xfb0] ;  /* 0x000fb00001167983 */ /* 0x000f280000100800 */
[----:B------:R1:W-:Y:S04]  /*1bc20*/  STL [R1+0x4c], R16 ;  /* 0x00004c1001007387 */ /* 0x0003e80000100800 */
[----:B-1----:R-:W4:Y:S04]  /*1bc30*/  LDL.LU R16, [R1+0x3a4] ;  /* 0x0003a40001107983 */ /* 0x002f280000300800 */
[----:B------:R1:W-:Y:S04]  /*1bc40*/  STL [R1+0x110], R9 ;  /* 0x0001100901007387 */ /* 0x0003e80000100800 */
[----:B-1----:R-:W4:Y:S04]  /*1bc50*/  LDL R9, [R1+0xfd0] ;  /* 0x000fd00001097983 */ /* 0x002f280000100800 */
[----:B------:R-:W-:Y:S04]  /*1bc60*/  STL [R1+0xa4c], R29 ;  /* 0x000a4c1d01007387 */ /* 0x000fe80000100800 */
[----:B------:R-:W-:Y:S04]  /*1bc70*/  STL [R1+0xa7c], R13 ;  /* 0x000a7c0d01007387 */ /* 0x000fe80000100800 */
[----:B------:R-:W-:Y:S04]  /*1bc80*/  STL [R1+0xa48], R30 ;  /* 0x000a481e01007387 */ /* 0x000fe80000100800 */
[----:B------:R1:W-:Y:S04]  /*1bc90*/  STL [R1+0xa78], R21 ;  /* 0x000a781501007387 */ /* 0x0003e80000100800 */
[----:B-1----:R-:W4:Y:S04]  /*1bca0*/  LDL R21, [R1+0xff0] ;  /* 0x000ff00001157983 */ /* 0x002f280000100800 */
[----:B------:R-:W4:Y:S04]  /*1bcb0*/  LDL.LU R13, [R1+0x3a8] ;  /* 0x0003a800010d7983 */ /* 0x000f280000300800 */
        /* <DEDUP_REMOVED lines=11> */
[----:B--2---:R-:W-:Y:S01]  /*1bd70*/  ISETP.GE.AND P5, PT, R27, RZ, PT ;  /* 0x000000ff1b00720c */ /* 0x004fe20003fa6270 */
[----:B------:R-:W-:Y:S02]  /*1bd80*/  IMAD.MOV.U32 R5, RZ, RZ, R26 ;  /* 0x000000ffff057224 */ /* 0x000fe400078e001a */
[----:B------:R-:W-:Y:S01]  /*1bd90*/  @!P6 IMAD.IADD R18, R18, 0x1, -R68 ;  /* 0x000000011212e824 */ /* 0x000fe200078e0a44 */
[----:B----4-:R-:W-:-:S04]  /*1bda0*/  ISETP.GE.AND P6, PT, R22, RZ, PT ;  /* 0x000000ff1600720c */ /* 0x010fc80003fc6270 */
[----:B------:R-:W-:Y:S01]  /*1bdb0*/  ISETP.GT.U32.AND P3, PT, R68, R18, PT ;  /* 0x000000124400720c */ /* 0x000fe20003f64070 */
[----:B------:R-:W2:Y:S04]  /*1bdc0*/  LDL.LU R22, [R1+0x3b0] ;  /* 0x0003b00001167983 */ /* 0x000ea80000300800 */
[----:B------:R-:W-:-:S05]  /*1bdd0*/  @!P5 IMAD.MOV R5, RZ, RZ, -R5 ;  /* 0x000000ffff05d224 */ /* 0x000fca00078e0a05 */
[----:B------:R-:W-:Y:S02]  /*1bde0*/  SEL R5, R73, R5, !P1 ;  /* 0x0000000549057207 */ /* 0x000fe40004800000 */
[----:B------:R-:W-:-:S03]  /*1bdf0*/  ISETP.GT.U32.AND P5, PT, R68, R16, PT ;  /* 0x000000104400720c */ /* 0x000fc60003fa4070 */
[----:B-1----:R-:W-:Y:S02]  /*1be00*/  IMAD R6, R5, UR11, RZ ;  /* 0x0000000b05067c24 */ /* 0x002fe4000f8e02ff */
[----:B------:R-:W-:-:S08]  /*1be10*/  @!P3 IMAD.IADD R18, R18, 0x1, -R68 ;  /* 0x000000011212b824 */ /* 0x000fd000078e0a44 */
[----:B------:R-:W-:Y:S01]  /*1be20*/  @!P5 IMAD.IADD R16, R16, 0x1, -R68 ;  /* 0x000000011010d824 */ /* 0x000fe200078e0a44 */
[----:B------:R-:W-:-:S04]  /*1be30*/  LEA R7, P5, R6, R72, 0x1 ;  /* 0x0000004806077211 */ /* 0x000fc800078a08ff */
[----:B------:R-:W-:Y:S02]  /*1be40*/  LEA.HI.X.SX32 R6, R6, R69, 0x1, P5 ;  /* 0x0000004506067211 */ /* 0x000fe400028f0eff */
[----:B------:R-:W-:Y:S02]  /*1be50*/  PRMT R11, RZ, 0x7610, R11 ;  /* 0x00007610ff0b7816 */ /* 0x000fe4000000000b */
[----:B------:R-:W-:Y:S02]  /*1be60*/  PRMT R15, RZ, 0x7610, R15 ;  /* 0x00007610ff0f7816 */ /* 0x000fe4000000000f */
[----:B------:R-:W-:Y:S01]  /*1be70*/  ISETP.GE.AND P3, PT, R21, RZ, PT ;  /* 0x000000ff1500720c */ /* 0x000fe20003f66270 */
[----:B---3--:R1:W-:Y:S02]  /*1be80*/  STL [R1+0x3c], R4 ;  /* 0x00003c0401007387 */ /* 0x0083e40000100800 */
[----:B-1----:R-:W-:-:S04]  /*1be90*/  IMAD.MOV.U32 R4, RZ, RZ, R23 ;  /* 0x000000ffff047224 */ /* 0x002fc800078e0017 */
[----:B------:R-:W-:Y:S01]  /*1bea0*/  @!P6 IMAD.MOV R4, RZ, RZ, -R4 ;  /* 0x000000ffff04e224 */ /* 0x000fe200078e0a04 */
[----:B------:R-:W-:Y:S01]  /*1beb0*/  STL [R1+0x48], R28 ;  /* 0x0000481c01007387 */ /* 0x000fe20000100800 */
[----:B------:R-:W-:-:S03]  /*1bec0*/  ISETP.GE.AND P6, PT, R9, RZ, PT ;  /* 0x000000ff0900720c */ /* 0x000fc60003fc6270 */
[----:B------:R-:W-:Y:S01]  /*1bed0*/  SEL R4, R73, R4, !P1 ;  /* 0x0000000449047207 */ /* 0x000fe20004800000 */
[----:B------:R-:W3:Y:S04]  /*1bee0*/  LDL R9, [R1+0x1020] ;  /* 0x0010200001097983 */ /* 0x000ee80000100800 */
[----:B------:R-:W-:Y:S01]  /*1bef0*/  STL [R1+0x39c], R18 ;  /* 0x00039c1201007387 */ /* 0x000fe20000100800 */
[----:B------:R-:W-:-:S03]  /*1bf00*/  IMAD R4, R4, UR11, RZ ;  /* 0x0000000b04047c24 */ /* 0x000fc6000f8e02ff */
[----:B------:R1:W-:Y:S02]  /*1bf10*/  STL [R1+0x2e4], R7 ;  /* 0x0002e40701007387 */ /* 0x0003e40000100800 */
[----:B------:R-:W-:Y:S02]  /*1bf20*/  LEA R21, P5, R4, R72, 0x1 ;  /* 0x0000004804157211 */ /* 0x000fe400078a08ff */
[----:B------:R4:W-:Y:S01]  /*1bf30*/  STL [R1+0x2e0], R6 ;  /* 0x0002e00601007387 */ /* 0x0009e20000100800 */
[----:B-1----:R-:W-:-:S04]  /*1bf40*/  @P0 LOP3.LUT R7, R7, R6, RZ, 0x3c, !PT ;  /* 0x0000000607070212 */ /* 0x002fc800078e3cff */
[C---:B----4-:R-:W-:Y:S02]  /*1bf50*/  @P0 LOP3.LUT R6, R7.reuse, R6, RZ, 0x3c, !PT ;  /* 0x0000000607060212 */ /* 0x050fe400078e3cff */
[----:B------:R-:W-:Y:S02]  /*1bf60*/  LEA.HI.X.SX32 R23, R4, R69, 0x1, P5 ;  /* 0x0000004504177211 */ /* 0x000fe400028f0eff */
[----:B------:R-:W-:-:S05]  /*1bf70*/  @P0 LOP3.LUT R7, R7, R6, RZ, 0x3c, !PT ;  /* 0x0000000607070212 */ /* 0x000fca00078e3cff */
[----:B------:R1:W4:Y:S02]  /*1bf80*/  @P0 LDG.E.U16 R11, desc[UR20][R6.64] ;  /* 0x00000014060b0981 */ /* 0x000324000c1e1500 */
[----:B-1----:R-:W-:Y:S02]  /*1bf90*/  @P0 IMAD.MOV.U32 R6, RZ, RZ, R21 ;  /* 0x000000ffff060224 */ /* 0x002fe400078e0015 */
[----:B------:R-:W-:-:S05]  /*1bfa0*/  @P0 IMAD.MOV.U32 R7, RZ, RZ, R23 ;  /* 0x000000ffff070224 */ /* 0x000fca00078e0017 */
[----:B------:R1:W2:Y:S01]  /*1bfb0*/  @P0 LDG.E.U16 R15, desc[UR20][R6.64] ;  /* 0x00000014060f0981 */ /* 0x0002a2000c1e1500 */
[----:B------:R-:W-:-:S13]  /*1bfc0*/  ISETP.GT.U32.AND P4, PT, R68, R25, PT ;  /* 0x000000194400720c */ /* 0x000fda0003f84070 */
[----:B------:R-:W-:-:S05]  /*1bfd0*/  @!P4 IMAD.IADD R25, R25, 0x1, -R68 ;  /* 0x000000011919c824 */ /* 0x000fca00078e0a44 */
[----:B------:R-:W-:Y:S01]  /*1bfe0*/  ISETP.GT.U32.AND P4, PT, R68, R25, PT ;  /* 0x000000194400720c */ /* 0x000fe20003f84070 */
[----:B------:R-:W-:-:S04]  /*1bff0*/  IMAD.MOV.U32 R5, RZ, RZ, R18 ;  /* 0x000000ffff057224 */ /* 0x000fc800078e0012 */
[----:B------:R-:W-:Y:S01]  /*1c000*/  @!P6 IMAD.MOV R5, RZ, RZ, -R5 ;  /* 0x000000ffff05e224 */ /* 0x000fe200078e0a05 */
[----:B------:R-:W-:-:S07]  /*1c010*/  ISETP.GT.U32.AND P6, PT, R68, R16, PT ;  /* 0x000000104400720c */ /* 0x000fce0003fc4070 */
[----:B------:R-:W-:Y:S01]  /*1c020*/  @!P4 IMAD.IADD R25, R25, 0x1, -R68 ;  /* 0x000000011919c824 */ /* 0x000fe200078e0a44 */
[----:B------:R-:W-:-:S03]  /*1c030*/  ISETP.GT.U32.AND P4, PT, R68, R13, PT ;  /* 0x0000000d4400720c */ /* 0x000fc60003f84070 */
[----:B------:R-:W-:Y:S01]  /*1c040*/  IMAD.MOV.U32 R4, RZ, RZ, R25 ;  /* 0x000000ffff047224 */ /* 0x000fe200078e0019 */
[----:B-1----:R-:W-:-:S03]  /*1c050*/  SEL R6, R73, R5, !P1 ;  /* 0x0000000549067207 */ /* 0x002fc60004800000 */
[----:B------:R-:W-:Y:S01]  /*1c060*/  @!P3 IMAD.MOV R4, RZ, RZ, -R4 ;  /* 0x000000ffff04b224 */ /* 0x000fe200078e0a04 */
[----:B------:R1:W-:Y:S05]  /*1c070*/  STL [R1+0x3a0], R25 ;  /* 0x0003a01901007387 */ /* 0x0003ea0000100800 */
[--C-:B------:R-:W-:Y:S01]  /*1c080*/  @!P4 IMAD.IADD R13, R13, 0x1, -R68.reuse ;  /* 0x000000010d0dc824 */ /* 0x100fe200078e0a44 */
[----:B------:R-:W-:Y:S01]  /*1c090*/  SEL R5, R73, R4, !P1 ;  /* 0x0000000449057207 */ /* 0x000fe20004800000 */
[----:B------:R-:W-:Y:S02]  /*1c0a0*/  @!P6 IMAD.IADD R16, R16, 0x1, -R68 ;  /* 0x000000011010e824 */ /* 0x000fe400078e0a44 */
[----:B0-----:R-:W-:Y:S01]  /*1c0b0*/  IMAD R6, R6, UR4, RZ ;  /* 0x0000000406067c24 */ /* 0x001fe2000f8e02ff */
[----:B------:R-:W-:Y:S01]  /*1c0c0*/  PRMT R24, RZ, 0x7610, R24 ;  /* 0x00007610ff187816 */ /* 0x000fe20000000018 */
[----:B------:R-:W-:Y:S01]  /*1c0d0*/  IMAD.MOV.U32 R4, RZ, RZ, R16 ;  /* 0x000000ffff047224 */ /* 0x000fe200078e0010 */
[----:B------:R-:W-:Y:S01]  /*1c0e0*/  PRMT R7, RZ, 0x7610, R7 ;  /* 0x00007610ff077816 */ /* 0x000fe20000000007 */
[----:B------:R-:W-:Y:S01]  /*1c0f0*/  IMAD R5, R5, UR5, RZ ;  /* 0x0000000505057c24 */ /* 0x000fe2000f8e02ff */
[C---:B-1----:R-:W-:Y:S01]  /*1c100*/  LEA R25, P6, R6.reuse, R72, 0x1 ;  /* 0x0000004806197211 */ /* 0x042fe200078c08ff */
[----:B------:R-:W0:Y:S03]  /*1c110*/  LDCU UR4, c[0x0][0x3b0] ;  /* 0x00007600ff0477ac */ /* 0x000e260008000800 */
[----:B------:R-:W-:Y:S01]  /*1c120*/  LEA.HI.X.SX32 R26, R6, R69, 0x1, P6 ;  /* 0x00000045061a7211 */ /* 0x000fe200030f0eff */
[----:B------:R-:W1:Y:S01]  /*1c130*/  LDCU UR5, c[0x0][0x3b0] ;  /* 0x00007600ff0577ac */ /* 0x000e620008000800 */
[----:B---3--:R-:W-:-:S13]  /*1c140*/  ISETP.GE.AND P4, PT, R9, RZ, PT ;  /* 0x000000ff0900720c */ /* 0x008fda0003f86270 */
[----:B------:R-:W-:-:S05]  /*1c150*/  @!P4 IMAD.MOV R4, RZ, RZ, -R4 ;  /* 0x000000ffff04c224 */ /* 0x000fca00078e0a04 */
[----:B------:R-:W-:Y:S01]  /*1c160*/  SEL R6, R73, R4, !P1 ;  /* 0x0000000449067207 */ /* 0x000fe20004800000 */
[----:B----4-:R3:W-:Y:S04]  /*1c170*/  STL [R1+0x38], R11 ;  /* 0x0000380b01007387 */ /* 0x0107e80000100800 */
[----:B---3--:R-:W3:Y:S04]  /*1c180*/  LDL R11, [R1+0x1098] ;  /* 0x00109800010b7983 */ /* 0x008ee80000100800 */
[----:B------:R-:W-:Y:S04]  /*1c190*/  STL [R1+0x514], R21 ;  /* 0x0005141501007387 */ /* 0x000fe80000100800 */
[----:B------:R-:W4:Y:S04]  /*1c1a0*/  LDL.LU R18, [R1+0x3b8] ;  /* 0x0003b80001127983 */ /* 0x000f280000300800 */
[----:B------:R-:W-:Y:S04]  /*1c1b0*/  STL [R1+0x510], R23 ;  /* 0x0005101701007387 */ /* 0x000fe80000100800 */
[----:B------:R-:W4:Y:S04]  /*1c1c0*/  LDL R9, [R1+0x108c] ;  /* 0x00108c0001097983 */ /* 0x000f280000100800 */
[----:B--2---:R2:W-:Y:S01]  /*1c1d0*/  STL [R1+0x34], R15 ;  /* 0x0000340f01007387 */ /* 0x0045e20000100800 */
[----:B------:R-:W-:-:S03]  /*1c1e0*/  @P0 IMAD.MOV.U32 R4, RZ, RZ, R25 ;  /* 0x000000ffff040224 */ /* 0x000fc600078e0019 */
[----:B--2---:R-:W2:Y:S04]  /*1c1f0*/  LDL.LU R15, [R1+0x3bc] ;  /* 0x0003bc00010f7983 */ /* 0x004ea80000300800 */
[----:B------:R0:W-:Y:S01]  /*1c200*/  STL [R1+0x3a4], R16 ;  /* 0x0003a41001007387 */ /* 0x0001e20000100800 */
[C---:B------:R-:W-:Y:S02]  /*1c210*/  ISETP.GT.U32.AND P5, PT, R68.reuse, R22, PT ;  /* 0x000000164400720c */ /* 0x040fe40003fa4070 */
[----:B------:R-:W-:Y:S01]  /*1c220*/  ISETP.GT.U32.AND P3, PT, R68, R13, PT ;  /* 0x0000000d4400720c */ /* 0x000fe20003f64070 */
[----:B------:R-:W2:Y:S01]  /*1c230*/  LDL.LU R21, [R1+0x3c0] ;  /* 0x0003c00001157983 */ /* 0x000ea20000300800 */
[----:B0-----:R-:W-:-:S04]  /*1c240*/  LEA R16, P4, R5, R72, 0x1 ;  /* 0x0000004805107211 */ /* 0x001fc800078808ff */
[----:B------:R-:W-:Y:S01]  /*1c250*/  LEA.HI.X.SX32 R23, R5, R69, 0x1, P4 ;  /* 0x0000004505177211 */ /* 0x000fe200020f0eff */
[----:B------:R-:W-:-:S05]  /*1c260*/  @P0 IMAD.MOV.U32 R5, RZ, RZ, R26 ;  /* 0x000000ffff050224 */ /* 0x000fca00078e001a */
[----:B------:R0:W2:Y:S02]  /*1c270*/  @P0 LDG.E.U16 R24, desc[UR20][R4.64] ;  /* 0x0000001404180981 */ /* 0x0000a4000c1e1500 */
[----:B0-----:R-:W-:Y:S02]  /*1c280*/  @P0 IMAD.MOV.U32 R4, RZ, RZ, R16 ;  /* 0x000000ffff040224 */ /* 0x001fe400078e0010 */
[----:B------:R-:W-:-:S05]  /*1c290*/  @P0 IMAD.MOV.U32 R5, RZ, RZ, R23 ;  /* 0x000000ffff050224 */ /* 0x000fca00078e0017 */
[----:B------:R0:W2:Y:S01]  /*1c2a0*/  @P0 LDG.E.U16 R7, desc[UR20][R4.64] ;  /* 0x0000001404070981 */ /* 0x0000a2000c1e1500 */
[----:B------:R-:W-:-:S05]  /*1c2b0*/  @!P5 IMAD.IADD R22, R22, 0x1, -R68 ;  /* 0x000000011616d824 */ /* 0x000fca00078e0a44 */
[----:B------:R-:W-:Y:S01]  /*1c2c0*/  ISETP.GT.U32.AND P5, PT, R68, R22, PT ;  /* 0x000000164400720c */ /* 0x000fe20003fa4070 */
[----:B------:R-:W-:Y:S01]  /*1c2d0*/  @!P3 IMAD.IADD R13, R13, 0x1, -R68 ;  /* 0x000000010d0db824 */ /* 0x000fe200078e0a44 */
[----:B------:R-:W-:Y:S01]  /*1c2e0*/  STL [R1+0x544], R25 ;  /* 0x0005441901007387 */ /* 0x000fe20000100800 */
[----:B------:R-:W-:Y:S01]  /*1c2f0*/  IMAD R6, R6, UR7, RZ ;  /* 0x0000000706067c24 */ /* 0x000fe2000f8e02ff */
[----:B------:R-:W-:Y:S01]  /*1c300*/  PRMT R12, RZ, 0x7610, R12 ;  /* 0x00007610ff0c7816 */ /* 0x000fe2000000000c */
[----:B0-----:R-:W-:Y:S01]  /*1c310*/  IMAD.MOV.U32 R4, RZ, RZ, R13 ;  /* 0x000000ffff047224 */ /* 0x001fe200078e000d */
[----:B------:R0:W-:Y:S01]  /*1c320*/  STL [R1+0x574], R16 ;  /* 0x0005741001007387 */ /* 0x0001e20000100800 */
[----:B------:R-:W-:Y:S01]  /*1c330*/  PRMT R20, RZ, 0x7610, R20 ;  /* 0x00007610ff147816 */ /* 0x000fe20000000014 */
[----:B------:R-:W0:Y:S05]  /*1c340*/  LDCU UR7, c[0x0][0x3b0] ;  /* 0x00007600ff0777ac */ /* 0x000e2a0008000800 */
[----:B------:R-:W-:Y:S01]  /*1c350*/  @!P5 IMAD.IADD R22, R22, 0x1, -R68 ;  /* 0x000000011616d824 */ /* 0x000fe200078e0a44 */
[----:B---3--:R-:W-:-:S02]  /*1c360*/  ISETP.GE.AND P3, PT, R11, RZ, PT ;  /* 0x000000ff0b00720c */ /* 0x008fc40003f66270 */
[----:B------:R-:W3:Y:S04]  /*1c370*/  LDL R11, [R1+0x1118] ;  /* 0x00111800010b7983 */ /* 0x000ee80000100800 */
[----:B------:R-:W-:Y:S04]  /*1c380*/  STL [R1+0x540], R26 ;  /* 0x0005401a01007387 */ /* 0x000fe80000100800 */
[----:B------:R-:W-:Y:S04]  /*1c390*/  STL [R1+0x3a8], R13 ;  /* 0x0003a80d01007387 */ /* 0x000fe80000100800 */
[----:B------:R-:W-:Y:S01]  /*1c3a0*/  STL [R1+0x570], R23 ;  /* 0x0005701701007387 */ /* 0x000fe20000100800 */
[----:B----4-:R-:W-:-:S03]  /*1c3b0*/  ISETP.GE.AND P4, PT, R9, RZ, PT ;  /* 0x000000ff0900720c */ /* 0x010fc60003f86270 */
[----:B------:R-:W4:Y:S04]  /*1c3c0*/  LDL R9, [R1+0x10c8] ;  /* 0x0010c80001097983 */ /* 0x000f280000100800 */
[----:B0-----:R-:W4:Y:S04]  /*1c3d0*/  LDL.LU R16, [R1+0x3c8] ;  /* 0x0003c80001107983 */ /* 0x001f280000300800 */
[----:B--2---:R0:W-:Y:S02]  /*1c3e0*/  STL [R1+0x2c], R7 ;  /* 0x00002c0701007387 */ /* 0x0041e40000100800 */
[----:B0-----:R-:W-:-:S02]  /*1c3f0*/  LEA R7, P5, R6, R72, 0x1 ;  /* 0x0000004806077211 */ /* 0x001fc400078a08ff */
[----:B------:R-:W-:Y:S02]  /*1c400*/  STL [R1+0x3b0], R22 ;  /* 0x0003b01601007387 */ /* 0x000fe40000100800 */
[----:B------:R-:W-:Y:S02]  /*1c410*/  LEA.HI.X.SX32 R13, R6, R69, 0x1, P5 ;  /* 0x00000045060d7211 */ /* 0x000fe400028f0eff */
[----:B------:R0:W-:Y:S01]  /*1c420*/  STL [R1+0x5a4], R7 ;  /* 0x0005a40701007387 */ /* 0x0001e20000100800 */
[----:B------:R-:W-:Y:S02]  /*1c430*/  @P0 IMAD.MOV.U32 R6, RZ, RZ, R7 ;  /* 0x000000ffff060224 */ /* 0x000fe400078e0007 */
[----:B0-----:R-:W-:-:S05]  /*1c440*/  @P0 IMAD.MOV.U32 R7, RZ, RZ, R13 ;  /* 0x000000ffff070224 */ /* 0x001fca00078e000d */
[----:B------:R0:W2:Y:S01]  /*1c450*/  @P0 LDG.E.U16 R12, desc[UR20][R6.64] ;  /* 0x00000014060c0981 */ /* 0x0000a2000c1e1500 */
[C---:B------:R-:W-:Y:S01]  /*1c460*/  ISETP.GT.U32.AND P6, PT, R68.reuse, R18, PT ;  /* 0x000000124400720c */ /* 0x040fe20003fc4070 */
[----:B------:R-:W-:Y:S01]  /*1c470*/  @!P3 IMAD.MOV R4, RZ, RZ, -R4 ;  /* 0x000000ffff04b224 */ /* 0x000fe200078e0a04 */
[----:B------:R-:W-:-:S04]  /*1c480*/  ISETP.GT.U32.AND P3, PT, R68, R15, PT ;  /* 0x0000000f4400720c */ /* 0x000fc80003f64070 */
[----:B------:R-:W-:Y:S01]  /*1c490*/  SEL R5, R73, R4, !P1 ;  /* 0x0000000449057207 */ /* 0x000fe20004800000 */
[----:B------:R-:W-:-:S06]  /*1c4a0*/  IMAD.MOV.U32 R4, RZ, RZ, R22 ;  /* 0x000000ffff047224 */ /* 0x000fcc00078e0016 */
[----:B------:R-:W-:Y:S02]  /*1c4b0*/  @!P6 IMAD.IADD R18, R18, 0x1, -R68 ;  /* 0x000000011212e824 */ /* 0x000fe400078e0a44 */
[----:B------:R-:W-:Y:S02]  /*1c4c0*/  @!P4 IMAD.MOV R4, RZ, RZ, -R4 ;  /* 0x000000ffff04c224 */ /* 0x000fe400078e0a04 */
[----:B------:R-:W-:Y:S01]  /*1c4d0*/  IMAD R5, R5, UR12, RZ ;  /* 0x0000000c05057c24 */ /* 0x000fe2000f8e02ff */
[C---:B------:R-:W-:Y:S02]  /*1c4e0*/  ISETP.GT.U32.AND P6, PT, R68.reuse, R18, PT ;  /* 0x000000124400720c */ /* 0x040fe40003fc4070 */
[----:B------:R-:W-:Y:S01]  /*1c4f0*/  ISETP.GT.U32.AND P5, PT, R68, R21, PT ;  /* 0x000000154400720c */ /* 0x000fe20003fa4070 */
[----:B------:R-:W-:Y:S01]  /*1c500*/  @!P3 IMAD.IADD R15, R15, 0x1, -R68 ;  /* 0x000000010f0fb824 */ /* 0x000fe200078e0a44 */
[----:B------:R-:W-:Y:S01]  /*1c510*/  SEL R4, R73, R4, !P1 ;  /* 0x0000000449047207 */ /* 0x000fe20004800000 */
[----:B------:R1:W-:Y:S01]  /*1c520*/  STL [R1+0x5a0], R13 ;  /* 0x0005a00d01007387 */ /* 0x0003e20000100800 */
[C---:B------:R-:W-:Y:S01]  /*1c530*/  LEA R22, P4, R5.reuse, R72, 0x1 ;  /* 0x0000004805167211 */ /* 0x040fe200078808ff */
[----:B------:R-:W2:Y:S02]  /*1c540*/  LDCU UR12, c[0x0][0x3b0] ;  /* 0x00007600ff0c77ac */ /* 0x000ea40008000800 */
[----:B0-----:R-:W-:Y:S01]  /*1c550*/  IMAD R6, R4, UR4, RZ ;  /* 0x0000000404067c24 */ /* 0x001fe2000f8e02ff */
[----:B------:R-:W-:Y:S01]  /*1c560*/  LEA.HI.X.SX32 R5, R5, R69, 0x1, P4 ;  /* 0x0000004505057211 */ /* 0x000fe200020f0eff */
[----:B------:R-:W-:Y:S01]  /*1c570*/  @P0 IMAD.MOV.U32 R4, RZ, RZ, R22 ;  /* 0x000000ffff040224 */ /* 0x000fe200078e0016 */
[----:B------:R-:W-:Y:S01]  /*1c580*/  PRMT R7, RZ, 0x7610, R7 ;  /* 0x00007610ff077816 */ /* 0x000fe20000000007 */
[----:B------:R-:W-:Y:S01]  /*1c590*/  @!P6 IMAD.IADD R18, R18, 0x1, -R68 ;  /* 0x000000011212e824 */ /* 0x000fe200078e0a44 */
[----:B------:R-:W-:Y:S01]  /*1c5a0*/  PRMT R14, RZ, 0x7610, R14 ;  /* 0x00007610ff0e7816 */ /* 0x000fe2000000000e */
[----:B-1----:R-:W2:Y:S01]  /*1c5b0*/  LDL R13, [R1+0x1040] ;  /* 0x00104000010d7983 */ /* 0x002ea20000100800 */
[----:B------:R-:W-:Y:S01]  /*1c5c0*/  @!P5 IMAD.IADD R21, R21, 0x1, -R68 ;  /* 0x000000011515d824 */ /* 0x000fe200078e0a44 */
[----:B------:R-:W0:Y:S02]  /*1c5d0*/  LDCU UR4, c[0x0][0x3b0] ;  /* 0x00007600ff0477ac */ /* 0x000e240008000800 */
[----:B------:R-:W-:Y:S04]  /*1c5e0*/  STL [R1+0x30], R24 ;  /* 0x0000301801007387 */ /* 0x000fe80000100800 */
[----:B------:R1:W2:Y:S02]  /*1c5f0*/  @P0 LDG.E.U16 R20, desc[UR20][R4.64] ;  /* 0x0000001404140981 */ /* 0x0002a4000c1e1500 */
[----:B-1----:R-:W-:Y:S01]  /*1c600*/  IMAD.MOV.U32 R4, RZ, RZ, R18 ;  /* 0x000000ffff047224 */ /* 0x002fe200078e0012 */
[----:B---3--:R-:W-:-:S13]  /*1c610*/  ISETP.GE.AND P3, PT, R11, RZ, PT ;  /* 0x000000ff0b00720c */ /* 0x008fda0003f66270 */
[----:B------:R-:W-:Y:S01]  /*1c620*/  @!P3 IMAD.MOV R4, RZ, RZ, -R4 ;  /* 0x000000ffff04b224 */ /* 0x000fe200078e0a04 */
[----:B----4-:R-:W-:Y:S01]  /*1c630*/  ISETP.GE.AND P6, PT, R9, RZ, PT ;  /* 0x000000ff0900720c */ /* 0x010fe20003fc6270 */
[----:B--2---:R1:W-:Y:S04]  /*1c640*/  STL [R1+0x28], R12 ;  /* 0x0000280c01007387 */ /* 0x0043e80000100800 */
[----:B-1----:R-:W2:Y:S04]  /*1c650*/  LDL.LU R12, [R1+0x3d0] ;  /* 0x0003d000010c7983 */ /* 0x002ea80000300800 */
[----:B------:R-:W-:Y:S04]  /*1c660*/  STL [R1+0x5d4], R22 ;  /* 0x0005d41601007387 */ /* 0x000fe80000100800 */
[----:B------:R-:W3:Y:S04]  /*1c670*/  LDL.LU R11, [R1+0x3d4] ;  /* 0x0003d400010b7983 */ /* 0x000ee80000300800 */
[----:B------:R1:W-:Y:S04]  /*1c680*/  STL [R1+0x5d0], R5 ;  /* 0x0005d00501007387 */ /* 0x0003e80000100800 */
[----:B------:R4:W-:Y:S04]  /*1c690*/  STL [R1+0x3b8], R18 ;  /* 0x0003b81201007387 */ /* 0x0009e80000100800 */
[----:B------:R-:W2:Y:S01]  /*1c6a0*/  LDL R9, [R1+0x10ac] ;  /* 0x0010ac0001097983 */ /* 0x000ea20000100800 */
[----:B-1----:R-:W-:-:S04]  /*1c6b0*/  LEA R5, P5, R6, R72, 0x1 ;  /* 0x0000004806057211 */ /* 0x002fc800078a08ff */
[----:B----4-:R-:W-:Y:S01]  /*1c6c0*/  LEA.HI.X.SX32 R18, R6, R69, 0x1, P5 ;  /* 0x0000004506127211 */ /* 0x010fe200028f0eff */
[----:B------:R1:W-:Y:S01]  /*1c6d0*/  STL [R1+0x604], R5 ;  /* 0x0006040501007387 */ /* 0x0003e20000100800 */
[----:B------:R-:W-:Y:S01]  /*1c6e0*/  SEL R6, R73, R4, !P1 ;  /* 0x0000000449067207 */ /* 0x000fe20004800000 */
[----:B------:R-:W-:Y:S02]  /*1c6f0*/  @P0 IMAD.MOV.U32 R4, RZ, RZ, R5 ;  /* 0x000000ffff040224 */ /* 0x000fe400078e0005 */
[----:B-1----:R-:W-:-:S05]  /*1c700*/  @P0 IMAD.MOV.U32 R5, RZ, RZ, R18 ;  /* 0x000000ffff050224 */ /* 0x002fca00078e0012 */
[----:B------:R1:W4:Y:S01]  /*1c710*/  @P0 LDG.E.U16 R7, desc[UR20][R4.64] ;  /* 0x0000001404070981 */ /* 0x000322000c1e1500 */
[C---:B------:R-:W-:Y:S02]  /*1c720*/  ISETP.GT.U32.AND P4, PT, R68.reuse, R15, PT ;  /* 0x0000000f4400720c */ /* 0x040fe40003f84070 */
[----:B------:R-:W-:Y:S01]  /*1c730*/  ISETP.GT.U32.AND P3, PT, R68, R21, PT ;  /* 0x000000154400720c */ /* 0x000fe20003f64070 */
[----:B------:R0:W-:Y:S01]  /*1c740*/  STL [R1+0x600], R18 ;  /* 0x0006001201007387 */ /* 0x0001e20000100800 */
[----:B------:R-:W-:Y:S01]  /*1c750*/  IMAD R6, R6, UR5, RZ ;  /* 0x0000000506067c24 */ /* 0x000fe2000f8e02ff */
[----:B------:R-:W-:Y:S01]  /*1c760*/  ISETP.GE.AND P5, PT, R13, RZ, PT ;  /* 0x000000ff0d00720c */ /* 0x000fe20003fa6270 */
[----:B------:R-:W2:Y:S07]  /*1c770*/  LDCU UR5, c[0x0][0x3b0] ;  /* 0x00007600ff0577ac */ /* 0x000eae0008000800 */
[----:B------:R-:W-:-:S04]  /*1c780*/  @!P4 IMAD.IADD R15, R15, 0x1, -R68 ;  /* 0x000000010f0fc824 */ /* 0x000fc800078e0a44 */
[----:B-1----:R-:W-:Y:S01]  /*1c790*/  IMAD.MOV.U32 R4, RZ, RZ, R15 ;  /* 0x000000ffff047224 */ /* 0x002fe200078e000f */
[----:B------:R1:W-:Y:S01]  /*1c7a0*/  STL [R1+0x3bc], R15 ;  /* 0x0003bc0f01007387 */ /* 0x0003e20000100800 */
[----:B------:R-:W-:-:S03]  /*1c7b0*/  @!P3 IMAD.IADD R21, R21, 0x1, -R68 ;  /* 0x000000011515b824 */ /* 0x000fc600078e0a44 */
[----:B0-----:R-:W2:Y:S04]  /*1c7c0*/  LDL R18, [R1+0x1064] ;  /* 0x0010640001127983 */ /* 0x001ea80000100800 */
[----:B-1----:R-:W3:Y:S04]  /*1c7d0*/  LDL.LU R15, [R1+0x3cc] ;  /* 0x0003cc00010f7983 */ /* 0x002ee80000300800 */
[----:B------:R-:W3:Y:S04]  /*1c7e0*/  LDL.LU R13, [R1+0x3c4] ;  /* 0x0003c400010d7983 */ /* 0x000ee80000300800 */
[----:B----4-:R0:W-:Y:S04]  /*1c7f0*/  STL [R1+0x20], R7 ;  /* 0x0000200701007387 */ /* 0x0101e80000100800 */
[----:B------:R1:W-:Y:S01]  /*1c800*/  STL [R1+0x24], R20 ;  /* 0x0000241401007387 */ /* 0x0003e20000100800 */
[----:B0-----:R-:W-:-:S03]  /*1c810*/  LEA R7, P3, R6, R72, 0x1 ;  /* 0x0000004806077211 */ /* 0x001fc600078608ff */
[----:B------:R-:W-:Y:S01]  /*1c820*/  STL [R1+0x3c0], R21 ;  /* 0x0003c01501007387 */ /* 0x000fe20000100800 */
[----:B-1----:R-:W-:-:S03]  /*1c830*/  LEA.HI.X.SX32 R20, R6, R69, 0x1, P3 ;  /* 0x0000004506147211 */ /* 0x002fc600018f0eff */
        /* <DEDUP_REMOVED lines=13> */
[----:B------:R1:W-:Y:S01]  /*1c910*/  STL [R1+0x630], R20 ;  /* 0x0006301401007387 */ /* 0x0003e20000100800 */
[----:B------:R-:W-:Y:S01]  /*1c920*/  @!P6 IMAD.IADD R12, R12, 0x1, -R68 ;  /* 0x000000010c0ce824 */ /* 0x000fe200078e0a44 */
[----:B------:R-:W-:Y:S01]  /*1c930*/  SEL R4, R73, R4, !P1 ;  /* 0x0000000449047207 */ /* 0x000fe20004800000 */
[----:B------:R-:W2:Y:S01]  /*1c940*/  LDCU UR4, c[0x0][0x3b0] ;  /* 0x00007600ff0477ac */ /* 0x000ea20008000800 */
[----:B------:R-:W-:-:S02]  /*1c950*/  ISETP.GE.AND P5, PT, R9, RZ, PT ;  /* 0x000000ff0900720c */ /* 0x000fc40003fa6270 */
[----:B------:R-:W-:Y:S02]  /*1c960*/  PRMT R19, RZ, 0x7610, R19 ;  /* 0x00007610ff137816 */ /* 0x000fe40000000013 */
[C---:B-1----:R-:W-:Y:S01]  /*1c970*/  LEA R20, P6, R5.reuse, R72, 0x1 ;  /* 0x0000004805147211 */ /* 0x042fe200078c08ff */
[----:B0-----:R-:W-:Y:S01]  /*1c980*/  IMAD R6, R4, UR7, RZ ;  /* 0x0000000704067c24 */ /* 0x001fe2000f8e02ff */
[----:B------:R-:W-:Y:S02]  /*1c990*/  PRMT R7, RZ, 0x7610, R7 ;  /* 0x00007610ff077816 */ /* 0x000fe40000000007 */
[----:B------:R-:W-:Y:S01]  /*1c9a0*/  @!P3 IMAD.IADD R16, R16, 0x1, -R68 ;  /* 0x000000011010b824 */ /* 0x000fe200078e0a44 */
[----:B------:R-:W-:Y:S01]  /*1c9b0*/  LEA.HI.X.SX32 R5, R5, R69, 0x1, P6 ;  /* 0x0000004505057211 */ /* 0x000fe200030f0eff */
[----:B------:R-:W-:Y:S01]  /*1c9c0*/  @P0 IMAD.MOV.U32 R4, RZ, RZ, R20 ;  /* 0x000000ffff040224 */ /* 0x000fe200078e0014 */
[----:B---3--:R-:W-:Y:S01]  /*1c9d0*/  ISETP.GT.U32.AND P4, PT, R68, R11, PT ;  /* 0x0000000b4400720c */ /* 0x008fe20003f84070 */
[----:B------:R-:W0:Y:S03]  /*1c9e0*/  LDCU UR7, c[0x0][0x3b0] ;  /* 0x00007600ff0777ac */ /* 0x000e260008000800 */
[----:B------:R1:W3:Y:S02]  /*1c9f0*/  @P0 LDG.E.U16 R19, desc[UR20][R4.64] ;  /* 0x0000001404130981 */ /* 0x0002e4000c1e1500 */
[----:B-1----:R-:W-:-:S04]  /*1ca00*/  IMAD.MOV.U32 R4, RZ, RZ, R16 ;  /* 0x000000ffff047224 */ /* 0x002fc800078e0010 */
[----:B------:R-:W-:Y:S01]  /*1ca10*/  @!P5 IMAD.MOV R4, RZ, RZ, -R4 ;  /* 0x000000ffff04d224 */ /* 0x000fe200078e0a04 */
[----:B----4-:R1:W-:Y:S04]  /*1ca20*/  STL [R1+0x1c], R14 ;  /* 0x00001c0e01007387 */ /* 0x0103e80000100800 */
[----:B-1----:R-:W4:Y:S04]  /*1ca30*/  LDL R14, [R1+0x10f8] ;  /* 0x0010f800010e7983 */ /* 0x002f280000100800 */
        /* <DEDUP_REMOVED lines=10> */
[----:B------:R0:W3:Y:S01]  /*1cae0*/  @P0 LDG.E.U16 R7, desc[UR20][R4.64] ;  /* 0x0000001404070981 */ /* 0x0000e2000c1e1500 */
[----:B------:R-:W-:Y:S01]  /*1caf0*/  @!P4 IMAD.IADD R11, R11, 0x1, -R68 ;  /* 0x000000010b0bc824 */ /* 0x000fe200078e0a44 */
[----:B------:R-:W-:-:S04]  /*1cb00*/  ISETP.GT.U32.AND P4, PT, R68, R12, PT ;  /* 0x0000000c4400720c */ /* 0x000fc80003f84070 */
[C---:B------:R-:W-:Y:S02]  /*1cb10*/  ISETP.GT.U32.AND P3, PT, R68.reuse, R11, PT ;  /* 0x0000000b4400720c */ /* 0x040fe40003f64070 */
[----:B------:R-:W-:Y:S01]  /*1cb20*/  ISETP.GT.U32.AND P5, PT, R68, R15, PT ;  /* 0x0000000f4400720c */ /* 0x000fe20003fa4070 */
[----:B------:R1:W-:Y:S01]  /*1cb30*/  STL [R1+0x690], R16 ;  /* 0x0006901001007387 */ /* 0x0003e20000100800 */
[----:B------:R-:W-:-:S05]  /*1cb40*/  ISETP.GE.AND P6, PT, R18, RZ, PT ;  /* 0x000000ff1200720c */ /* 0x000fca0003fc6270 */
[----:B------:R-:W-:-:S04]  /*1cb50*/  @!P4 IMAD.IADD R12, R12, 0x1, -R68 ;  /* 0x000000010c0cc824 */ /* 0x000fc800078e0a44 */
[--C-:B------:R-:W-:Y:S01]  /*1cb60*/  @!P3 IMAD.IADD R11, R11, 0x1, -R68.reuse ;  /* 0x000000010b0bb824 */ /* 0x100fe200078e0a44 */
[----:B------:R-:W-:Y:S01]  /*1cb70*/  STL [R1+0x3d0], R12 ;  /* 0x0003d00c01007387 */ /* 0x000fe20000100800 */
[----:B--2---:R-:W-:Y:S01]  /*1cb80*/  IMAD R6, R6, UR4, RZ ;  /* 0x0000000406067c24 */ /* 0x004fe2000f8e02ff */
[----:B------:R-:W-:Y:S01]  /*1cb90*/  ISETP.GT.U32.AND P4, PT, R68, R13, PT ;  /* 0x0000000d4400720c */ /* 0x000fe20003f84070 */
[----:B------:R-:W-:Y:S01]  /*1cba0*/  @!P5 IMAD.IADD R15, R15, 0x1, -R68 ;  /* 0x000000010f0fd824 */ /* 0x000fe200078e0a44 */
[----:B-1----:R-:W2:Y:S01]  /*1cbb0*/  LDL.LU R16, [R1+0x3ac] ;  /* 0x0003ac0001107983 */ /* 0x002ea20000300800 */
[----:B------:R-:W1:Y:S03]  /*1cbc0*/  LDCU UR4, c[0x0][0x3b0] ;  /* 0x00007600ff0477ac */ /* 0x000e660008000800 */
[----:B------:R-:W-:Y:S04]  /*1cbd0*/  STL [R1+0x3d4], R11 ;  /* 0x0003d40b01007387 */ /* 0x000fe80000100800 */
[----:B------:R-:W2:Y:S01]  /*1cbe0*/  LDL R21, [R1+0x114c] ;  /* 0x00114c0001157983 */ /* 0x000ea20000100800 */
[----:B0-----:R-:W-:-:S02]  /*1cbf0*/  IMAD.MOV.U32 R5, RZ, RZ, R12 ;  /* 0x000000ffff057224 */ /* 0x001fc400078e000c */
[----:B------:R-:W-:Y:S02]  /*1cc00*/  IMAD.MOV.U32 R4, RZ, RZ, R11 ;  /* 0x000000ffff047224 */ /* 0x000fe400078e000b */
[----:B------:R-:W-:Y:S01]  /*1cc10*/  @!P6 IMAD.MOV R5, RZ, RZ, -R5 ;  /* 0x000000ffff05e224 */ /* 0x000fe200078e0a05 */
[----:B------:R-:W-:Y:S01]  /*1cc20*/  ISETP.GT.U32.AND P6, PT, R68, R15, PT ;  /* 0x0000000f4400720c */ /* 0x000fe20003fc4070 */
[----:B------:R-:W-:Y:S01]  /*1cc30*/  @!P4 IMAD.IADD R13, R13, 0x1, -R68 ;  /* 0x000000010d0dc824 */ /* 0x000fe200078e0a44 */
[----:B------:R-:W-:Y:S02]  /*1cc40*/  PRMT R10, RZ, 0x7610, R10 ;  /* 0x00007610ff0a7816 */ /* 0x000fe4000000000a */
[----:B------:R-:W-:-:S05]  /*1cc50*/  SEL R5, R73, R5, !P1 ;  /* 0x0000000549057207 */ /* 0x000fca0004800000 */
[----:B------:R-:W-:Y:S01]  /*1cc60*/  IMAD R5, R5, UR5, RZ ;  /* 0x0000000505057c24 */ /* 0x000fe2000f8e02ff */
[----:B------:R-:W-:Y:S01]  /*1cc70*/  PRMT R17, RZ, 0x7610, R17 ;  /* 0x00007610ff117816 */ /* 0x000fe20000000011 */
[----:B------:R-:W0:Y:S02]  /*1cc80*/  LDCU UR5, c[0x0][0x3b0] ;  /* 0x00007600ff0577ac */ /* 0x000e240008000800 */
[----:B------:R-:W-:Y:S01]  /*1cc90*/  @!P6 IMAD.IADD R15, R15, 0x1, -R68 ;  /* 0x000000010f0fe824 */ /* 0x000fe200078e0a44 */
[----:B------:R-:W-:Y:S02]  /*1cca0*/  LEA R18, P6, R5, R72, 0x1 ;  /* 0x0000004805127211 */ /* 0x000fe400078c08ff */
[----:B------:R-:W-:Y:S02]  /*1ccb0*/  PRMT R3, RZ, 0x7610, R3 ;  /* 0x00007610ff037816 */ /* 0x000fe40000000003 */
[----:B----4-:R-:W-:Y:S02]  /*1ccc0*/  ISETP.GE.AND P3, PT, R14, RZ, PT ;  /* 0x000000ff0e00720c */ /* 0x010fe40003f66270 */
[----:B---3--:R-:W-:-:S11]  /*1ccd0*/  ISETP.GT.U32.AND P4, PT, R68, R9, PT ;  /* 0x000000094400720c */ /* 0x008fd60003f84070 */
[----:B------:R-:W-:-:S05]  /*1cce0*/  @!P3 IMAD.MOV R4, RZ, RZ, -R4 ;  /* 0x000000ffff04b224 */ /* 0x000fca00078e0a04 */
[----:B------:R-:W-:Y:S01]  /*1ccf0*/  SEL R4, R73, R4, !P1 ;  /* 0x0000000449047207 */ /* 0x000fe20004800000 */
[----:B------:R3:W-:Y:S04]  /*1cd00*/  STL [R1+0x14], R7 ;  /* 0x0000140701007387 */ /* 0x0007e80000100800 */
[----:B------:R4:W-:Y:S04]  /*1cd10*/  STL [R1+0x18], R19 ;  /* 0x0000181301007387 */ /* 0x0009e80000100800 */
[----:B------:R-:W2:Y:S01]  /*1cd20*/  LDL R20, [R1+0x1144] ;  /* 0x0011440001147983 */ /* 0x000ea20000100800 */
[----:B---3--:R-:W-:-:S04]  /*1cd30*/  LEA R7, P5, R6, R72, 0x1 ;  /* 0x0000004806077211 */ /* 0x008fc800078a08ff */
[-C--:B------:R-:W-:Y:S01]  /*1cd40*/  LEA.HI.X.SX32 R6, R6, R69.reuse, 0x1, P5 ;  /* 0x0000004506067211 */ /* 0x080fe200028f0eff */
[----:B------:R3:W-:Y:S04]  /*1cd50*/  STL [R1+0x6c4], R7 ;  /* 0x0006c40701007387 */ /* 0x0007e80000100800 */
[----:B------:R0:W-:Y:S01]  /*1cd60*/  STL [R1+0x6c0], R6 ;  /* 0x0006c00601007387 */ /* 0x0001e20000100800 */
[----:B-1----:R-:W-:Y:S01]  /*1cd70*/  IMAD R4, R4, UR4, RZ ;  /* 0x0000000404047c24 */ /* 0x002fe2000f8e02ff */
[----:B----4-:R-:W-:Y:S01]  /*1cd80*/  LEA.HI.X.SX32 R19, R5, R69, 0x1, P6 ;  /* 0x0000004505137211 */ /* 0x010fe200030f0eff */
[----:B------:R-:W-:Y:S01]  /*1cd90*/  @!P4 IMAD.IADD R9, R9, 0x1, -R68 ;  /* 0x000000010909c824 */ /* 0x000fe200078e0a44 */
[----:B------:R-:W4:Y:S01]  /*1cda0*/  LDL R11, [R1+0x116c] ;  /* 0x00116c00010b7983 */ /* 0x000f220000100800 */
[----:B------:R-:W-:Y:S01]  /*1cdb0*/  ISETP.GT.U32.AND P5, PT, R68, R13, PT ;  /* 0x0000000d4400720c */ /* 0x000fe20003fa4070 */
[----:B------:R-:W1:Y:S01]  /*1cdc0*/  LDCU UR4, c[0x0][0x3b0] ;  /* 0x00007600ff0477ac */ /* 0x000e620008000800 */
[----:B---3--:R-:W-:-:S04]  /*1cdd0*/  @P0 LOP3.LUT R7, R7, R6, RZ, 0x3c, !PT ;  /* 0x0000000607070212 */ /* 0x008fc800078e3cff */
[----:B0-----:R-:W-:-:S04]  /*1cde0*/  @P0 LOP3.LUT R6, R7, R6, RZ, 0x3c, !PT ;  /* 0x0000000607060212 */ /* 0x001fc800078e3cff */
[----:B------:R-:W-:-:S05]  /*1cdf0*/  @P0 LOP3.LUT R7, R7, R6, RZ, 0x3c, !PT ;  /* 0x0000000607070212 */ /* 0x000fca00078e3cff */
[----:B------:R0:W3:Y:S01]  /*1ce00*/  @P0 LDG.E.U16 R10, desc[UR20][R6.64] ;  /* 0x00000014060a0981 */ /* 0x0000e2000c1e1500 */
[----:B------:R-:W-:Y:S01]  /*1ce10*/  LEA R14, P4, R4, R72, 0x1 ;  /* 0x00000048040e7211 */ /* 0x000fe200078808ff */
[----:B------:R-:W-:-:S03]  /*1ce20*/  @P0 IMAD.MOV.U32 R5, RZ, RZ, R19 ;  /* 0x000000ffff050224 */ /* 0x000fc600078e0013 */
[----:B0-----:R-:W-:Y:S01]  /*1ce30*/  LEA.HI.X.SX32 R6, R4, R69, 0x1, P4 ;  /* 0x0000004504067211 */ /* 0x001fe200020f0eff */
[----:B------:R-:W-:-:S05]  /*1ce40*/  @P0 IMAD.MOV.U32 R4, RZ, RZ, R18 ;  /* 0x000000ffff040224 */ /* 0x000fca00078e0012 */
[----:B------:R0:W3:Y:S02]  /*1ce50*/  @P0 LDG.E.U16 R17, desc[UR20][R4.64] ;  /* 0x0000001404110981 */ /* 0x0000e4000c1e1500 */
[----:B0-----:R-:W-:Y:S02]  /*1ce60*/  @P0 IMAD.MOV.U32 R4, RZ, RZ, R14 ;  /* 0x000000ffff040224 */ /* 0x001fe400078e000e */
[----:B------:R-:W-:-:S05]  /*1ce70*/  @P0 IMAD.MOV.U32 R5, RZ, RZ, R6 ;  /* 0x000000ffff050224 */ /* 0x000fca00078e0006 */
[----:B------:R0:W3:Y:S01]  /*1ce80*/  @P0 LDG.E.U16 R3, desc[UR20][R4.64] ;  /* 0x0000001404030981 */ /* 0x0000e2000c1e1500 */
[C---:B--2---:R-:W-:Y:S02]  /*1ce90*/  ISETP.GT.U32.AND P3, PT, R68.reuse, R16, PT ;  /* 0x000000104400720c */ /* 0x044fe40003f64070 */
[----:B------:R-:W-:Y:S01]  /*1cea0*/  ISETP.GE.AND P6, PT, R21, RZ, PT ;  /* 0x000000ff1500720c */ /* 0x000fe20003fc6270 */
[----:B------:R-:W-:Y:S01]  /*1ceb0*/  @!P5 IMAD.IADD R13, R13, 0x1, -R68 ;  /* 0x000000010d0dd824 */ /* 0x000fe200078e0a44 */
[----:B------:R-:W-:Y:S01]  /*1cec0*/  ISETP.GT.U32.AND P4, PT, R68, R9, PT ;  /* 0x000000094400720c */ /* 0x000fe20003f84070 */
[----:B0-----:R-:W-:Y:S02]  /*1ced0*/  IMAD.MOV.U32 R5, RZ, RZ, R15 ;  /* 0x000000ffff057224 */ /* 0x001fe400078e000f */
[----:B------:R-:W-:-:S06]  /*1cee0*/  IMAD.MOV.U32 R4, RZ, RZ, R13 ;  /* 0x000000ffff047224 */ /* 0x000fcc00078e000d */
[--C-:B------:R-:W-:Y:S02]  /*1cef0*/  @!P3 IMAD.IADD R16, R16, 0x1, -R68.reuse ;  /* 0x000000011010b824 */ /* 0x100fe400078e0a44 */
[----:B------:R-:W-:Y:S02]  /*1cf00*/  @!P6 IMAD.MOV R5, RZ, RZ, -R5 ;  /* 0x000000ffff05e224 */ /* 0x000fe400078e0a05 */
[----:B------:R-:W-:Y:S01]  /*1cf10*/  @!P4 IMAD.IADD R9, R9, 0x1, -R68 ;  /* 0x000000010909c824 */ /* 0x000fe200078e0a44 */
[----:B------:R-:W-:Y:S02]  /*1cf20*/  ISETP.GT.U32.AND P6, PT, R68, R16, PT ;  /* 0x000000104400720c */ /* 0x000fe40003fc4070 */
[----:B------:R-:W-:-:S11]  /*1cf30*/  PRMT R8, RZ, 0x7610, R8 ;  /* 0x00007610ff087816 */ /* 0x000fd60000000008 */
[----:B------:R-:W-:Y:S01]  /*1cf40*/  @!P6 IMAD.IADD R16, R16, 0x1, -R68 ;  /* 0x000000011010e824 */ /* 0x000fe200078e0a44 */
[----:B------:R-:W-:Y:S02]  /*1cf50*/  PRMT R2, RZ, 0x7610, R2 ;  /* 0x00007610ff027816 */ /* 0x000fe40000000002 */
[----:B------:R-:W-:Y:S02]  /*1cf60*/  ISETP.GE.AND P5, PT, R20, RZ, PT ;  /* 0x000000ff1400720c */ /* 0x000fe40003fa6270 */
[----:B----4-:R-:W-:-:S11]  /*1cf70*/  ISETP.GE.AND P3, PT, R11, RZ, PT ;  /* 0x000000ff0b00720c */ /* 0x010fd60003f66270 */
[----:B------:R-:W-:Y:S01]  /*1cf80*/  @!P5 IMAD.MOV R4, RZ, RZ, -R4 ;  /* 0x000000ffff04d224 */ /* 0x000fe200078e0a04 */
[----:B---3--:R0:W-:Y:S04]  /*1cf90*/  STL [R1+0x10], R10 ;  /* 0x0000100a01007387 */ /* 0x0081e80000100800 */
[----:B0-----:R-:W2:Y:S04]  /*1cfa0*/  LDL.LU R10, [R1+0x398] ;  /* 0x00039800010a7983 */ /* 0x001ea80000300800 */
[----:B------:R-:W3:Y:S04]  /*1cfb0*/  LDL.LU R12, [R1+0x38c] ;  /* 0x00038c00010c7983 */ /* 0x000ee80000300800 */
[----:B------:R-:W-:Y:S04]  /*1cfc0*/  STL [R1+0x3cc], R15 ;  /* 0x0003cc0f01007387 */ /* 0x000fe80000100800 */
[----:B------:R-:W-:Y:S04]  /*1cfd0*/  STL [R1+0x6f4], R18 ;  /* 0x0006f41201007387 */ /* 0x000fe80000100800 */
[----:B------:R0:W-:Y:S04]  /*1cfe0*/  STL [R1+0x724], R14 ;  /* 0x0007240e01007387 */ /* 0x0001e80000100800 */
[----:B------:R-:W-:Y:S04]  /*1cff0*/  STL [R1+0x6f0], R19 ;  /* 0x0006f01301007387 */ /* 0x000fe80000100800 */
[----:B------:R4:W-:Y:S04]  /*1d000*/  STL [R1+0x3c4], R13 ;  /* 0x0003c40d01007387 */ /* 0x0009e80000100800 */
[----:B------:R1:W-:Y:S04]  /*1d010*/  STL [R1+0x720], R6 ;  /* 0x0007200601007387 */ /* 0x0003e80000100800 */
[----:B0-----:R-:W3:Y:S04]  /*1d020*/  LDL R14, [R1+0x119c] ;  /* 0x00119c00010e7983 */ /* 0x001ee80000100800 */
[----:B----4-:R-:W4:Y:S01]  /*1d030*/  LDL R13, [R1+0x11a4] ;  /* 0x0011a400010d7983 */ /* 0x010f220000100800 */
[----:B-1----:R-:W-:-:S02]  /*1d040*/  SEL R6, R73, R5, !P1 ;  /* 0x0000000549067207 */ /* 0x002fc40004800000 */
[----:B------:R-:W-:Y:S01]  /*1d050*/  SEL R5, R73, R4, !P1 ;  /* 0x0000000449057207 */ /* 0x000fe20004800000 */
[----:B------:R-:W-:Y:S02]  /*1d060*/  IMAD.MOV.U32 R4, RZ, RZ, R9 ;  /* 0x000000ffff047224 */ /* 0x000fe400078e0009 */
[----:B------:R-:W-:Y:S01]  /*1d070*/  IMAD R6, R6, UR7, RZ ;  /* 0x0000000706067c24 */ /* 0x000fe2000f8e02ff */
[----:B------:R0:W-:Y:S01]  /*1d080*/  STL [R1+0x3b4], R9 ;  /* 0x0003b40901007387 */ /* 0x0001e20000100800 */
[----:B------:R-:W-:Y:S01]  /*1d090*/  IMAD R5, R5, UR4, RZ ;  /* 0x0000000405057c24 */ /* 0x000fe2000f8e02ff */
[----:B------:R-:W-:Y:S01]  /*1d0a0*/  PRMT R91, RZ, 0x7610, R91 ;  /* 0x00007610ff5b7816 */ /* 0x000fe2000000005b */
[----:B------:R-:W-:Y:S01]  /*1d0b0*/  @!P3 IMAD.MOV R4, RZ, RZ, -R4 ;  /* 0x000000ffff04b224 */ /* 0x000fe200078e0a04 */
[----:B------:R-:W-:Y:S01]  /*1d0c0*/  LEA R11, P3, R6, R72, 0x1 ;  /* 0x00000048060b7211 */ /* 0x000fe200078608ff */
[----:B------:R-:W1:Y:S01]  /*1d0d0*/  LDCU UR4, c[0x0][0x3b0] ;  /* 0x00007600ff0477ac */ /* 0x000e620008000800 */
[----:B------:R-:W-:-:S02]  /*1d0e0*/  PRMT R90, RZ, 0x7610, R90 ;  /* 0x00007610ff5a7816 */ /* 0x000fc4000000005a */
[----:B------:R-:W-:Y:S01]  /*1d0f0*/  PRMT R89, RZ, 0x7610, R89 ;  /* 0x00007610ff597816 */ /* 0x000fe20000000059 */
[----:B------:R-:W1:Y:S01]  /*1d100*/  LDCU UR7, c[0x0][0x3b0] ;  /* 0x00007600ff0777ac */ /* 0x000e620008000800 */
[----:B0-----:R-:W4:Y:S04]  /*1d110*/  LDL.LU R9, [R1+0x310] ;  /* 0x0003100001097983 */ /* 0x001f280000300800 */
[----:B------:R0:W-:Y:S04]  /*1d120*/  STL [R1+0xc], R17 ;  /* 0x00000c1101007387 */ /* 0x0001e80000100800 */
[----:B------:R1:W-:Y:S01]  /*1d130*/  STL [R1+0x8], R3 ;  /* 0x0000080301007387 */ /* 0x0003e20000100800 */
[----:B0-----:R-:W-:-:S02]  /*1d140*/  LEA.HI.X.SX32 R17, R6, R69, 0x1, P3 ;  /* 0x0000004506117211 */ /* 0x001fc400018f0eff */
[----:B-1----:R-:W-:Y:S02]  /*1d150*/  LEA R3, P6, R5, R72, 0x1 ;  /* 0x0000004805037211 */ /* 0x002fe400078c08ff */
[----:B------:R-:W-:Y:S01]  /*1d160*/  SEL R6, R73, R4, !P1 ;  /* 0x0000000449067207 */ /* 0x000fe20004800000 */
[----:B------:R-:W-:Y:S01]  /*1d170*/  @P0 IMAD.MOV.U32 R4, RZ, RZ, R11 ;  /* 0x000000ffff040224 */ /* 0x000fe200078e000b */
[----:B------:R-:W-:Y:S01]  /*1d180*/  LEA.HI.X.SX32 R7, R5, R69, 0x1, P6 ;  /* 0x0000004505077211 */ /* 0x000fe200030f0eff */
[----:B------:R-:W-:-:S05]  /*1d190*/  @P0 IMAD.MOV.U32 R5, RZ, RZ, R17 ;  /* 0x000000ffff050224 */ /* 0x000fca00078e0011 */
[----:B------:R0:W4:Y:S02]  /*1d1a0*/  @P0 LDG.E.U16 R8, desc[UR20][R4.64] ;  /* 0x0000001404080981 */ /* 0x000124000c1e1500 */
[----:B0-----:R-:W-:Y:S02]  /*1d1b0*/  @P0 IMAD.MOV.U32 R4, RZ, RZ, R3 ;  /* 0x000000ffff040224 */ /* 0x001fe400078e0003 */
[----:B------:R-:W-:-:S05]  /*1d1c0*/  @P0 IMAD.MOV.U32 R5, RZ, RZ, R7 ;  /* 0x000000ffff050224 */ /* 0x000fca00078e0007 */
[----:B------:R0:W4:Y:S04]  /*1d1d0*/  @P0 LDG.E.U16 R2, desc[UR20][R4.64] ;  /* 0x0000001404020981 */ /* 0x000128000c1e1500 */
[----:B------:R1:W-:Y:S01]  /*1d1e0*/  STL [R1+0x754], R11 ;  /* 0x0007540b01007387 */ /* 0x0003e20000100800 */
[----:B------:R-:W-:Y:S01]  /*1d1f0*/  IMAD R6, R6, UR5, RZ ;  /* 0x0000000506067c24 */ /* 0x000fe2000f8e02ff */
[----:B------:R-:W1:Y:S02]  /*1d200*/  LDCU UR5, c[0x0][0x3b0] ;  /* 0x00007600ff0577ac */ /* 0x000e640008000800 */
[----:B------:R-:W-:Y:S04]  /*1d210*/  STL [R1+0x3ac], R16 ;  /* 0x0003ac1001007387 */ /* 0x000fe80000100800 */
[----:B------:R-:W-:Y:S04]  /*1d220*/  STL [R1+0x784], R3 ;  /* 0x0007840301007387 */ /* 0x000fe80000100800 */
[----:B------:R-:W-:Y:S01]  /*1d230*/  STL [R1+0x750], R17 ;  /* 0x0007501101007387 */ /* 0x000fe20000100800 */
[----:B0-----:R-:W-:Y:S01]  /*1d240*/  IMAD.MOV.U32 R4, RZ, RZ, R16 ;  /* 0x000000ffff047224 */ /* 0x001fe200078e0010 */
[----:B--2---:R-:W-:-:S02]  /*1d250*/  ISETP.GT.U32.AND P5, PT, R68, R10, PT ;  /* 0x0000000a4400720c */ /* 0x004fc40003fa4070 */
[----:B---3--:R-:W-:-:S11]  /*1d260*/  ISETP.GT.U32.AND P4, PT, R68, R12, PT ;  /* 0x0000000c4400720c */ /* 0x008fd60003f84070 */
[--C-:B------:R-:W-:Y:S01]  /*1d270*/  @!P5 IMAD.IADD R10, R10, 0x1, -R68.reuse ;  /* 0x000000010a0ad824 */ /* 0x100fe200078e0a44 */
[----:B------:R-:W-:Y:S02]  /*1d280*/  ISETP.GE.AND P3, PT, R14, RZ, PT ;  /* 0x000000ff0e00720c */ /* 0x000fe40003f66270 */
[----:B------:R-:W2:Y:S04]  /*1d290*/  LDL R14, [R1+0x11c4] ;  /* 0x0011c400010e7983 */ /* 0x000ea80000100800 */
[----:B------:R-:W3:Y:S04]  /*1d2a0*/  LDL.LU R15, [R1+0x30c] ;  /* 0x00030c00010f7983 */ /* 0x000ee80000300800 */
[----:B------:R-:W-:Y:S04]  /*1d2b0*/  STL [R1+0x780], R7 ;  /* 0x0007800701007387 */ /* 0x000fe80000100800 */
[----:B-1----:R-:W3:Y:S01]  /*1d2c0*/  LDL.LU R11, [R1+0x2e8] ;  /* 0x0002e800010b7983 */ /* 0x002ee20000300800 */
[----:B------:R-:W-:Y:S01]  /*1d2d0*/  ISETP.GT.U32.AND P5, PT, R68, R10, PT ;  /* 0x0000000a4400720c */ /* 0x000fe20003fa4070 */
[----:B------:R-:W-:Y:S01]  /*1d2e0*/  @!P4 IMAD.IADD R12, R12, 0x1, -R68 ;  /* 0x000000010c0cc824 */ /* 0x000fe200078e0a44 */
[----:B----4-:R-:W-:Y:S01]  /*1d2f0*/  ISETP.GE.AND P4, PT, R13, RZ, PT ;  /* 0x000000ff0d00720c */ /* 0x010fe20003f86270 */
[----:B------:R-:W-:-:S05]  /*1d300*/  @!P3 IMAD.MOV R4, RZ, RZ, -R4 ;  /* 0x000000ffff04b224 */ /* 0x000fca00078e0a04 */
[----:B------:R-:W-:-:S05]  /*1d310*/  SEL R4, R73, R4, !P1 ;  /* 0x0000000449047207 */ /* 0x000fca0004800000 */
[----:B------:R-:W-:Y:S02]  /*1d320*/  @!P5 IMAD.IADD R10, R10, 0x1, -R68 ;  /* 0x000000010a0ad824 */ /* 0x000fe400078e0a44 */
[----:B------:R-:W-:Y:S01]  /*1d330*/  IMAD R4, R4, UR12, RZ ;  /* 0x0000000c04047c24 */ /* 0x000fe2000f8e02ff */
[----:B------:R0:W-:Y:S01]  /*1d340*/  STL [R1], R2 ;  /* 0x0000000201007387 */ /* 0x0001e20000100800 */
[----:B------:R-:W-:Y:S01]  /*1d350*/  IMAD.MOV.U32 R5, RZ, RZ, R10 ;  /* 0x000000ffff057224 */ /* 0x000fe200078e000a */
[----:B------:R-:W-:Y:S01]  /*1d360*/  ISETP.GT.U32.AND P3, PT, R68, R12, PT ;  /* 0x0000000c4400720c */ /* 0x000fe20003f64070 */
[----:B------:R-:W1:Y:S01]  /*1d370*/  LDCU UR12, c[0x0][0x3b0] ;  /* 0x00007600ff0c77ac */ /* 0x000e620008000800 */
[----:B0-----:R-:W-:-:S04]  /*1d380*/  LEA R2, P6, R6, R72, 0x1 ;  /* 0x0000004806027211 */ /* 0x001fc800078c08ff */
[----:B------:R-:W-:Y:S01]  /*1d390*/  LEA.HI.X.SX32 R3, R6, R69, 0x1, P6 ;  /* 0x0000004506037211 */ /* 0x000fe200030f0eff */
[----:B------:R-:W-:-:S04]  /*1d3a0*/  @P0 IMAD.MOV.U32 R6, RZ, RZ, R2 ;  /* 0x000000ffff060224 */ /* 0x000fc800078e0002 */
[----:B------:R-:W-:-:S05]  /*1d3b0*/  @P0 IMAD.MOV.U32 R7, RZ, RZ, R3 ;  /* 0x000000ffff070224 */ /* 0x000fca00078e0003 */
[----:B------:R0:W4:Y:S01]  /*1d3c0*/  @P0 LDG.E.U16 R91, desc[UR20][R6.64] ;  /* 0x00000014065b0981 */ /* 0x000122000c1e1500 */
[----:B------:R-:W-:-:S03]  /*1d3d0*/  @!P4 IMAD.MOV R5, RZ, RZ, -R5 ;  /* 0x000000ffff05c224 */ /* 0x000fc600078e0a05 */
[----:B------:R0:W-:Y:S04]  /*1d3e0*/  STL [R1+0x7b4], R2 ;  /* 0x0007b40201007387 */ /* 0x0001e80000100800 */
[----:B------:R1:W-:Y:S01]  /*1d3f0*/  STL [R1+0x398], R10 ;  /* 0x0003980a01007387 */ /* 0x0003e20000100800 */
[----:B0-----:R-:W-:-:S03]  /*1d400*/  LEA R2, P4, R4, R72, 0x1 ;  /* 0x0000004804027211 */ /* 0x001fc600078808ff */
[----:B------:R0:W-:Y:S02]  /*1d410*/  STL [R1+0x7b0], R3 ;  /* 0x0007b00301007387 */ /* 0x0001e40000100800 */
[----:B------:R-:W-:Y:S02]  /*1d420*/  @P0 IMAD.MOV.U32 R6, RZ, RZ, R2 ;  /* 0x000000ffff060224 */ /* 0x000fe400078e0002 */
[----:B------:R-:W4:Y:S01]  /*1d430*/  LDL R13, [R1+0x11d8] ;  /* 0x0011d800010d7983 */ /* 0x000f220000100800 */
[----:B------:R-:W-:-:S03]  /*1d440*/  @!P3 IMAD.IADD R12, R12, 0x1, -R68 ;  /* 0x000000010c0cb824 */ /* 0x000fc600078e0a44 */
[----:B-1----:R-:W4:Y:S01]  /*1d450*/  LDL.LU R10, [R1+0x2a0] ;  /* 0x0002a000010a7983 */ /* 0x002f220000300800 */
[----:B0-----:R-:W-:-:S05]  /*1d460*/  LEA.HI.X.SX32 R3, R4, R69, 0x1, P4 ;  /* 0x0000004504037211 */ /* 0x001fca00020f0eff */
[----:B------:R-:W-:-:S05]  /*1d470*/  @P0 IMAD.MOV.U32 R7, RZ, RZ, R3 ;  /* 0x000000ffff070224 */ /* 0x000fca00078e0003 */
[----:B------:R0:W4:Y:S01]  /*1d480*/  @P0 LDG.E.U16 R90, desc[UR20][R6.64] ;  /* 0x00000014065a0981 */ /* 0x000122000c1e1500 */
[----:B------:R-:W-:Y:S01]  /*1d490*/  ISETP.GT.U32.AND P6, PT, R68, R9, PT ;  /* 0x000000094400720c */ /* 0x000fe20003fc4070 */
[----:B------:R-:W-:Y:S01]  /*1d4a0*/  IMAD.MOV.U32 R4, RZ, RZ, R12 ;  /* 0x000000ffff047224 */ /* 0x000fe200078e000c */
[----:B------:R-:W-:-:S05]  /*1d4b0*/  SEL R5, R73, R5, !P1 ;  /* 0x0000000549057207 */ /* 0x000fca0004800000 */
[----:B------:R-:W-:Y:S01]  /*1d4c0*/  IMAD R5, R5, UR4, RZ ;  /* 0x0000000405057c24 */ /* 0x000fe2000f8e02ff */
[----:B------:R-:W-:Y:S01]  /*1d4d0*/  PRMT R88, RZ, 0x7610, R88 ;  /* 0x00007610ff587816 */ /* 0x000fe20000000058 */
[----:B------:R-:W1:Y:S04]  /*1d4e0*/  LDCU UR4, c[0x0][0x3b0] ;  /* 0x00007600ff0477ac */ /* 0x000e680008000800 */
[----:B------:R-:W-:Y:S01]  /*1d4f0*/  @!P6 IMAD.IADD R9, R9, 0x1, -R68 ;  /* 0x000000010909e824 */ /* 0x000fe200078e0a44 */
[----:B--2---:R-:W-:Y:S02]  /*1d500*/  ISETP.GE.AND P5, PT, R14, RZ, PT ;  /* 0x000000ff0e00720c */ /* 0x004fe40003fa6270 */
[----:B---3--:R-:W-:-:S11]  /*1d510*/  ISETP.GT.U32.AND P6, PT, R68, R11, PT ;  /* 0x0000000b4400720c */ /* 0x008fd60003fc4070 */
[----:B------:R-:W-:-:S05]  /*1d520*/  @!P5 IMAD.MOV R4, RZ, RZ, -R4 ;  /* 0x000000ffff04d224 */ /* 0x000fca00078e0a04 */
[----:B------:R-:W-:-:S05]  /*1d530*/  SEL R4, R73, R4, !P1 ;  /* 0x0000000449047207 */ /* 0x000fca0004800000 */
[----:B0-----:R-:W-:Y:S01]  /*1d540*/  IMAD R6, R4, UR5, RZ ;  /* 0x0000000504067c24 */ /* 0x001fe2000f8e02ff */
[----:B----4-:R-:W-:Y:S01]  /*1d550*/  STL [R1+0x12ec], R91 ;  /* 0x0012ec5b01007387 */ /* 0x010fe20000100800 */
[----:B------:R-:W-:Y:S01]  /*1d560*/  @!P6 IMAD.IADD R11, R11, 0x1, -R68 ;  /* 0x000000010b0be824 */ /* 0x000fe200078e0a44 */
[----:B------:R-:W-:Y:S01]  /*1d570*/  ISETP.GT.U32.AND P3, PT, R68, R15, PT ;  /* 0x0000000f4400720c */ /* 0x000fe20003f64070 */
[----:B------:R-:W0:Y:S01]  /*1d580*/  LDCU UR5, c[0x0][0x3b0] ;  /* 0x00007600ff0577ac */ /* 0x000e220008000800 */
[----:B------:R-:W-:Y:S04]  /*1d590*/  STL [R1+0x4], R8 ;  /* 0x0000040801007387 */ /* 0x000fe80000100800 */
[----:B------:R-:W-:Y:S04]  /*1d5a0*/  STL [R1+0x7e4], R2 ;  /* 0x0007e40201007387 */ /* 0x000fe80000100800 */
[----:B------:R-:W-:Y:S04]  /*1d5b0*/  STL [R1+0x38c], R12 ;  /* 0x00038c0c01007387 */ /* 0x000fe80000100800 */
[----:B------:R2:W-:Y:S04]  /*1d5c0*/  STL [R1+0x7e0], R3 ;  /* 0x0007e00301007387 */ /* 0x0005e80000100800 */
[----:B------:R-:W3:Y:S04]  /*1d5d0*/  LDL R17, [R1+0x11f8] ;  /* 0x0011f80001117983 */ /* 0x000ee80000100800 */
[----:B------:R-:W4:Y:S01]  /*1d5e0*/  LDL R16, [R1+0x1214] ;  /* 0x0012140001107983 */ /* 0x000f220000100800 */
[----:B--2---:R-:W-:-:S03]  /*1d5f0*/  LEA R3, P5, R5, R72, 0x1 ;  /* 0x0000004805037211 */ /* 0x004fc600078a08ff */
[----:B------:R-:W2:Y:S01]  /*1d600*/  LDL.LU R12, [R1+0x294] ;  /* 0x00029400010c7983 */ /* 0x000ea20000300800 */
[----:B------:R-:W-:Y:S01]  /*1d610*/  LEA.HI.X.SX32 R8, R5, R69, 0x1, P5 ;  /* 0x0000004505087211 */ /* 0x000fe200028f0eff */
[----:B------:R-:W-:Y:S01]  /*1d620*/  @P0 IMAD.MOV.U32 R4, RZ, RZ, R3 ;  /* 0x000000ffff040224 */ /* 0x000fe200078e0003 */
[----:B------:R-:W-:-:S03]  /*1d630*/  LEA R2, P6, R6, R72, 0x1 ;  /* 0x0000004806027211 */ /* 0x000fc600078c08ff */
[----:B------:R-:W-:Y:S01]  /*1d640*/  @P0 IMAD.MOV.U32 R5, RZ, RZ, R8 ;  /* 0x000000ffff050224 */ /* 0x000fe200078e0008 */
[----:B------:R-:W-:Y:S04]  /*1d650*/  STL [R1+0x12f0], R90 ;  /* 0x0012f05a01007387 */ /* 0x000fe80000100800 */
[----:B------:R0:W-:Y:S04]  /*1d660*/  STL [R1+0x814], R3 ;  /* 0x0008140301007387 */ /* 0x0001e80000100800 */
[----:B------:R1:W2:Y:S01]  /*1d670*/  @P0 LDG.E.U16 R89, desc[UR20][R4.64] ;  /* 0x0000001404590981 */ /* 0x0002a2000c1e1500 */
[----:B------:R-:W-:Y:S01]  /*1d680*/  @!P3 IMAD.IADD R15, R15, 0x1, -R68 ;  /* 0x000000010f0fb824 */ /* 0x000fe200078e0a44 */
[----:B------:R-:W-:-:S02]  /*1d690*/  ISETP.GT.U32.AND P4, PT, R68, R9, PT ;  /* 0x000000094400720c */ /* 0x000fc40003f84070 */
[----:B------:R-:W-:Y:S01]  /*1d6a0*/  ISETP.GE.AND P5, PT, R13, RZ, PT ;  /* 0x000000ff0d00720c */ /* 0x000fe20003fa6270 */
[----:B------:R-:W2:Y:S01]  /*1d6b0*/  LDL R14, [R1+0x1238] ;  /* 0x00123800010e7983 */ /* 0x000ea20000100800 */
[----:B0-----:R-:W-:Y:S01]  /*1d6c0*/  LEA.HI.X.SX32 R3, R6, R69, 0x1, P6 ;  /* 0x0000004506037211 */ /* 0x001fe200030f0eff */
[----:B------:R-:W-:-:S04]  /*1d6d0*/  @P0 IMAD.MOV.U32 R6, RZ, RZ, R2 ;  /* 0x000000ffff060224 */ /* 0x000fc800078e0002 */
[----:B------:R-:W-:-:S05]  /*1d6e0*/  @P0 IMAD.MOV.U32 R7, RZ, RZ, R3 ;  /* 0x000000ffff070224 */ /* 0x000fca00078e0003 */
[----:B------:R0:W2:Y:S01]  /*1d6f0*/  @P0 LDG.E.U16 R88, desc[UR20][R6.64] ;  /* 0x0000001406580981 */ /* 0x0000a2000c1e1500 */
[C---:B------:R-:W-:Y:S01]  /*1d700*/  ISETP.GT.U32.AND P3, PT, R68.reuse, R15, PT ;  /* 0x0000000f4400720c */ /* 0x040fe20003f64070 */
[----:B------:R-:W-:Y:S01]  /*1d710*/  @!P4 IMAD.IADD R9, R9, 0x1, -R68 ;  /* 0x000000010909c824 */ /* 0x000fe200078e0a44 */
[C---:B------:R-:W-:Y:S02]  /*1d720*/  ISETP.GT.U32.AND P4, PT, R68.reuse, R10, PT ;  /* 0x0000000a4400720c */ /* 0x040fe40003f84070 */
[----:B------:R-:W-:-:S09]  /*1d730*/  ISETP.GT.U32.AND P6, PT, R68, R11, PT ;  /* 0x0000000b4400720c */ /* 0x000fd20003fc4070 */
[----:B------:R-:W-:Y:S02]  /*1d740*/  @!P3 IMAD.IADD R15, R15, 0x1, -R68 ;  /* 0x000000010f0fb824 */ /* 0x000fe400078e0a44 */
[----:B-1----:R-:W-:Y:S02]  /*1d750*/  IMAD.MOV.U32 R5, RZ, RZ, R9 ;  /* 0x000000ffff057224 */ /* 0x002fe400078e0009 */
[----:B------:R-:W-:Y:S01]  /*1d760*/  IMAD.MOV.U32 R4, RZ, RZ, R15 ;  /* 0x000000ffff047224 */ /* 0x000fe200078e000f */
[----:B------:R1:W-:Y:S01]  /*1d770*/  STL [R1+0x810], R8 ;  /* 0x0008100801007387 */ /* 0x0003e20000100800 */
[----:B------:R-:W-:-:S03]  /*1d780*/  @!P5 IMAD.MOV R5, RZ, RZ, -R5 ;  /* 0x000000ffff05d224 */ /* 0x000fc600078e0a05 */
[----:B------:R-:W-:Y:S02]  /*1d790*/  STL [R1+0x310], R9 ;  /* 0x0003100901007387 */ /* 0x000fe40000100800 */
[----:B0-----:R-:W-:Y:S02]  /*1d7a0*/  SEL R6, R73, R5, !P1 ;  /* 0x0000000549067207 */ /* 0x001fe40004800000 */
[----:B------:R-:W2:Y:S01]  /*1d7b0*/  LDL.LU R13, [R1+0x274] ;  /* 0x00027400010d7983 */ /* 0x000ea20000300800 */
[--C-:B------:R-:W-:Y:S02]  /*1d7c0*/  @!P4 IMAD.IADD R10, R10, 0x1, -R68.reuse ;  /* 0x000000010a0ac824 */ /* 0x100fe400078e0a44 */
[--C-:B------:R-:W-:Y:S02]  /*1d7d0*/  @!P6 IMAD.IADD R11, R11, 0x1, -R68.reuse ;  /* 0x000000010b0be824 */ /* 0x100fe400078e0a44 */
[----:B------:R-:W-:Y:S01]  /*1d7e0*/  IMAD R7, R6, UR4, RZ ;  /* 0x0000000406077c24 */ /* 0x000fe2000f8e02ff */
[----:B------:R-:W-:Y:S01]  /*1d7f0*/  ISETP.GT.U32.AND P4, PT, R68, R10, PT ;  /* 0x0000000a4400720c */ /* 0x000fe20003f84070 */
[----:B------:R-:W-:Y:S01]  /*1d800*/  IMAD.MOV.U32 R5, RZ, RZ, R11 ;  /* 0x000000ffff057224 */ /* 0x000fe200078e000b */
[----:B------:R0:W-:Y:S01]  /*1d810*/  STL [R1+0x844], R2 ;  /* 0x0008440201007387 */ /* 0x0001e20000100800 */
[----:B------:R-:W-:Y:S01]  /*1d820*/  PRMT R87, RZ, 0x7610, R87 ;  /* 0x00007610ff577816 */ /* 0x000fe20000000057 */
[----:B------:R-:W0:Y:S09]  /*1d830*/  LDCU UR4, c[0x0][0x3b0] ;  /* 0x00007600ff0477ac */ /* 0x000e320008000800 */
[----:B------:R-:W-:Y:S01]  /*1d840*/  @!P4 IMAD.IADD R10, R10, 0x1, -R68 ;  /* 0x000000010a0ac824 */ /* 0x000fe200078e0a44 */
[----:B------:R-:W-:-:S02]  /*1d850*/  PRMT R86, RZ, 0x7610, R86 ;  /* 0x00007610ff567816 */ /* 0x000fc40000000056 */
[----:B---3--:R-:W-:Y:S02]  /*1d860*/  ISETP.GE.AND P3, PT, R17, RZ, PT ;  /* 0x000000ff1100720c */ /* 0x008fe40003f66270 */
[----:B----4-:R-:W-:-:S11]  /*1d870*/  ISETP.GE.AND P5, PT, R16, RZ, PT ;  /* 0x000000ff1000720c */ /* 0x010fd60003fa6270 */
[----:B------:R-:W-:Y:S01]  /*1d880*/  @!P3 IMAD.MOV R4, RZ, RZ, -R4 ;  /* 0x000000ffff04b224 */ /* 0x000fe200078e0a04 */
[----:B--2---:R-:W-:-:S04]  /*1d890*/  ISETP.GT.U32.AND P3, PT, R68, R12, PT ;  /* 0x0000000c4400720c */ /* 0x004fc80003f64070 */
[----:B------:R-:W-:Y:S01]  /*1d8a0*/  SEL R4, R73, R4, !P1 ;  /* 0x0000000449047207 */ /* 0x000fe20004800000 */
[----:B------:R-:W-:-:S04]  /*1d8b0*/  @!P5 IMAD.MOV R5, RZ, RZ, -R5 ;  /* 0x000000ffff05d224 */ /* 0x000fc800078e0a05 */
[----:B------:R-:W-:Y:S01]  /*1d8c0*/  IMAD R6, R4, UR5, RZ ;  /* 0x0000000504067c24 */ /* 0x000fe2000f8e02ff */
[----:B-1----:R-:W-:-:S03]  /*1d8d0*/  LEA R8, P5, R7, R72, 0x1 ;  /* 0x0000004807087211 */ /* 0x002fc600078a08ff */
[----:B------:R-:W-:Y:S01]  /*1d8e0*/  @!P3 IMAD.IADD R12, R12, 0x1, -R68 ;  /* 0x000000010c0cb824 */ /* 0x000fe200078e0a44 */
[----:B0-----:R-:W-:Y:S01]  /*1d8f0*/  LEA R2, P3, R6, R72, 0x1 ;  /* 0x0000004806027211 */ /* 0x001fe200078608ff */
[----:B------:R-:W-:Y:S01]  /*1d900*/  STL [R1+0x12f4], R89 ;  /* 0x0012f45901007387 */ /* 0x000fe20000100800 */
[----:B------:R-:W-:Y:S01]  /*1d910*/  LEA.HI.X.SX32 R7, R7, R69, 0x1, P5 ;  /* 0x0000004507077211 */ /* 0x000fe200028f0eff */
[----:B------:R-:W-:Y:S01]  /*1d920*/  IMAD.MOV.U32 R4, RZ, RZ, R10 ;  /* 0x000000ffff047224 */ /* 0x000fe200078e000a */
[----:B------:R-:W-:Y:S01]  /*1d930*/  ISETP.GE.AND P6, PT, R14, RZ, PT ;  /* 0x000000ff0e00720c */ /* 0x000fe20003fc6270 */
[----:B------:R0:W-:Y:S01]  /*1d940*/  STL [R1+0x840], R3 ;  /* 0x0008400301007387 */ /* 0x0001e20000100800 */
[----:B------:R-:W-:Y:S01]  /*1d950*/  SEL R5, R73, R5, !P1 ;  /* 0x0000000549057207 */ /* 0x000fe20004800000 */
[----:B------:R-:W1:Y:S02]  /*1d960*/  LDCU UR5, c[0x0][0x3b0] ;  /* 0x00007600ff0577ac */ /* 0x000e640008000800 */
[----:B------:R2:W-:Y:S04]  /*1d970*/  STL [R1+0x30c], R15 ;  /* 0x00030c0f01007387 */ /* 0x0005e80000100800 */
[----:B------:R-:W3:Y:S01]  /*1d980*/  LDL.LU R9, [R1+0x260] ;  /* 0x0002600001097983 */ /* 0x000ee20000300800 */
[----:B0-----:R-:W-:Y:S01]  /*1d990*/  LEA.HI.X.SX32 R3, R6, R69, 0x1, P3 ;  /* 0x0000004506037211 */ /* 0x001fe200018f0eff */
[----:B------:R-:W-:-:S02]  /*1d9a0*/  @P0 IMAD.MOV.U32 R6, RZ, RZ, R8 ;  /* 0x000000ffff060224 */ /* 0x000fc400078e0008 */
[----:B------:R-:W-:Y:S04]  /*1d9b0*/  STL [R1+0x12f8], R88 ;  /* 0x0012f85801007387 */ /* 0x000fe80000100800 */
[----:B------:R0:W4:Y:S04]  /*1d9c0*/  @P0 LDG.E.U16 R87, desc[UR20][R6.64] ;  /* 0x0000001406570981 */ /* 0x000128000c1e1500 */
[----:B--2---:R-:W2:Y:S04]  /*1d9d0*/  LDL.LU R15, [R1+0x23c] ;  /* 0x00023c00010f7983 */ /* 0x004ea80000300800 */
[----:B------:R-:W-:Y:S04]  /*1d9e0*/  STL [R1+0x2e8], R11 ;  /* 0x0002e80b01007387 */ /* 0x000fe80000100800 */
[----:B------:R1:W-:Y:S01]  /*1d9f0*/  STL [R1+0x2a0], R10 ;  /* 0x0002a00a01007387 */ /* 0x0003e20000100800 */
[----:B0-----:R-:W-:-:S03]  /*1da00*/  @P0 IMAD.MOV.U32 R6, RZ, RZ, R2 ;  /* 0x000000ffff060224 */ /* 0x001fc600078e0002 */
[----:B-1----:R-:W2:Y:S04]  /*1da10*/  LDL R10, [R1+0x1254] ;  /* 0x00125400010a7983 */ /* 0x002ea80000100800 */
[----:B------:R-:W-:Y:S04]  /*1da20*/  STL [R1+0x874], R8 ;  /* 0x0008740801007387 */ /* 0x000fe80000100800 */
[----:B------:R-:W-:Y:S04]  /*1da30*/  STL [R1+0x8a4], R2 ;  /* 0x0008a40201007387 */ /* 0x000fe80000100800 */
[----:B------:R0:W-:Y:S01]  /*1da40*/  STL [R1+0x870], R7 ;  /* 0x0008700701007387 */ /* 0x0001e20000100800 */
[----:B------:R-:W-:Y:S01]  /*1da50*/  ISETP.GT.U32.AND P4, PT, R68, R13, PT ;  /* 0x0000000d4400720c */ /* 0x000fe20003f84070 */
[----:B------:R-:W-:-:S02]  /*1da60*/  @!P6 IMAD.MOV R4, RZ, RZ, -R4 ;  /* 0x000000ffff04e224 */ /* 0x000fc400078e0a04 */
[----:B0-----:R-:W-:Y:S01]  /*1da70*/  @P0 IMAD.MOV.U32 R7, RZ, RZ, R3 ;  /* 0x000000ffff070224 */ /* 0x001fe200078e0003 */
[----:B------:R-:W3:Y:S04]  /*1da80*/  LDL R14, [R1+0x126c] ;  /* 0x00126c00010e7983 */ /* 0x000ee80000100800 */
[----:B------:R-:W3:Y:S01]  /*1da90*/  @P0 LDG.E.U16 R86, desc[UR20][R6.64] ;  /* 0x0000001406560981 */ /* 0x000ee2000c1e1500 */
[----:B------:R-:W-:Y:S01]  /*1daa0*/  ISETP.GT.U32.AND P6, PT, R68, R12, PT ;  /* 0x0000000c4400720c */ /* 0x000fe20003fc4070 */
[----:B------:R-:W-:Y:S01]  /*1dab0*/  IMAD R5, R5, UR7, RZ ;  /* 0x0000000705057c24 */ /* 0x000fe2000f8e02ff */
[----:B------:R-:W-:Y:S02]  /*1dac0*/  SEL R4, R73, R4, !P1 ;  /* 0x0000000449047207 */ /* 0x000fe40004800000 */
[----:B------:R-:W-:Y:S01]  /*1dad0*/  @!P4 IMAD.IADD R13, R13, 0x1, -R68 ;  /* 0x000000010d0dc824 */ /* 0x000fe200078e0a44 */
[----:B------:R0:W-:Y:S01]  /*1dae0*/  STL [R1+0x8a0], R3 ;  /* 0x0008a00301007387 */ /* 0x0001e20000100800 */
[----:B------:R-:W-:Y:S01]  /*1daf0*/  PRMT R85, RZ, 0x7610, R85 ;  /* 0x00007610ff557816 */ /* 0x000fe20000000055 */
[----:B------:R-:W1:Y:S01]  /*1db00*/  LDCU UR7, c[0x0][0x3b0] ;  /* 0x00007600ff0777ac */ /* 0x000e620008000800 */
[----:B------:R-:W-:Y:S01]  /*1db10*/  IMAD R4, R4, UR12, RZ ;  /* 0x0000000c04047c24 */ /* 0x000fe2000f8e02ff */
[----:B------:R-:W-:-:S02]  /*1db20*/  LEA R8, P4, R5, R72, 0x1 ;  /* 0x0000004805087211 */ /* 0x000fc400078808ff */
[----:B------:R-:W-:Y:S01]  /*1db30*/  PRMT R84, RZ, 0x7610, R84 ;  /* 0x00007610ff547816 */ /* 0x000fe20000000054 */
[----:B------:R-:W1:Y:S01]  /*1db40*/  LDCU UR12, c[0x0][0x3b0] ;  /* 0x00007600ff0c77ac */ /* 0x000e620008000800 */
[----:B------:R-:W-:Y:S01]  /*1db50*/  LEA.HI.X.SX32 R17, R5, R69, 0x1, P4 ;  /* 0x0000004505117211 */ /* 0x000fe200020f0eff */
[----:B------:R-:W-:Y:S01]  /*1db60*/  @!P6 IMAD.IADD R12, R12, 0x1, -R68 ;  /* 0x000000010c0ce824 */ /* 0x000fe200078e0a44 */
[----:B------:R-:W-:-:S03]  /*1db70*/  LEA R2, P6, R4, R72, 0x1 ;  /* 0x0000004804027211 */ /* 0x000fc600078c08ff */
[----:B------:R-:W-:Y:S01]  /*1db80*/  @P0 IMAD.MOV.U32 R5, RZ, RZ, R17 ;  /* 0x000000ffff050224 */ /* 0x000fe200078e0011 */
[----:B0-----:R-:W-:Y:S01]  /*1db90*/  LEA.HI.X.SX32 R3, R4, R69, 0x1, P6 ;  /* 0x0000004504037211 */ /* 0x001fe200030f0eff */
[----:B------:R-:W-:-:S05]  /*1dba0*/  @P0 IMAD.MOV.U32 R4, RZ, RZ, R8 ;  /* 0x000000ffff040224 */ /* 0x000fca00078e0008 */
[----:B------:R0:W3:Y:S02]  /*1dbb0*/  @P0 LDG.E.U16 R85, desc[UR20][R4.64] ;  /* 0x0000001404550981 */ /* 0x0000e4000c1e1500 */
[----:B0-----:R-:W-:Y:S02]  /*1dbc0*/  @P0 IMAD.MOV.U32 R4, RZ, RZ, R2 ;  /* 0x000000ffff040224 */ /* 0x001fe400078e0002 */
[----:B------:R-:W-:-:S05]  /*1dbd0*/  @P0 IMAD.MOV.U32 R5, RZ, RZ, R3 ;  /* 0x000000ffff050224 */ /* 0x000fca00078e0003 */
[----:B------:R0:W3:Y:S04]  /*1dbe0*/  @P0 LDG.E.U16 R84, desc[UR20][R4.64] ;  /* 0x0000001404540981 */ /* 0x0000e8000c1e1500 */
[----:B----4-:R-:W-:Y:S04]  /*1dbf0*/  STL [R1+0x12fc], R87 ;  /* 0x0012fc5701007387 */ /* 0x010fe80000100800 */
[----:B------:R-:W4:Y:S04]  /*1dc00*/  LDL R16, [R1+0x129c] ;  /* 0x00129c0001107983 */ /* 0x000f280000100800 */
[----:B------:R-:W4:Y:S01]  /*1dc10*/  LDL.LU R11, [R1+0x214] ;  /* 0x00021400010b7983 */ /* 0x000f220000300800 */
[----:B--2---:R-:W-:-:S03]  /*1dc20*/  ISETP.GE.AND P4, PT, R10, RZ, PT ;  /* 0x000000ff0a00720c */ /* 0x004fc60003f86270 */
[----:B---3--:R-:W-:Y:S04]  /*1dc30*/  STL [R1+0x1300], R86 ;  /* 0x0013005601007387 */ /* 0x008fe80000100800 */
[----:B------:R-:W-:Y:S04]  /*1dc40*/  STL [R1+0x8d4], R8 ;  /* 0x0008d40801007387 */ /* 0x000fe80000100800 */
[----:B------:R2:W-:Y:S04]  /*1dc50*/  STL [R1+0x294], R12 ;  /* 0x0002940c01007387 */ /* 0x0005e80000100800 */
[----:B------:R-:W-:Y:S04]  /*1dc60*/  STL [R1+0x904], R2 ;  /* 0x0009040201007387 */ /* 0x000fe80000100800 */
[----:B------:R-:W-:Y:S04]  /*1dc70*/  STL [R1+0x8d0], R17 ;  /* 0x0008d01101007387 */ /* 0x000fe80000100800 */
[----:B------:R-:W3:Y:S01]  /*1dc80*/  LDL R10, [R1+0x12c8] ;  /* 0x0012c800010a7983 */ /* 0x000ee20000100800 */
[----:B------:R-:W-:-:S02]  /*1dc90*/  ISETP.GT.U32.AND P5, PT, R68, R9, PT ;  /* 0x000000094400720c */ /* 0x000fc40003fa4070 */
[----:B------:R-:W-:Y:S02]  /*1dca0*/  ISETP.GT.U32.AND P3, PT, R68, R15, PT ;  /* 0x0000000f4400720c */ /* 0x000fe40003f64070 */
[----:B------:R-:W-:-:S09]  /*1dcb0*/  ISETP.GE.AND P6, PT, R14, RZ, PT ;  /* 0x000000ff0e00720c */ /* 0x000fd20003fc6270 */
[--C-:B------:R-:W-:Y:S01]  /*1dcc0*/  @!P5 IMAD.IADD R9, R9, 0x1, -R68.reuse ;  /* 0x000000010909d824 */ /* 0x100fe200078e0a44 */
[----:B------:R-:W-:Y:S01]  /*1dcd0*/  ISETP.GT.U32.AND P5, PT, R68, R13, PT ;  /* 0x0000000d4400720c */ /* 0x000fe20003fa4070 */
[----:B------:R-:W-:Y:S02]  /*1dce0*/  @!P3 IMAD.IADD R15, R15, 0x1, -R68 ;  /* 0x000000010f0fb824 */ /* 0x000fe400078e0a44 */
[----:B0-----:R-:W-:-:S03]  /*1dcf0*/  IMAD.MOV.U32 R5, RZ, RZ, R12 ;  /* 0x000000ffff057224 */ /* 0x001fc600078e000c */
[----:B------:R-:W-:Y:S01]  /*1dd00*/  ISETP.GT.U32.AND P3, PT, R68, R15, PT ;  /* 0x0000000f4400720c */ /* 0x000fe20003f64070 */
[----:B------:R-:W-:-:S06]  /*1dd10*/  @!P4 IMAD.MOV R5, RZ, RZ, -R5 ;  /* 0x000000ffff05c224 */ /* 0x000fcc00078e0a05 */
[----:B------:R-:W-:Y:S01]  /*1dd20*/  @!P5 IMAD.IADD R13, R13, 0x1, -R68 ;  /* 0x000000010d0dd824 */ /* 0x000fe200078e0a44 */
[----:B------:R-:W-:-:S03]  /*1dd30*/  ISETP.GT.U32.AND P5, PT, R68, R9, PT ;  /* 0x000000094400720c */ /* 0x000fc60003fa4070 */
[----:B------:R-:W-:Y:S01]  /*1dd40*/  IMAD.MOV.U32 R4, RZ, RZ, R13 ;  /* 0x000000ffff047224 */ /* 0x000fe200078e000d */
[----:B------:R-:W-:-:S03]  /*1dd50*/  SEL R5, R73, R5, !P1 ;  /* 0x0000000549057207 */ /* 0x000fc60004800000 */
[----:B------:R-:W-:Y:S02]  /*1dd60*/  @!P6 IMAD.MOV R4, RZ, RZ, -R4 ;  /* 0x000000ffff04e224 */ /* 0x000fe400078e0a04 */
[----:B------:R-:W-:Y:S01]  /*1dd70*/  IMAD R6, R5, UR4, RZ ;  /* 0x0000000405067c24 */ /* 0x000fe2000f8e02ff */
[----:B------:R-:W-:Y:S01]  /*1dd80*/  STL [R1+0x1304], R85 ;  /* 0x0013045501007387 */ /* 0x000fe20000100800 */
[--C-:B------:R-:W-:Y:S01]  /*1dd90*/  @!P3 IMAD.IADD R15, R15, 0x1, -R68.reuse ;  /* 0x000000010f0fb824 */ /* 0x100fe200078e0a44 */
[----:B------:R-:W-:Y:S01]  /*1dda0*/  SEL R4, R73, R4, !P1 ;  /* 0x0000000449047207 */ /* 0x000fe20004800000 */
[----:B------:R-:W-:Y:S01]  /*1ddb0*/  @!P5 IMAD.IADD R9, R9, 0x1, -R68 ;  /* 0x000000010909d824 */ /* 0x000fe200078e0a44 */
[----:B------:R-:W-:Y:S01]  /*1ddc0*/  STL [R1+0x900], R3 ;  /* 0x0009000301007387 */ /* 0x000fe20000100800 */
[----:B------:R-:W-:Y:S01]  /*1ddd0*/  LEA R7, P3, R6, R72, 0x1 ;  /* 0x0000004806077211 */ /* 0x000fe200078608ff */
[----:B------:R-:W0:Y:S01]  /*1dde0*/  LDCU UR4, c[0x0][0x3b0] ;  /* 0x00007600ff0477ac */ /* 0x000e220008000800 */
[----:B------:R-:W-:Y:S01]  /*1ddf0*/  IMAD R4, R4, UR5, RZ ;  /* 0x0000000504047c24 */ /* 0x000fe2000f8e02ff */
[----:B------:R-:W3:Y:S01]  /*1de00*/  LDL.LU R14, [R1+0x1f4] ;  /* 0x0001f400010e7983 */ /* 0x000ee20000300800 */
[----:B------:R-:W-:Y:S01]  /*1de10*/  IMAD.MOV.U32 R5, RZ, RZ, R9 ;  /* 0x000000ffff057224 */ /* 0x000fe200078e0009 */
[----:B------:R-:W-:Y:S01]  /*1de20*/  LEA.HI.X.SX32 R6, R6, R69, 0x1, P3 ;  /* 0x0000004506067211 */ /* 0x000fe200018f0eff */
[----:B------:R-:W0:Y:S01]  /*1de30*/  LDCU UR5, c[0x0][0x3b0] ;  /* 0x00007600ff0577ac */ /* 0x000e220008000800 */
[----:B------:R-:W-:Y:S04]  /*1de40*/  STL [R1+0x1308], R84 ;  /* 0x0013085401007387 */ /* 0x000fe80000100800 */
[----:B--2---:R-:W2:Y:S04]  /*1de50*/  LDL.LU R12, [R1+0x1c4] ;  /* 0x0001c400010c7983 */ /* 0x004ea80000300800 */
[----:B------:R0:W-:Y:S04]  /*1de60*/  STL [R1+0x274], R13 ;  /* 0x0002740d01007387 */ /* 0x0001e80000100800 */
[----:B0-----:R-:W2:Y:S04]  /*1de70*/  LDL R13, [R1+0x1288] ;  /* 0x00128800010d7983 */ /* 0x001ea80000100800 */
[----:B------:R0:W-:Y:S04]  /*1de80*/  STL [R1+0x260], R9 ;  /* 0x0002600901007387 */ /* 0x0001e80000100800 */
[----:B0-----:R-:W2:Y:S04]  /*1de90*/  LDL.LU R9, [R1+0x1a4] ;  /* 0x0001a40001097983 */ /* 0x001ea80000300800 */
[----:B------:R-:W-:Y:S04]  /*1dea0*/  STL [R1+0x23c], R15 ;  /* 0x00023c0f01007387 */ /* 0x000fe80000100800 */
[----:B------:R0:W-:Y:S01]  /*1deb0*/  STL [R1+0x934], R7 ;  /* 0x0009340701007387 */ /* 0x0001e20000100800 */
[----:B------:R-:W-:-:S02]  /*1dec0*/  PRMT R83, RZ, 0x7610, R83 ;  /* 0x00007610ff537816 */ /* 0x000fc40000000053 */
[----:B0-----:R-:W-:Y:S02]  /*1ded0*/  @P0 LOP3.LUT R7, R7, R6, RZ, 0x3c, !PT ;  /* 0x0000000607070212 */ /* 0x001fe400078e3cff */
[----:B------:R-:W-:Y:S02]  /*1dee0*/  PRMT R82, RZ, 0x7610, R82 ;  /* 0x00007610ff527816 */ /* 0x000fe40000000052 */
[----:B----4-:R-:W-:-:S13]  /*1def0*/  ISETP.GT.U32.AND P4, PT, R68, R11, PT ;  /* 0x0000000b4400720c */ /* 0x010fda0003f84070 */
[----:B------:R-:W-:Y:S01]  /*1df00*/  @!P4 IMAD.IADD R11, R11, 0x1, -R68 ;  /* 0x000000010b0bc824 */ /* 0x000fe200078e0a44 */
[----:B------:R-:W-:-:S04]  /*1df10*/  LEA R2, P4, R4, R72, 0x1 ;  /* 0x0000004804027211 */ /* 0x000fc800078808ff */
[----:B------:R-:W-:Y:S02]  /*1df20*/  LEA.HI.X.SX32 R3, R4, R69, 0x1, P4 ;  /* 0x0000004504037211 */ /* 0x000fe400020f0eff */
[----:B---3--:R-:W-:Y:S02]  /*1df30*/  ISETP.GE.AND P5, PT, R10, RZ, PT ;  /* 0x000000ff0a00720c */ /* 0x008fe40003fa6270 */
[----:B------:R-:W3:Y:S04]  /*1df40*/  LDL.LU R10, [R1+0x120] ;  /* 0x00012000010a7983 */ /* 0x000ee80000300800 */
[----:B------:R-:W-:Y:S04]  /*1df50*/  STL [R1+0x964], R2 ;  /* 0x0009640201007387 */ /* 0x000fe80000100800 */
[----:B------:R0:W-:Y:S02]  /*1df60*/  STL [R1+0x930], R6 ;  /* 0x0009300601007387 */ /* 0x0001e40000100800 */
[----:B0-----:R-:W-:-:S04]  /*1df70*/  @P0 LOP3.LUT R6, R7, R6, RZ, 0x3c, !PT ;  /* 0x0000000607060212 */ /* 0x001fc800078e3cff */
[----:B------:R-:W-:-:S05]  /*1df80*/  @P0 LOP3.LUT R7, R7, R6, RZ, 0x3c, !PT ;  /* 0x0000000607070212 */ /* 0x000fca00078e3cff */
[----:B------:R0:W4:Y:S02]  /*1df90*/  @P0 LDG.E.U16 R83, desc[UR20][R6.64] ;  /* 0x0000001406530981 */ /* 0x000124000c1e1500 */
[----:B0-----:R-:W-:Y:S02]  /*1dfa0*/  @P0 IMAD.MOV.U32 R6, RZ, RZ, R2 ;  /* 0x000000ffff060224 */ /* 0x001fe400078e0002 */
[----:B------:R-:W-:-:S05]  /*1dfb0*/  @P0 IMAD.MOV.U32 R7, RZ, RZ, R3 ;  /* 0x000000ffff070224 */ /* 0x000fca00078e0003 */
[----:B------:R0:W3:Y:S01]  /*1dfc0*/  @P0 LDG.E.U16 R82, desc[UR20][R6.64] ;  /* 0x0000001406520981 */ /* 0x0000e2000c1e1500 */
[----:B------:R-:W-:Y:S02]  /*1dfd0*/  ISETP.GE.AND P6, PT, R16, RZ, PT ;  /* 0x000000ff1000720c */ /* 0x000fe40003fc6270 */
[----:B------:R-:W-:Y:S01]  /*1dfe0*/  ISETP.GT.U32.AND P3, PT, R68, R11, PT ;  /* 0x0000000b4400720c */ /* 0x000fe20003f64070 */
[----:B------:R-:W-:-:S04]  /*1dff0*/  IMAD.MOV.U32 R4, RZ, RZ, R15 ;  /* 0x000000ffff047224 */ /* 0x000fc800078e000f */
[----:B------:R-:W-:Y:S01]  /*1e000*/  @!P5 IMAD.MOV R4, RZ, RZ, -R4 ;  /* 0x000000ffff04d224 */ /* 0x000fe200078e0a04 */
[----:B--2---:R-:W-:-:S05]  /*1e010*/  ISETP.GT.U32.AND P4, PT, R68, R12, PT ;  /* 0x0000000c4400720c */ /* 0x004fca0003f84070 */
[----:B------:R-:W-:Y:S02]  /*1e020*/  @!P6 IMAD.MOV R5, RZ, RZ, -R5 ;  /* 0x000000ffff05e224 */ /* 0x000fe400078e0a05 */
[----:B------:R-:W-:-:S03]  /*1e030*/  @!P3 IMAD.IADD R11, R11, 0x1, -R68 ;  /* 0x000000010b0bb824 */ /* 0x000fc600078e0a44 */
[----:B0-----:R-:W-:Y:S02]  /*1e040*/  SEL R6, R73, R5, !P1 ;  /* 0x0000000549067207 */ /* 0x001fe40004800000 */
[----:B------:R-:W-:Y:S02]  /*1e050*/  ISETP.GE.AND P5, PT, R13, RZ, PT ;  /* 0x000000ff0d00720c */ /* 0x000fe40003fa6270 */
[----:B------:R-:W-:Y:S01]  /*1e060*/  SEL R5, R73, R4, !P1 ;  /* 0x0000000449057207 */ /* 0x000fe20004800000 */
[----:B------:R-:W-:-:S04]  /*1e070*/  IMAD.MOV.U32 R4, RZ, RZ, R11 ;  /* 0x000000ffff047224 */ /* 0x000fc800078e000b */
[----:B-1----:R-:W-:Y:S02]  /*1e080*/  IMAD R5, R5, UR12, RZ ;  /* 0x0000000c05057c24 */ /* 0x002fe4000f8e02ff */
[----:B------:R-:W-:Y:S01]  /*1e090*/  @!P4 IMAD.IADD R12, R12, 0x1, -R68 ;  /* 0x000000010c0cc824 */ /* 0x000fe200078e0a44 */
[----:B------:R-:W-:Y:S01]  /*1e0a0*/  PRMT R81, RZ, 0x7610, R81 ;  /* 0x00007610ff517816 */ /* 0x000fe20000000051 */
[----:B------:R-:W-:Y:S01]  /*1e0b0*/  IMAD R6, R6, UR7, RZ ;  /* 0x0000000706067c24 */ /* 0x000fe2000f8e02ff */
[----:B------:R-:W-:Y:S01]  /*1e0c0*/  PRMT R80, RZ, 0x7610, R80 ;  /* 0x00007610ff507816 */ /* 0x000fe20000000050 */
[----:B------:R-:W-:Y:S01]  /*1e0d0*/  @!P5 IMAD.MOV R4, RZ, RZ, -R4 ;  /* 0x000000ffff04d224 */ /* 0x000fe200078e0a04 */
[-C--:B------:R-:W-:Y:S01]  /*1e0e0*/  LEA R2, P5, R5, R72.reuse, 0x1 ;  /* 0x0000004805027211 */ /* 0x080fe200078a08ff */
[----:B------:R-:W0:Y:S01]  /*1e0f0*/  LDCU UR7, c[0x0][0x3b0] ;  /* 0x00007600ff0777ac */ /* 0x000e220008000800 */
[C---:B------:R-:W-:Y:S02]  /*1e100*/  LEA R7, P4, R6.reuse, R72, 0x1 ;  /* 0x0000004806077211 */ /* 0x040fe400078808ff */
[----:B------:R-:W-:Y:S01]  /*1e110*/  SEL R4, R73, R4, !P1 ;  /* 0x0000000449047207 */ /* 0x000fe20004800000 */
[----:B------:R-:W1:Y:S01]  /*1e120*/  LDCU UR12, c[0x0][0x3b0] ;  /* 0x00007600ff0c77ac */ /* 0x000e620008000800 */
[-C--:B------:R-:W-:Y:S01]  /*1e130*/  LEA.HI.X.SX32 R8, R6, R69.reuse, 0x1, P4 ;  /* 0x0000004506087211 */ /* 0x080fe200020f0eff */
[----:B------:R-:W-:Y:S01]  /*1e140*/  @P0 IMAD.MOV.U32 R6, RZ, RZ, R7 ;  /* 0x000000ffff060224 */ /* 0x000fe200078e0007 */
[----:B------:R-:W-:Y:S01]  /*1e150*/  PRMT R79, RZ, 0x7610, R79 ;  /* 0x00007610ff4f7816 */ /* 0x000fe2000000004f */
[----:B----4-:R-:W-:Y:S04]  /*1e160*/  STL [R1+0x130c], R83 ;  /* 0x00130c5301007387 */ /* 0x010fe80000100800 */
[----:B------:R2:W-:Y:S02]  /*1e170*/  STL [R1+0x960], R3 ;  /* 0x0009600301007387 */ /* 0x0005e40000100800 */
[----:B--2---:R-:W-:-:S02]  /*1e180*/  LEA.HI.X.SX32 R3, R5, R69, 0x1, P5 ;  /* 0x0000004505037211 */ /* 0x004fc400028f0eff */
[----:B------:R-:W-:Y:S01]  /*1e190*/  ISETP.GT.U32.AND P5, PT, R68, R12, PT ;  /* 0x0000000c4400720c */ /* 0x000fe20003fa4070 */
[----:B---3--:R-:W-:Y:S04]  /*1e1a0*/  STL [R1+0x1310], R82 ;  /* 0x0013105201007387 */ /* 0x008fe80000100800 */
[----:B------:R-:W2:Y:S04]  /*1e1b0*/  LDL R16, [R1+0x1228] ;  /* 0x0012280001107983 */ /* 0x000ea80000100800 */
[----:B------:R-:W3:Y:S04]  /*1e1c0*/  LDL R15, [R1+0x1158] ;  /* 0x00115800010f7983 */ /* 0x000ee80000100800 */
[----:B------:R-:W-:Y:S04]  /*1e1d0*/  STL [R1+0x214], R11 ;  /* 0x0002140b01007387 */ /* 0x000fe80000100800 */
[----:B------:R-:W4:Y:S01]  /*1e1e0*/  LDL R13, [R1+0x101c] ;  /* 0x00101c00010d7983 */ /* 0x000f220000100800 */
[----:B------:R-:W-:Y:S01]  /*1e1f0*/  IMAD R5, R4, UR4, RZ ;  /* 0x0000000404057c24 */ /* 0x000fe2000f8e02ff */
[----:B------:R-:W-:Y:S01]  /*1e200*/  ISETP.GT.U32.AND P6, PT, R68, R14, PT ;  /* 0x0000000e4400720c */ /* 0x000fe20003fc4070 */
[----:B------:R-:W-:Y:S01]  /*1e210*/  @!P5 IMAD.IADD R12, R12, 0x1, -R68 ;  /* 0x000000010c0cd824 */ /* 0x000fe200078e0a44 */
[----:B------:R0:W-:Y:S01]  /*1e220*/  STL [R1+0x994], R7 ;  /* 0x0009940701007387 */ /* 0x0001e20000100800 */
[----:B------:R-:W-:Y:S01]  /*1e230*/  ISETP.GT.U32.AND P4, PT, R68, R10, PT ;  /* 0x0000000a4400720c */ /* 0x000fe20003f84070 */
[----:B------:R-:W1:Y:S02]  /*1e240*/  LDCU UR4, c[0x0][0x3b0] ;  /* 0x00007600ff0477ac */ /* 0x000e640008000800 */
[----:B------:R1:W-:Y:S01]  /*1e250*/  STL [R1+0x9c4], R2 ;  /* 0x0009c40201007387 */ /* 0x0003e20000100800 */
[----:B0-----:R-:W-:-:S03]  /*1e260*/  @P0 IMAD.MOV.U32 R7, RZ, RZ, R8 ;  /* 0x000000ffff070224 */ /* 0x001fc600078e0008 */
[----:B------:R-:W-:Y:S04]  /*1e270*/  STL [R1+0x990], R8 ;  /* 0x0009900801007387 */ /* 0x000fe80000100800 */
[----:B------:R0:W4:Y:S04]  /*1e280*/  @P0 LDG.E.U16 R81, desc[UR20][R6.64] ;  /* 0x0000001406510981 */ /* 0x000128000c1e1500 */
[----:B------:R1:W-:Y:S04]  /*1e290*/  STL [R1+0x9c0], R3 ;  /* 0x0009c00301007387 */ /* 0x0003e80000100800 */
[----:B------:R-:W4:Y:S01]  /*1e2a0*/  LDL R11, [R1+0xf7c] ;  /* 0x000f7c00010b7983 */ /* 0x000f220000100800 */
[----:B0-----:R-:W-:Y:S01]  /*1e2b0*/  @P0 IMAD.MOV.U32 R6, RZ, RZ, R2 ;  /* 0x000000ffff060224 */ /* 0x001fe200078e0002 */
[----:B-1----:R-:W-:Y:S01]  /*1e2c0*/  LEA R2, P5, R5, R72, 0x1 ;  /* 0x0000004805027211 */ /* 0x002fe200078a08ff */
[----:B------:R-:W-:-:S03]  /*1e2d0*/  @P0 IMAD.MOV.U32 R7, RZ, RZ, R3 ;  /* 0x000000ffff070224 */ /* 0x000fc600078e0003 */
[----:B------:R-:W-:Y:S02]  /*1e2e0*/  LEA.HI.X.SX32 R3, R5, R69, 0x1, P5 ;  /* 0x0000004505037211 */ /* 0x000fe400028f0eff */
[----:B------:R0:W4:Y:S02]  /*1e2f0*/  @P0 LDG.E.U16 R80, desc[UR20][R6.64] ;  /* 0x0000001406500981 */ /* 0x000124000c1e1500 */
[----:B0-----:R-:W-:Y:S02]  /*1e300*/  @P0 IMAD.MOV.U32 R6, RZ, RZ, R2 ;  /* 0x000000ffff060224 */ /* 0x001fe400078e0002 */
[----:B------:R-:W-:-:S05]  /*1e310*/  @P0 IMAD.MOV.U32 R7, RZ, RZ, R3 ;  /* 0x000000ffff070224 */ /* 0x000fca00078e0003 */
[----:B------:R0:W4:Y:S01]  /*1e320*/  @P0 LDG.E.U16 R79, desc[UR20][R6.64] ;  /* 0x00000014064f0981 */ /* 0x000122000c1e1500 */
[----:B------:R-:W-:Y:S01]  /*1e330*/  @!P6 IMAD.IADD R14, R14, 0x1, -R68 ;  /* 0x000000010e0ee824 */ /* 0x000fe200078e0a44 */
[----:B------:R-:W-:-:S04]  /*1e340*/  ISETP.GT.U32.AND P6, PT, R68, R9, PT ;  /* 0x000000094400720c */ /* 0x000fc80003fc4070 */
[----:B------:R-:W-:Y:S01]  /*1e350*/  ISETP.GT.U32.AND P3, PT, R68, R14, PT ;  /* 0x0000000e4400720c */ /* 0x000fe20003f64070 */
[----:B------:R-:W-:-:S08]  /*1e360*/  @!P4 IMAD.IADD R10, R10, 0x1, -R68 ;  /* 0x000000010a0ac824 */ /* 0x000fd000078e0a44 */
[----:B------:R-:W-:-:S04]  /*1e370*/  @!P6 IMAD.IADD R9, R9, 0x1, -R68 ;  /* 0x000000010909e824 */ /* 0x000fc800078e0a44 */
[----:B------:R-:W-:Y:S01]  /*1e380*/  @!P3 IMAD.IADD R14, R14, 0x1, -R68 ;  /* 0x000000010e0eb824 */ /* 0x000fe200078e0a44 */
[----:B------:R-:W-:-:S03]  /*1e390*/  ISETP.GT.U32.AND P4, PT, R68, R9, PT ;  /* 0x000000094400720c */ /* 0x000fc60003f84070 */
[----:B------:R-:W-:Y:S02]  /*1e3a0*/  IMAD.MOV.U32 R4, RZ, RZ, R14 ;  /* 0x000000ffff047224 */ /* 0x000fe400078e000e */
[----:B------:R-:W-:Y:S01]  /*1e3b0*/  IMAD.MOV.U32 R5, RZ, RZ, R12 ;  /* 0x000000ffff057224 */ /* 0x000fe200078e000c */
[----:B------:R-:W-:-:S07]  /*1e3c0*/  ISETP.GT.U32.AND P5, PT, R68, R10, PT ;  /* 0x0000000a4400720c */ /* 0x000fce0003fa4070 */
[----:B------:R-:W-:-:S06]  /*1e3d0*/  @!P4 IMAD.IADD R9, R9, 0x1, -R68 ;  /* 0x000000010909c824 */ /* 0x000fcc00078e0a44 */
[----:B------:R-:W-:Y:S01]  /*1e3e0*/  @!P5 IMAD.IADD R10, R10, 0x1, -R68 ;  /* 0x000000010a0ad824 */ /* 0x000fe200078e0a44 */
[----:B------:R-:W-:Y:S02]  /*1e3f0*/  PRMT R78, RZ, 0x7610, R78 ;  /* 0x00007610ff4e7816 */ /* 0x000fe4000000004e */
[----:B------:R-:W-:Y:S02]  /*1e400*/  PRMT R77, RZ, 0x7610, R77 ;  /* 0x00007610ff4d7816 */ /* 0x000fe4000000004d */
[----:B------:R-:W-:Y:S02]  /*1e410*/  PRMT R76, RZ, 0x7610, R76 ;  /* 0x00007610ff4c7816 */ /* 0x000fe4000000004c */
[----:B--2---:R-:W-:Y:S02]  /*1e420*/  ISETP.GE.AND P3, PT, R16, RZ, PT ;  /* 0x000000ff1000720c */ /* 0x004fe40003f66270 */
[----:B---3--:R-:W-:-:S11]  /*1e430*/  ISETP.GE.AND P6, PT, R15, RZ, PT ;  /* 0x000000ff0f00720c */ /* 0x008fd60003fc6270 */
[----:B------:R-:W-:Y:S01]  /*1e440*/  @!P3 IMAD.MOV R4, RZ, RZ, -R4 ;  /* 0x000000ffff04b224 */ /* 0x000fe200078e0a04 */
[----:B----4-:R-:W-:Y:S01]  /*1e450*/  ISETP.GE.AND P3, PT, R13, RZ, PT ;  /* 0x000000ff0d00720c */ /* 0x010fe20003f66270 */
[----:B------:R-:W-:-:S03]  /*1e460*/  @!P6 IMAD.MOV R5, RZ, RZ, -R5 ;  /* 0x000000ffff05e224 */ /* 0x000fc600078e0a05 */
[C---:B0-----:R-:W-:Y:S01]  /*1e470*/  SEL R6, R73.reuse, R4, !P1 ;  /* 0x0000000449067207 */ /* 0x041fe20004800000 */
[----:B------:R-:W-:Y:S01]  /*1e480*/  IMAD.MOV.U32 R4, RZ, RZ, R9 ;  /* 0x000000ffff047224 */ /* 0x000fe200078e0009 */
[----:B------:R-:W-:-:S03]  /*1e490*/  SEL R5, R73, R5, !P1 ;  /* 0x0000000549057207 */ /* 0x000fc60004800000 */
[----:B------:R-:W-:Y:S01]  /*1e4a0*/  IMAD R6, R6, UR5, RZ ;  /* 0x0000000506067c24 */ /* 0x000fe2000f8e02ff */
[----:B------:R-:W-:Y:S01]  /*1e4b0*/  PRMT R75, RZ, 0x7610, R75 ;  /* 0x00007610ff4b7816 */ /* 0x000fe2000000004b */
[C---:B------:R-:W-:Y:S02]  /*1e4c0*/  VIADD R43, R0.reuse, 0x67 ;  /* 0x00000067002b7836 */ /* 0x040fe40000000000 */
[C---:B------:R-:W-:Y:S02]  /*1e4d0*/  VIADD R42, R0.reuse, 0x6e ;  /* 0x0000006e002a7836 */ /* 0x040fe40000000000 */
[C---:B------:R-:W-:Y:S01]  /*1e4e0*/  VIADD R41, R0.reuse, 0x6f ;  /* 0x0000006f00297836 */ /* 0x040fe20000000000 */
[----:B------:R-:W-:Y:S01]  /*1e4f0*/  STL [R1+0x1314], R81 ;  /* 0x0013145101007387 */ /* 0x000fe20000100800 */
[----:B------:R-:W-:Y:S02]  /*1e500*/  IMAD R7, R5, UR4, RZ ;  /* 0x0000000405077c24 */ /* 0x000fe4000f8e02ff */
[----:B------:R-:W-:Y:S01]  /*1e510*/  @!P3 IMAD.MOV R4, RZ, RZ, -R4 ;  /* 0x000000ffff04b224 */ /* 0x000fe200078e0a04 */
[----:B------:R-:W-:Y:S01]  /*1e520*/  ISETP.GE.AND P4, PT, R11, RZ, PT ;  /* 0x000000ff0b00720c */ /* 0x000fe20003f86270 */
[----:B------:R-:W-:-:S02]  /*1e530*/  VIADD R40, R0, 0x76 ;  /* 0x0000007600287836 */ /* 0x000fc40000000000 */
[C---:B------:R-:W-:Y:S02]  /*1e540*/  VIADD R39, R0.reuse, 0x77 ;  /* 0x0000007700277836 */ /* 0x040fe40000000000 */
[C---:B------:R-:W-:Y:S02]  /*1e550*/  VIADD R38, R0.reuse, 0x7e ;  /* 0x0000007e00267836 */ /* 0x040fe40000000000 */
[C---:B------:R-:W-:Y:S02]  /*1e560*/  VIADD R37, R0.reuse, 0x7f ;  /* 0x0000007f00257836 */ /* 0x040fe40000000000 */
[C---:B------:R-:W-:Y:S01]  /*1e570*/  VIADD R36, R0.reuse, 0x86 ;  /* 0x0000008600247836 */ /* 0x040fe20000000000 */
[----:B------:R-:W-:Y:S01]  /*1e580*/  STL [R1+0x1318], R80 ;  /* 0x0013185001007387 */ /* 0x000fe20000100800 */
[----:B------:R-:W-:Y:S02]  /*1e590*/  IMAD.MOV.U32 R5, RZ, RZ, R10 ;  /* 0x000000ffff057224 */ /* 0x000fe400078e000a */
[C---:B------:R-:W-:Y:S01]  /*1e5a0*/  VIADD R35, R0.reuse, 0x87 ;  /* 0x0000008700237836 */ /* 0x040fe20000000000 */
[----:B------:R-:W-:Y:S01]  /*1e5b0*/  STL [R1+0x1f4], R14 ;  /* 0x0001f40e01007387 */ /* 0x000fe20000100800 */
[----:B------:R-:W-:-:S02]  /*1e5c0*/  VIADD R34, R0, 0x8e ;  /* 0x0000008e00227836 */ /* 0x000fc40000000000 */
[C---:B------:R-:W-:Y:S01]  /*1e5d0*/  VIADD R33, R0.reuse, 0x8f ;  /* 0x0000008f00217836 */ /* 0x040fe20000000000 */
[----:B------:R-:W-:Y:S01]  /*1e5e0*/  STL [R1+0x1c4], R12 ;  /* 0x0001c40c01007387 */ /* 0x000fe20000100800 */
[C---:B------:R-:W-:Y:S02]  /*1e5f0*/  VIADD R32, R0.reuse, 0x96 ;  /* 0x0000009600207836 */ /* 0x040fe40000000000 */
[C---:B------:R-:W-:Y:S01]  /*1e600*/  VIADD R88, R0.reuse, 0x97 ;  /* 0x0000009700587836 */ /* 0x040fe20000000000 */
[----:B------:R0:W-:Y:S01]  /*1e610*/  STL [R1+0x9f4], R2 ;  /* 0x0009f40201007387 */ /* 0x0001e20000100800 */
[C---:B------:R-:W-:Y:S01]  /*1e620*/  VIADD R71, R0.reuse, 0xae ;  /* 0x000000ae00477836 */ /* 0x040fe20000000000 */
[----:B------:R-:W-:Y:S01]  /*1e630*/  IABS R15, R43 ;  /* 0x0000002b000f7213 */ /* 0x000fe20000000000 */
[C---:B------:R-:W-:Y:S01]  /*1e640*/  VIADD R70, R0.reuse, 0xaf ;  /* 0x000000af00467836 */ /* 0x040fe20000000000 */
[----:B------:R-:W-:Y:S01]  /*1e650*/  STL [R1+0x9f0], R3 ;  /* 0x0009f00301007387 */ /* 0x000fe20000100800 */
[----:B------:R-:W-:Y:S01]  /*1e660*/  IABS R13, R41 ;  /* 0x00000029000d7213 */ /* 0x000fe20000000000 */
[C---:B------:R-:W-:Y:S01]  /*1e670*/  VIADD R87, R0.reuse, 0xb6 ;  /* 0x000000b600577836 */ /* 0x040fe20000000000 */
[----:B------:R-:W1:Y:S01]  /*1e680*/  LDCU UR4, c[0x0][0x3b0] ;  /* 0x00007600ff0477ac */ /* 0x000e620008000800 */
[----:B------:R-:W-:Y:S01]  /*1e690*/  STL [R1+0x131c], R79 ;  /* 0x00131c4f01007387 */ /* 0x000fe20000100800 */
[----:B------:R-:W-:-:S02]  /*1e6a0*/  VIADD R86, R0, 0xbf ;  /* 0x000000bf00567836 */ /* 0x000fc40000000000 */
[C---:B------:R-:W-:Y:S01]  /*1e6b0*/  VIADD R85, R0.reuse, 0xc7 ;  /* 0x000000c700557836 */ /* 0x040fe20000000000 */
[----:B------:R2:W-:Y:S01]  /*1e6c0*/  STL [R1+0x1a4], R9 ;  /* 0x0001a40901007387 */ /* 0x0005e20000100800 */
[----:B0-----:R-:W-:Y:S01]  /*1e6d0*/  LEA R2, P5, R7, R72, 0x1 ;  /* 0x0000004807027211 */ /* 0x001fe200078a08ff */
[C---:B------:R-:W-:Y:S01]  /*1e6e0*/  VIADD R84, R0.reuse, 0xc6 ;  /* 0x000000c600547836 */ /* 0x040fe20000000000 */
[----:B------:R-:W-:Y:S01]  /*1e6f0*/  SEL R4, R73, R4, !P1 ;  /* 0x0000000449047207 */ /* 0x000fe20004800000 */
[----:B------:R-:W-:Y:S01]  /*1e700*/  STL [R1+0x120], R10 ;  /* 0x0001200a01007387 */ /* 0x000fe20000100800 */
[----:B------:R-:W-:Y:S01]  /*1e710*/  VIADD R83, R0, 0xce ;  /* 0x000000ce00537836 */ /* 0x000fe20000000000 */
[----:B------:R-:W0:Y:S01]  /*1e720*/  LDCU UR5, c[0x0][0x3b0] ;  /* 0x00007600ff0577ac */ /* 0x000e220008000800 */
[----:B--2---:R-:W-:-:S04]  /*1e730*/  LEA R9, P3, R6, R72, 0x1 ;  /* 0x0000004806097211 */ /* 0x004fc800078608ff */
[-C--:B------:R-:W-:Y:S01]  /*1e740*/  LEA.HI.X.SX32 R6, R6, R69.reuse, 0x1, P3 ;  /* 0x0000004506067211 */ /* 0x080fe200018f0eff */
[----:B------:R-:W-:Y:S01]  /*1e750*/  STL [R1+0xa24], R9 ;  /* 0x000a240901007387 */ /* 0x000fe20000100800 */
[----:B------:R-:W-:-:S03]  /*1e760*/  LEA.HI.X.SX32 R3, R7, R69, 0x1, P5 ;  /* 0x0000004507037211 */ /* 0x000fc600028f0eff */
[----:B------:R-:W-:Y:S01]  /*1e770*/  STL [R1+0xa54], R2 ;  /* 0x000a540201007387 */ /* 0x000fe20000100800 */
[----:B------:R-:W-:-:S03]  /*1e780*/  @P0 IMAD.MOV.U32 R7, RZ, RZ, R6 ;  /* 0x000000ffff070224 */ /* 0x000fc600078e0006 */
[----:B------:R2:W-:Y:S01]  /*1e790*/  STL [R1+0xa20], R6 ;  /* 0x000a200601007387 */ /* 0x0005e20000100800 */
[----:B------:R-:W-:Y:S02]  /*1e7a0*/  IMAD R8, R4, UR7, RZ ;  /* 0x0000000704087c24 */ /* 0x000fe4000f8e02ff */
[----:B------:R-:W-:Y:S02]  /*1e7b0*/  @!P4 IMAD.MOV R5, RZ, RZ, -R5 ;  /* 0x000000ffff05c224 */ /* 0x000fe400078e0a05 */
[----:B--2---:R-:W-:Y:S01]  /*1e7c0*/  @P0 IMAD.MOV.U32 R6, RZ, RZ, R9 ;  /* 0x000000ffff060224 */ /* 0x004fe200078e0009 */
[----:B------:R2:W-:Y:S01]  /*1e7d0*/  STL [R1+0xa50], R3 ;  /* 0x000a500301007387 */ /* 0x0005e20000100800 */
[----:B------:R-:W-:Y:S01]  /*1e7e0*/  @P0 IMAD.MOV.U32 R4, RZ, RZ, R2 ;  /* 0x000000ffff040224 */ /* 0x000fe200078e0002 */
[----:B------:R-:W-:Y:S02]  /*1e7f0*/  IABS R14, R42 ;  /* 0x0000002a000e7213 */ /* 0x000fe40000000000 */
[----:B------:R-:W-:Y:S01]  /*1e800*/  IABS R12, R40 ;  /* 0x00000028000c7213 */ /* 0x000fe20000000000 */
[----:B------:R3:W4:Y:S01]  /*1e810*/  @P0 LDG.E.U16 R78, desc[UR20][R6.64] ;  /* 0x00000014064e0981 */ /* 0x000722000c1e1500 */
[----:B------:R-:W-:Y:S01]  /*1e820*/  IABS R11, R39 ;  /* 0x00000027000b7213 */ /* 0x000fe20000000000 */
[----:B------:R-:W-:Y:S01]  /*1e830*/  VIADD R82, R0, 0xcf ;  /* 0x000000cf00527836 */ /* 0x000fe20000000000 */
[----:B------:R-:W0:Y:S01]  /*1e840*/  LDCU UR7, c[0x0][0x3b0] ;  /* 0x00007600ff0777ac */ /* 0x000e220008000800 */
[----:B---3--:R-:W-:-:S02]  /*1e850*/  LEA R7, P3, R8, R72, 0x1 ;  /* 0x0000004808077211 */ /* 0x008fc400078608ff */
[----:B------:R-:W-:Y:S01]  /*1e860*/  SEL R6, R73, R5, !P1 ;  /* 0x0000000549067207 */ /* 0x000fe20004800000 */
[----:B------:R-:W-:Y:S01]  /*1e870*/  @P0 IMAD.MOV.U32 R5, RZ, RZ, R3 ;  /* 0x000000ffff050224 */ /* 0x000fe200078e0003 */
[----:B------:R-:W-:-:S04]  /*1e880*/  LEA.HI.X.SX32 R10, R8, R69, 0x1, P3 ;  /* 0x00000045080a7211 */ /* 0x000fc800018f0eff */
[----:B------:R3:W4:Y:S02]  /*1e890*/  @P0 LDG.E.U16 R77, desc[UR20][R4.64] ;  /* 0x00000014044d0981 */ /* 0x000724000c1e1500 */
[----:B---3--:R-:W-:Y:S02]  /*1e8a0*/  @P0 IMAD.MOV.U32 R4, RZ, RZ, R7 ;  /* 0x000000ffff040224 */ /* 0x008fe400078e0007 */
[----:B------:R-:W-:-:S05]  /*1e8b0*/  @P0 IMAD.MOV.U32 R5, RZ, RZ, R10 ;  /* 0x000000ffff050224 */ /* 0x000fca00078e000a */
[----:B------:R3:W4:Y:S01]  /*1e8c0*/  @P0 LDG.E.U16 R76, desc[UR20][R4.64] ;  /* 0x00000014044c0981 */ /* 0x000722000c1e1500 */
[----:B------:R-:W-:Y:S01]  /*1e8d0*/  IMAD R6, R6, UR12, RZ ;  /* 0x0000000c06067c24 */ /* 0x000fe2000f8e02ff */
[----:B------:R-:W0:Y:S01]  /*1e8e0*/  LDCU UR12, c[0x0][0x3b0] ;  /* 0x00007600ff0c77ac */ /* 0x000e220008000800 */
[C---:B--2---:R-:W-:Y:S02]  /*1e8f0*/  VIADD R3, R0.reuse, 0x5f ;  /* 0x0000005f00037836 */ /* 0x044fe40000000000 */
[----:B------:R-:W-:Y:S01]  /*1e900*/  VIADD R2, R0, 0x66 ;  /* 0x0000006600027836 */ /* 0x000fe20000000000 */
[----:B------:R-:W-:-:S04]  /*1e910*/  LEA R9, P3, R6, R72, 0x1 ;  /* 0x0000004806097211 */ /* 0x000fc800078608ff */
[----:B------:R-:W-:Y:S01]  /*1e920*/  LEA.HI.X.SX32 R8, R6, R69, 0x1, P3 ;  /* 0x0000004506087211 */ /* 0x000fe200018f0eff */
[----:B---3--:R-:W-:-:S04]  /*1e930*/  @P0 IMAD.MOV.U32 R4, RZ, RZ, R9 ;  /* 0x000000ffff040224 */ /* 0x008fc800078e0009 */
[----:B------:R-:W-:-:S05]  /*1e940*/  @P0 IMAD.MOV.U32 R5, RZ, RZ, R8 ;  /* 0x000000ffff050224 */ /* 0x000fca00078e0008 */
[----:B------:R-:W2:Y:S04]  /*1e950*/  @P0 LDG.E.U16 R75, desc[UR20][R4.64] ;  /* 0x00000014044b0981 */ /* 0x000ea8000c1e1500 */
[----:B----4-:R-:W-:Y:S04]  /*1e960*/  STL [R1+0x1320], R78 ;  /* 0x0013204e01007387 */ /* 0x010fe80000100800 */
[----:B------:R-:W-:Y:S04]  /*1e970*/  STL [R1+0x1324], R77 ;  /* 0x0013244d01007387 */ /* 0x000fe80000100800 */
[----:B------:R-:W-:Y:S04]  /*1e980*/  STL [R1+0xa84], R7 ;  /* 0x000a840701007387 */ /* 0x000fe80000100800 */
[----:B------:R-:W-:Y:S04]  /*1e990*/  STL [R1+0xed0], R3 ;  /* 0x000ed00301007387 */ /* 0x000fe80000100800 */
[----:B------:R-:W-:Y:S04]  /*1e9a0*/  STL [R1+0xed8], R2 ;  /* 0x000ed80201007387 */ /* 0x000fe80000100800 */
[----:B------:R3:W-:Y:S04]  /*1e9b0*/  STL [R1+0xa80], R10 ;  /* 0x000a800a01007387 */ /* 0x0007e80000100800 */
[----:B------:R-:W-:Y:S04]  /*1e9c0*/  STL [R1+0x1328], R76 ;  /* 0x0013284c01007387 */ /* 0x000fe80000100800 */
[----:B------:R4:W-:Y:S04]  /*1e9d0*/  STL [R1+0xab4], R9 ;  /* 0x000ab40901007387 */ /* 0x0009e80000100800 */
[----:B------:R-:W-:Y:S04]  /*1e9e0*/  STL [R1+0xab0], R8 ;  /* 0x000ab00801007387 */ /* 0x000fe80000100800 */
[----:B---3--:R-:W3:Y:S04]  /*1e9f0*/  LDL R10, [R1+0xf74] ;  /* 0x000f7400010a7983 */ /* 0x008ee80000100800 */
[----:B------:R-:W3:Y:S04]  /*1ea00*/  LDL R20, [R1+0xf98] ;  /* 0x000f980001147983 */ /* 0x000ee80000100800 */
[----:B----4-:R-:W4:Y:S04]  /*1ea10*/  LDL.LU R9, [R1+0x3d8] ;  /* 0x0003d80001097983 */ /* 0x010f280000300800 */
[----:B------:R-:W3:Y:S04]  /*1ea20*/  LDL.LU R18, [R1+0x3dc] ;  /* 0x0003dc0001127983 */ /* 0x000ee80000300800 */
[----:B------:R-:W3:Y:S04]  /*1ea30*/  LDL.LU R26, [R1+0x3e0] ;  /* 0x0003e000011a7983 */ /* 0x000ee80000300800 */
[----:B------:R-:W3:Y:S04]  /*1ea40*/  LDL.LU R23, [R1+0x3e4] ;  /* 0x0003e40001177983 */ /* 0x000ee80000300800 */
[----:B------:R-:W3:Y:S04]  /*1ea50*/  LDL.LU R22, [R1+0x3e8] ;  /* 0x0003e80001167983 */ /* 0x000ee80000300800 */
[----:B------:R-:W3:Y:S04]  /*1ea60*/  LDL.LU R19, [R1+0x3ec] ;  /* 0x0003ec0001137983 */ /* 0x000ee80000300800 */
[----:B------:R-:W-:Y:S04]  /*1ea70*/  STL [R1+0xed4], R43 ;  /* 0x000ed42b01007387 */ /* 0x000fe80000100800 */
[----:B--2---:R-:W-:Y:S04]  /*1ea80*/  STL [R1+0x132c], R75 ;  /* 0x00132c4b01007387 */ /* 0x004fe80000100800 */
[----:B------:R-:W-:Y:S04]  /*1ea90*/  STL [R1+0xedc], R42 ;  /* 0x000edc2a01007387 */ /* 0x000fe80000100800 */
[----:B------:R-:W-:Y:S04]  /*1eaa0*/  STL [R1+0xee0], R41 ;  /* 0x000ee02901007387 */ /* 0x000fe80000100800 */
[----:B------:R-:W-:Y:S04]  /*1eab0*/  STL [R1+0xee8], R40 ;  /* 0x000ee82801007387 */ /* 0x000fe80000100800 */
[----:B------:R-:W2:Y:S04]  /*1eac0*/  LDL R28, [R1+0xf9c] ;  /* 0x000f9c00011c7983 */ /* 0x000ea80000100800 */
[----:B------:R-:W2:Y:S01]  /*1ead0*/  LDL.LU R24, [R1+0x3f0] ;  /* 0x0003f00001187983 */ /* 0x000ea20000300800 */
[----:B----4-:R-:W-:-:S02]  /*1eae0*/  ISETP.GT.U32.AND P3, PT, R68, R9, PT ;  /* 0x000000094400720c */ /* 0x010fc40003f64070 */
[C---:B---3--:R-:W-:Y:S02]  /*1eaf0*/  ISETP.GT.U32.AND P4, PT, R68.reuse, R18, PT ;  /* 0x000000124400720c */ /* 0x048fe40003f84070 */
[----:B------:R-:W-:-:S09]  /*1eb00*/  ISETP.GT.U32.AND P6, PT, R68, R26, PT ;  /* 0x0000001a4400720c */ /* 0x000fd20003fc4070 */
[--C-:B------:R-:W-:Y:S02]  /*1eb10*/  @!P3 IMAD.IADD R9, R9, 0x1, -R68.reuse ;  /* 0x000000010909b824 */ /* 0x100fe400078e0a44 */
[----:B------:R-:W-:-:S03]  /*1eb20*/  @!P4 IMAD.IADD R18, R18, 0x1, -R68 ;  /* 0x000000011212c824 */ /* 0x000fc600078e0a44 */
[----:B------:R-:W-:Y:S01]  /*1eb30*/  ISETP.GT.U32.AND P5, PT, R68, R9, PT ;  /* 0x000000094400720c */ /* 0x000fe20003fa4070 */
[----:B------:R-:W-:Y:S01]  /*1eb40*/  @!P6 IMAD.IADD R26, R26, 0x1, -R68 ;  /* 0x000000011a1ae824 */ /* 0x000fe200078e0a44 */
[----:B------:R-:W-:-:S11]  /*1eb50*/  ISETP.GT.U32.AND P6, PT, R68, R18, PT ;  /* 0x000000124400720c */ /* 0x000fd60003fc4070 */
[--C-:B------:R-:W-:Y:S02]  /*1eb60*/  @!P5 IMAD.IADD R9, R9, 0x1, -R68.reuse ;  /* 0x000000010909d824 */ /* 0x100fe400078e0a44 */
[----:B------:R-:W-:-:S03]  /*1eb70*/  @!P6 IMAD.IADD R18, R18, 0x1, -R68 ;  /* 0x000000011212e824 */ /* 0x000fc600078e0a44 */
[----:B------:R3:W-:Y:S01]  /*1eb80*/  STL [R1+0x3d8], R9 ;  /* 0x0003d80901007387 */ /* 0x0007e20000100800 */
[----:B------:R-:W-:-:S03]  /*1eb90*/  IMAD.MOV.U32 R46, RZ, RZ, R9 ;  /* 0x000000ffff2e7224 */ /* 0x000fc600078e0009 */
[----:B------:R-:W-:Y:S01]  /*1eba0*/  STL [R1+0xee4], R39 ;  /* 0x000ee42701007387 */ /* 0x000fe20000100800 */
[----:B------:R-:W-:-:S03]  /*1ebb0*/  IMAD.MOV.U32 R30, RZ, RZ, R18 ;  /* 0x000000ffff1e7224 */ /* 0x000fc600078e0012 */
[----:B------:R-:W-:Y:S04]  /*1ebc0*/  STL [R1+0xef8], R38 ;  /* 0x000ef82601007387 */ /* 0x000fe80000100800 */
[----:B------:R-:W4:Y:S04]  /*1ebd0*/  LDL R27, [R1+0xfb4] ;  /* 0x000fb400011b7983 */ /* 0x000f280000100800 */
[----:B------:R-:W4:Y:S04]  /*1ebe0*/  LDL R25, [R1+0xfb8] ;  /* 0x000fb80001197983 */ /* 0x000f280000100800 */
[----:B---3--:R-:W3:Y:S04]  /*1ebf0*/  LDL R9, [R1+0xfd4] ;  /* 0x000fd40001097983 */ /* 0x008ee80000100800 */
[----:B------:R-:W3:Y:S04]  /*1ec00*/  LDL.LU R21, [R1+0x3f4] ;  /* 0x0003f40001157983 */ /* 0x000ee80000300800 */
[----:B------:R0:W-:Y:S04]  /*1ec10*/  STL [R1+0x3dc], R18 ;  /* 0x0003dc1201007387 */ /* 0x0001e80000100800 */
[----:B0-----:R-:W3:Y:S01]  /*1ec20*/  LDL R18, [R1+0xfd8] ;  /* 0x000fd80001127983 */ /* 0x001ee20000100800 */
[----:B------:R-:W-:-:S02]  /*1ec30*/  ISETP.GT.U32.AND P3, PT, R68, R23, PT ;  /* 0x000000174400720c */ /* 0x000fc40003f64070 */
[----:B------:R-:W-:Y:S02]  /*1ec40*/  ISETP.GT.U32.AND P4, PT, R68, R22, PT ;  /* 0x000000164400720c */ /* 0x000fe40003f84070 */
[----:B------:R-:W-:-:S09]  /*1ec50*/  ISETP.GE.AND P5, PT, R10, RZ, PT ;  /* 0x000000ff0a00720c */ /* 0x000fd20003fa6270 */
[--C-:B------:R-:W-:Y:S01]  /*1ec60*/  @!P3 IMAD.IADD R23, R23, 0x1, -R68.reuse ;  /* 0x000000011717b824 */ /* 0x100fe200078e0a44 */
[----:B------:R-:W-:Y:S01]  /*1ec70*/  ISETP.GE.AND P3, PT, R20, RZ, PT ;  /* 0x000000ff1400720c */ /* 0x000fe20003f66270 */
[----:B------:R-:W-:Y:S01]  /*1ec80*/  @!P4 IMAD.IADD R22, R22, 0x1, -R68 ;  /* 0x000000011616c824 */ /* 0x000fe200078e0a44 */
[C---:B------:R-:W-:Y:S01]  /*1ec90*/  ISETP.GT.U32.AND P4, PT, R68.reuse, R26, PT ;  /* 0x0000001a4400720c */ /* 0x040fe20003f84070 */
[----:B------:R-:W4:Y:S01]  /*1eca0*/  LDL.LU R20, [R1+0x3f8] ;  /* 0x0003f80001147983 */ /* 0x000f220000300800 */
[----:B------:R-:W-:Y:S01]  /*1ecb0*/  @!P5 IMAD.MOV R46, RZ, RZ, -R46 ;  /* 0x000000ffff2ed224 */ /* 0x000fe200078e0a2e */
[C---:B------:R-:W-:Y:S02]  /*1ecc0*/  ISETP.GT.U32.AND P5, PT, R68.reuse, R23, PT ;  /* 0x000000174400720c */ /* 0x040fe40003fa4070 */
[----:B------:R-:W-:-:S06]  /*1ecd0*/  ISETP.GT.U32.AND P6, PT, R68, R22, PT ;  /* 0x000000164400720c */ /* 0x000fcc0003fc4070 */
[----:B------:R-:W-:Y:S01]  /*1ece0*/  @!P3 IMAD.MOV R30, RZ, RZ, -R30 ;  /* 0x000000ffff1eb224 */ /* 0x000fe200078e0a1e */
[----:B------:R-:W-:Y:S01]  /*1ecf0*/  ISETP.GT.U32.AND P3, PT, R68, R19, PT ;  /* 0x000000134400720c */ /* 0x000fe20003f64070 */
[--C-:B------:R-:W-:Y:S01]  /*1ed00*/  @!P4 IMAD.IADD R26, R26, 0x1, -R68.reuse ;  /* 0x000000011a1ac824 */ /* 0x100fe200078e0a44 */
[----:B--2---:R-:W-:Y:S02]  /*1ed10*/  ISETP.GT.U32.AND P4, PT, R68, R24, PT ;  /* 0x000000184400720c */ /* 0x004fe40003f84070 */
[--C-:B------:R-:W-:Y:S02]  /*1ed20*/  @!P5 IMAD.IADD R23, R23, 0x1, -R68.reuse ;  /* 0x000000011717d824 */ /* 0x100fe400078e0a44 */
[--C-:B------:R-:W-:Y:S01]  /*1ed30*/  @!P6 IMAD.IADD R22, R22, 0x1, -R68.reuse ;  /* 0x000000011616e824 */ /* 0x100fe200078e0a44 */
[----:B------:R-:W-:Y:S06]  /*1ed40*/  STL [R1+0x3e0], R26 ;  /* 0x0003e01a01007387 */ /* 0x000fec0000100800 */
[--C-:B------:R-:W-:Y:S01]  /*1ed50*/  @!P3 IMAD.IADD R19, R19, 0x1, -R68.reuse ;  /* 0x000000011313b824 */ /* 0x100fe200078e0a44 */
[----:B------:R-:W-:Y:S01]  /*1ed60*/  STL [R1+0x3e4], R23 ;  /* 0x0003e41701007387 */ /* 0x000fe20000100800 */
[----:B------:R-:W-:-:S03]  /*1ed70*/  @!P4 IMAD.IADD R24, R24, 0x1, -R68 ;  /* 0x000000011818c824 */ /* 0x000fc600078e0a44 */
[----:B------:R-:W-:Y:S01]  /*1ed80*/  STL [R1+0x3e8], R22 ;  /* 0x0003e81601007387 */ /* 0x000fe20000100800 */
[----:B------:R-:W-:-:S03]  /*1ed90*/  ISETP.GT.U32.AND P4, PT, R68, R19, PT ;  /* 0x000000134400720c */ /* 0x000fc60003f84070 */
[----:B------:R-:W2:Y:S04]  /*1eda0*/  LDL.LU R45, [R1+0x3fc] ;  /* 0x0003fc00012d7983 */ /* 0x000ea80000300800 */
[----:B------:R-:W2:Y:S04]  /*1edb0*/  LDL.LU R29, [R1+0x400] ;  /* 0x00040000011d7983 */ /* 0x000ea80000300800 */
[----:B------:R-:W-:Y:S02]  /*1edc0*/  STL [R1+0xef4], R37 ;  /* 0x000ef42501007387 */ /* 0x000fe40000100800 */
[----:B------:R-:W-:Y:S01]  /*1edd0*/  @!P4 IMAD.IADD R19, R19, 0x1, -R68 ;  /* 0x000000011313c824 */ /* 0x000fe200078e0a44 */
[----:B------:R-:W-:-:S02]  /*1ede0*/  ISETP.GE.AND P5, PT, R28, RZ, PT ;  /* 0x000000ff1c00720c */ /* 0x000fc40003fa6270 */
[----:B---3--:R-:W-:Y:S02]  /*1edf0*/  ISETP.GE.AND P4, PT, R18, RZ, PT ;  /* 0x000000ff1200720c */ /* 0x008fe40003f86270 */
[----:B------:R-:W3:Y:S01]  /*1ee00*/  LDL R18, [R1+0xffc] ;  /* 0x000ffc0001127983 */ /* 0x000ee20000100800 */
[----:B------:R-:W-:-:S08]  /*1ee10*/  IMAD.MOV.U32 R67, RZ, RZ, R26 ;  /* 0x000000ffff437224 */ /* 0x000fd000078e001a */
[----:B------:R-:W-:Y:S01]  /*1ee20*/  @!P5 IMAD.MOV R67, RZ, RZ, -R67 ;  /* 0x000000ffff43d224 */ /* 0x000fe200078e0a43 */
[----:B------:R-:W-:Y:S02]  /*1ee30*/  ISETP.GT.U32.AND P5, PT, R68, R24, PT ;  /* 0x000000184400720c */ /* 0x000fe40003fa4070 */
[----:B----4-:R-:W-:Y:S02]  /*1ee40*/  ISETP.GE.AND P6, PT, R27, RZ, PT ;  /* 0x000000ff1b00720c */ /* 0x010fe40003fc6270 */
[----:B------:R-:W-:Y:S02]  /*1ee50*/  ISETP.GE.AND P3, PT, R25, RZ, PT ;  /* 0x000000ff1900720c */ /* 0x000fe40003f66270 */
[----:B------:R-:W4:Y:S01]  /*1ee60*/  LDL R25, [R1+0xff8] ;  /* 0x000ff80001197983 */ /* 0x000f220000100800 */
[----:B------:R-:W-:-:S06]  /*1ee70*/  IMAD.MOV.U32 R31, RZ, RZ, R23 ;  /* 0x000000ffff1f7224 */ /* 0x000fcc00078e0017 */
[----:B------:R-:W-:Y:S01]  /*1ee80*/  @!P5 IMAD.IADD R24, R24, 0x1, -R68 ;  /* 0x000000011818d824 */ /* 0x000fe200078e0a44 */
[----:B------:R0:W-:Y:S01]  /*1ee90*/  STL [R1+0x3ec], R19 ;  /* 0x0003ec1301007387 */ /* 0x0001e20000100800 */
[----:B------:R-:W-:Y:S01]  /*1eea0*/  @!P6 IMAD.MOV R31, RZ, RZ, -R31 ;  /* 0x000000ffff1fe224 */ /* 0x000fe200078e0a1f */
[C---:B------:R-:W-:Y:S01]  /*1eeb0*/  ISETP.GT.U32.AND P6, PT, R68.reuse, R21, PT ;  /* 0x000000154400720c */ /* 0x040fe20003fc4070 */
[----:B------:R-:W-:Y:S01]  /*1eec0*/  IMAD.MOV.U32 R66, RZ, RZ, R22 ;  /* 0x000000ffff427224 */ /* 0x000fe200078e0016 */
[----:B------:R0:W-:Y:S01]  /*1eed0*/  STL [R1+0x3f0], R24 ;  /* 0x0003f01801007387 */ /* 0x0001e20000100800 */
[----:B------:R-:W-:Y:S01]  /*1eee0*/  ISETP.GT.U32.AND P5, PT, R68, R20, PT ;  /* 0x000000144400720c */ /* 0x000fe20003fa4070 */
[----:B------:R-:W-:Y:S02]  /*1eef0*/  IMAD.MOV.U32 R65, RZ, RZ, R19 ;  /* 0x000000ffff417224 */ /* 0x000fe400078e0013 */
[----:B------:R-:W-:Y:S01]  /*1ef00*/  STL [R1+0xf00], R36 ;  /* 0x000f002401007387 */ /* 0x000fe20000100800 */
[----:B------:R-:W-:-:S03]  /*1ef10*/  @!P3 IMAD.MOV R66, RZ, RZ, -R66 ;  /* 0x000000ffff42b224 */ /* 0x000fc600078e0a42 */
[----:B------:R-:W-:Y:S01]  /*1ef20*/  STL [R1+0xf08], R35 ;  /* 0x000f082301007387 */ /* 0x000fe20000100800 */
[----:B------:R-:W-:-:S03]  /*1ef30*/  ISETP.GE.AND P3, PT, R9, RZ, PT ;  /* 0x000000ff0900720c */ /* 0x000fc60003f66270 */
[----:B0-----:R-:W4:Y:S04]  /*1ef40*/  LDL R19, [R1+0x1024] ;  /* 0x0010240001137983 */ /* 0x001f280000100800 */
[----:B------:R-:W4:Y:S04]  /*1ef50*/  LDL.LU R27, [R1+0x404] ;  /* 0x00040400011b7983 */ /* 0x000f280000300800 */
[----:B------:R-:W4:Y:S01]  /*1ef60*/  LDL.LU R23, [R1+0x408] ;  /* 0x0004080001177983 */ /* 0x000f220000300800 */
[----:B------:R-:W-:-:S03]  /*1ef70*/  @!P6 IMAD.IADD R21, R21, 0x1, -R68 ;  /* 0x000000011515e824 */ /* 0x000fc600078e0a44 */
[----:B------:R-:W4:Y:S01]  /*1ef80*/  LDL.LU R22, [R1+0x40c] ;  /* 0x00040c0001167983 */ /* 0x000f220000300800 */
[----:B------:R-:W-:Y:S01]  /*1ef90*/  @!P5 IMAD.IADD R20, R20, 0x1, -R68 ;  /* 0x000000011414d824 */ /* 0x000fe200078e0a44 */
[----:B------:R-:W-:Y:S01]  /*1efa0*/  ISETP.GT.U32.AND P6, PT, R68, R21, PT ;  /* 0x000000154400720c */ /* 0x000fe20003fc4070 */
[----:B------:R-:W-:-:S03]  /*1efb0*/  @!P3 IMAD.MOV R65, RZ, RZ, -R65 ;  /* 0x000000ffff41b224 */ /* 0x000fc600078e0a41 */
[C---:B------:R-:W-:Y:S02]  /*1efc0*/  ISETP.GT.U32.AND P3, PT, R68.reuse, R20, PT ;  /* 0x000000144400720c */ /* 0x040fe40003f64070 */
[----:B--2---:R-:W-:-:S07]  /*1efd0*/  ISETP.GT.U32.AND P5, PT, R68, R45, PT ;  /* 0x0000002d4400720c */ /* 0x004fce0003fa4070 */
[----:B------:R-:W-:-:S04]  /*1efe0*/  @!P6 IMAD.IADD R21, R21, 0x1, -R68 ;  /* 0x000000011515e824 */ /* 0x000fc800078e0a44 */
[--C-:B------:R-:W-:Y:S01]  /*1eff0*/  @!P3 IMAD.IADD R20, R20, 0x1, -R68.reuse ;  /* 0x000000011414b824 */ /* 0x100fe200078e0a44 */
[----:B------:R0:W-:Y:S01]  /*1f000*/  STL [R1+0x3f4], R21 ;  /* 0x0003f41501007387 */ /* 0x0001e20000100800 */
[----:B------:R-:W-:-:S03]  /*1f010*/  @!P5 IMAD.IADD R45, R45, 0x1, -R68 ;  /* 0x000000012d2dd824 */ /* 0x000fc600078e0a44 */
[----:B------:R-:W-:Y:S01]  /*1f020*/  STL [R1+0x3f8], R20 ;  /* 0x0003f81401007387 */ /* 0x000fe20000100800 */
[----:B------:R-:W-:Y:S01]  /*1f030*/  IMAD.MOV.U32 R64, RZ, RZ, R24 ;  /* 0x000000ffff407224 */ /* 0x000fe200078e0018 */
[----:B---3--:R-:W-:Y:S02]  /*1f040*/  ISETP.GE.AND P5, PT, R18, RZ, PT ;  /* 0x000000ff1200720c */ /* 0x008fe40003fa6270 */
[----:B------:R-:W2:Y:S04]  /*1f050*/  LDL R18, [R1+0x1030] ;  /* 0x0010300001127983 */ /* 0x000ea80000100800 */
[----:B------:R-:W-:Y:S04]  /*1f060*/  STL [R1+0xf10], R34 ;  /* 0x000f102201007387 */ /* 0x000fe80000100800 */
[----:B------:R-:W3:Y:S01]  /*1f070*/  LDL R24, [R1+0x1120] ;  /* 0x0011200001187983 */ /* 0x000ee20000100800 */
[C---:B------:R-:W-:Y:S01]  /*1f080*/  ISETP.GT.U32.AND P6, PT, R68.reuse, R29, PT ;  /* 0x0000001d4400720c */ /* 0x040fe20003fc4070 */
[----:B------:R-:W-:Y:S01]  /*1f090*/  @!P4 IMAD.MOV R64, RZ, RZ, -R64 ;  /* 0x000000ffff40c224 */ /* 0x000fe200078e0a40 */
[----:B----4-:R-:W-:Y:S01]  /*1f0a0*/  ISETP.GE.AND P3, PT, R25, RZ, PT ;  /* 0x000000ff1900720c */ /* 0x010fe20003f66270 */
[----:B------:R-:W-:Y:S01]  /*1f0b0*/  IMAD.MOV.U32 R63, RZ, RZ, R21 ;  /* 0x000000ffff3f7224 */ /* 0x000fe200078e0015 */
[----:B------:R-:W-:Y:S01]  /*1f0c0*/  ISETP.GT.U32.AND P4, PT, R68, R45, PT ;  /* 0x0000002d4400720c */ /* 0x000fe20003f84070 */
[----:B------:R-:W4:Y:S04]  /*1f0d0*/  LDL.LU R44, [R1+0x410] ;  /* 0x00041000012c7983 */ /* 0x000f280000300800 */
[----:B------:R-:W2:Y:S04]  /*1f0e0*/  LDL.LU R26, [R1+0x418] ;  /* 0x00041800011a7983 */ /* 0x000ea80000300800 */
[----:B------:R-:W-:-:S05]  /*1f0f0*/  @!P6 IMAD.IADD R29, R29, 0x1, -R68 ;  /* 0x000000011d1de824 */ /* 0x000fca00078e0a44 */
[C---:B------:R-:W-:Y:S01]  /*1f100*/  ISETP.GT.U32.AND P6, PT, R68.reuse, R29, PT ;  /* 0x0000001d4400720c */ /* 0x040fe20003fc4070 */
[----:B------:R-:W-:Y:S02]  /*1f110*/  @!P3 IMAD.MOV R63, RZ, RZ, -R63 ;  /* 0x000000ffff3fb224 */ /* 0x000fe400078e0a3f */
[----:B------:R-:W-:Y:S02]  /*1f120*/  @!P4 IMAD.IADD R45, R45, 0x1, -R68 ;  /* 0x000000012d2dc824 */ /* 0x000fe400078e0a44 */
[----:B------:R-:W-:Y:S01]  /*1f130*/  IMAD.MOV.U32 R62, RZ, RZ, R20 ;  /* 0x000000ffff3e7224 */ /* 0x000fe200078e0014 */
[----:B------:R-:W-:-:S07]  /*1f140*/  ISETP.GT.U32.AND P3, PT, R68, R27, PT ;  /* 0x0000001b4400720c */ /* 0x000fce0003f64070 */
[----:B------:R-:W-:Y:S01]  /*1f150*/  @!P6 IMAD.IADD R29, R29, 0x1, -R68 ;  /* 0x000000011d1de824 */ /* 0x000fe200078e0a44 */
[C---:B------:R-:W-:Y:S01]  /*1f160*/  ISETP.GT.U32.AND P4, PT, R68.reuse, R23, PT ;  /* 0x000000174400720c */ /* 0x040fe20003f84070 */
[----:B------:R0:W-:Y:S01]  /*1f170*/  STL [R1+0x3fc], R45 ;  /* 0x0003fc2d01007387 */ /* 0x0001e20000100800 */
[----:B------:R-:W-:-:S03]  /*1f180*/  ISETP.GT.U32.AND P6, PT, R68, R22, PT ;  /* 0x000000164400720c */ /* 0x000fc60003fc4070 */
[----:B------:R-:W-:Y:S01]  /*1f190*/  STL [R1+0x400], R29 ;  /* 0x0004001d01007387 */ /* 0x000fe20000100800 */
[----:B------:R-:W-:Y:S01]  /*1f1a0*/  @!P5 IMAD.MOV R62, RZ, RZ, -R62 ;  /* 0x000000ffff3ed224 */ /* 0x000fe200078e0a3e */
[----:B------:R-:W-:Y:S02]  /*1f1b0*/  ISETP.GE.AND P5, PT, R19, RZ, PT ;  /* 0x000000ff1300720c */ /* 0x000fe40003fa6270 */
[----:B------:R-:W-:Y:S04]  /*1f1c0*/  STL [R1+0xf0c], R33 ;  /* 0x000f0c2101007387 */ /* 0x000fe80000100800 */
[----:B------:R-:W-:Y:S01]  /*1f1d0*/  STL [R1+0xf24], R32 ;  /* 0x000f242001007387 */ /* 0x000fe20000100800 */
[----:B------:R-:W-:-:S03]  /*1f1e0*/  @!P3 IMAD.IADD R27, R27, 0x1, -R68 ;  /* 0x000000011b1bb824 */ /* 0x000fc600078e0a44 */
[----:B------:R-:W4:Y:S04]  /*1f1f0*/  LDL R28, [R1+0x1050] ;  /* 0x00105000011c7983 */ /* 0x000f280000100800 */
[----:B0-----:R-:W4:Y:S04]  /*1f200*/  LDL R21, [R1+0x10e0] ;  /* 0x0010e00001157983 */ /* 0x001f280000100800 */
[----:B------:R-:W4:Y:S01]  /*1f210*/  LDL.LU R25, [R1+0x41c] ;  /* 0x00041c0001197983 */ /* 0x000f220000300800 */
[----:B------:R-:W-:Y:S01]  /*1f220*/  @!P4 IMAD.IADD R23, R23, 0x1, -R68 ;  /* 0x000000011717c824 */ /* 0x000fe200078e0a44 */
[----:B------:R-:W-:Y:S01]  /*1f230*/  ISETP.GT.U32.AND P4, PT, R68, R27, PT ;  /* 0x0000001b4400720c */ /* 0x000fe20003f84070 */
[----:B------:R-:W-:-:S02]  /*1f240*/  IMAD.MOV.U32 R61, RZ, RZ, R45 ;  /* 0x000000ffff3d7224 */ /* 0x000fc400078e002d */
[----:B------:R-:W-:Y:S01]  /*1f250*/  @!P6 IMAD.IADD R22, R22, 0x1, -R68 ;  /* 0x000000011616e824 */ /* 0x000fe200078e0a44 */
[----:B------:R-:W-:Y:S01]  /*1f260*/  ISETP.GT.U32.AND P6, PT, R68, R23, PT ;  /* 0x000000174400720c */ /* 0x000fe20003fc4070 */
[----:B------:R-:W-:-:S03]  /*1f270*/  @!P5 IMAD.MOV R61, RZ, RZ, -R61 ;  /* 0x000000ffff3dd224 */ /* 0x000fc600078e0a3d */
[----:B------:R-:W-:-:S05]  /*1f280*/  ISETP.GT.U32.AND P5, PT, R68, R22, PT ;  /* 0x000000164400720c */ /* 0x000fca0003fa4070 */
[----:B------:R-:W-:-:S04]  /*1f290*/  @!P4 IMAD.IADD R27, R27, 0x1, -R68 ;  /* 0x000000011b1bc824 */ /* 0x000fc800078e0a44 */
[--C-:B------:R-:W-:Y:S01]  /*1f2a0*/  @!P6 IMAD.IADD R23, R23, 0x1, -R68.reuse ;  /* 0x000000011717e824 */ /* 0x100fe200078e0a44 */
[----:B------:R0:W-:Y:S03]  /*1f2b0*/  STL [R1+0x404], R27 ;  /* 0x0004041b01007387 */ /* 0x0001e60000100800 */
[----:B------:R-:W-:Y:S02]  /*1f2c0*/  @!P5 IMAD.IADD R22, R22, 0x1, -R68 ;  /* 0x000000011616d824 */ /* 0x000fe400078e0a44 */
[----:B------:R-:W-:Y:S02]  /*1f2d0*/  VIADD R78, R0, 0x9e ;  /* 0x0000009e004e7836 */ /* 0x000fe40000000000 */
[----:B------:R-:W-:Y:S01]  /*1f2e0*/  IMAD.MOV.U32 R59, RZ, RZ, R27 ;  /* 0x000000ffff3b7224 */ /* 0x000fe200078e001b */
[----:B---3--:R-:W-:Y:S02]  /*1f2f0*/  ISETP.GE.AND P6, PT, R24, RZ, PT ;  /* 0x000000ff1800720c */ /* 0x008fe40003fc6270 */
[----:B------:R-:W3:Y:S04]  /*1f300*/  LDL.LU R24, [R1+0x424] ;  /* 0x0004240001187983 */ /* 0x000ee80000300800 */
[----:B------:R0:W-:Y:S04]  /*1f310*/  STL [R1+0x408], R23 ;  /* 0x0004081701007387 */ /* 0x0001e80000100800 */
[----:B------:R-:W3:Y:S04]  /*1f320*/  LDL.LU R49, [R1+0x434] ;  /* 0x0004340001317983 */ /* 0x000ee80000300800 */
[----:B------:R0:W-:Y:S04]  /*1f330*/  STL [R1+0x40c], R22 ;  /* 0x00040c1601007387 */ /* 0x0001e80000100800 */
[----:B------:R-:W3:Y:S04]  /*1f340*/  LDL R47, [R1+0x10dc] ;  /* 0x0010dc00012f7983 */ /* 0x000ee80000100800 */
[----:B------:R-:W3:Y:S04]  /*1f350*/  LDL R45, [R1+0x1048] ;  /* 0x00104800012d7983 */ /* 0x000ee80000100800 */
[----:B------:R-:W-:Y:S04]  /*1f360*/  STL [R1+0xf20], R88 ;  /* 0x000f205801007387 */ /* 0x000fe80000100800 */
[----:B------:R-:W-:Y:S04]  /*1f370*/  STL [R1+0xf30], R78 ;  /* 0x000f304e01007387 */ /* 0x000fe80000100800 */
[----:B0-----:R-:W3:Y:S01]  /*1f380*/  LDL R27, [R1+0x1084] ;  /* 0x00108400011b7983 */ /* 0x001ee20000100800 */
[----:B--2---:R-:W-:-:S02]  /*1f390*/  ISETP.GE.AND P3, PT, R18, RZ, PT ;  /* 0x000000ff1200720c */ /* 0x004fc40003f66270 */
[C---:B------:R-:W-:Y:S01]  /*1f3a0*/  ISETP.GT.U32.AND P4, PT, R68.reuse, R26, PT ;  /* 0x0000001a4400720c */ /* 0x040fe20003f84070 */
[----:B------:R-:W-:Y:S02]  /*1f3b0*/  IMAD.MOV.U32 R60, RZ, RZ, R29 ;  /* 0x000000ffff3c7224 */ /* 0x000fe400078e001d */
[----:B------:R-:W2:Y:S08]  /*1f3c0*/  LDL.LU R29, [R1+0x42c] ;  /* 0x00042c00011d7983 */ /* 0x000eb00000300800 */
[----:B------:R-:W-:Y:S01]  /*1f3d0*/  @!P3 IMAD.MOV R60, RZ, RZ, -R60 ;  /* 0x000000ffff3cb224 */ /* 0x000fe200078e0a3c */
[----:B----4-:R-:W-:Y:S01]  /*1f3e0*/  ISETP.GT.U32.AND P3, PT, R68, R44, PT ;  /* 0x0000002c4400720c */ /* 0x010fe20003f64070 */
[----:B------:R-:W-:Y:S01]  /*1f3f0*/  @!P4 IMAD.IADD R26, R26, 0x1, -R68 ;  /* 0x000000011a1ac824 */ /* 0x000fe200078e0a44 */
[----:B------:R-:W-:-:S02]  /*1f400*/  ISETP.GE.AND P5, PT, R28, RZ, PT ;  /* 0x000000ff1c00720c */ /* 0x000fc40003fa6270 */
[----:B------:R-:W-:Y:S01]  /*1f410*/  ISETP.GT.U32.AND P4, PT, R68, R25, PT ;  /* 0x000000194400720c */ /* 0x000fe20003f84070 */
[----:B------:R-:W-:-:S08]  /*1f420*/  IMAD.MOV.U32 R58, RZ, RZ, R23 ;  /* 0x000000ffff3a7224 */ /* 0x000fd000078e0017 */
[----:B------:R-:W-:Y:S01]  /*1f430*/  @!P3 IMAD.IADD R44, R44, 0x1, -R68 ;  /* 0x000000012c2cb824 */ /* 0x000fe200078e0a44 */
[----:B------:R-:W-:Y:S01]  /*1f440*/  ISETP.GE.AND P3, PT, R21, RZ, PT ;  /* 0x000000ff1500720c */ /* 0x000fe20003f66270 */
[----:B------:R-:W-:Y:S01]  /*1f450*/  IMAD.MOV.U32 R57, RZ, RZ, R22 ;  /* 0x000000ffff397224 */ /* 0x000fe200078e0016 */
[----:B------:R-:W4:Y:S04]  /*1f460*/  LDL R23, [R1+0x10c4] ;  /* 0x0010c40001177983 */ /* 0x000f280000100800 */
[----:B------:R-:W4:Y:S01]  /*1f470*/  LDL R22, [R1+0x10c0] ;  /* 0x0010c00001167983 */ /* 0x000f220000100800 */
[----:B------:R-:W-:-:S03]  /*1f480*/  @!P4 IMAD.IADD R25, R25, 0x1, -R68 ;  /* 0x000000011919c824 */ /* 0x000fc600078e0a44 */
[----:B------:R-:W4:Y:S01]  /*1f490*/  LDL.LU R28, [R1+0x430] ;  /* 0x00043000011c7983 */ /* 0x000f220000300800 */
[C---:B------:R-:W-:Y:S01]  /*1f4a0*/  ISETP.GT.U32.AND P4, PT, R68.reuse, R44, PT ;  /* 0x0000002c4400720c */ /* 0x040fe20003f84070 */
[----:B------:R-:W-:Y:S01]  /*1f4b0*/  @!P5 IMAD.MOV R58, RZ, RZ, -R58 ;  /* 0x000000ffff3ad224 */ /* 0x000fe200078e0a3a */
[C---:B------:R-:W-:Y:S01]  /*1f4c0*/  ISETP.GT.U32.AND P5, PT, R68.reuse, R26, PT ;  /* 0x0000001a4400720c */ /* 0x040fe20003fa4070 */
[----:B------:R-:W-:Y:S01]  /*1f4d0*/  @!P6 IMAD.MOV R59, RZ, RZ, -R59 ;  /* 0x000000ffff3be224 */ /* 0x000fe200078e0a3b */
[----:B------:R-:W-:Y:S01]  /*1f4e0*/  ISETP.GT.U32.AND P6, PT, R68, R25, PT ;  /* 0x000000194400720c */ /* 0x000fe20003fc4070 */
[----:B------:R-:W-:-:S08]  /*1f4f0*/  @!P3 IMAD.MOV R57, RZ, RZ, -R57 ;  /* 0x000000ffff39b224 */ /* 0x000fd000078e0a39 */
[--C-:B------:R-:W-:Y:S02]  /*1f500*/  @!P4 IMAD.IADD R44, R44, 0x1, -R68.reuse ;  /* 0x000000012c2cc824 */ /* 0x100fe400078e0a44 */
[--C-:B------:R-:W-:Y:S02]  /*1f510*/  @!P5 IMAD.IADD R26, R26, 0x1, -R68.reuse ;  /* 0x000000011a1ad824 */ /* 0x100fe400078e0a44 */
[----:B------:R-:W-:Y:S01]  /*1f520*/  @!P6 IMAD.IADD R25, R25, 0x1, -R68 ;  /* 0x000000011919e824 */ /* 0x000fe200078e0a44 */
[----:B------:R-:W-:Y:S01]  /*1f530*/  STL [R1+0x410], R44 ;  /* 0x0004102c01007387 */ /* 0x000fe20000100800 */
[----:B------:R-:W-:-:S03]  /*1f540*/  VIADD R77, R0, 0x9f ;  /* 0x0000009f004d7836 */ /* 0x000fc60000000000 */
[----:B------:R0:W-:Y:S01]  /*1f550*/  STL [R1+0x418], R26 ;  /* 0x0004181a01007387 */ /* 0x0001e20000100800 */
[----:B------:R-:W-:-:S03]  /*1f560*/  IMAD.MOV.U32 R56, RZ, RZ, R44 ;  /* 0x000000ffff387224 */ /* 0x000fc600078e002c */
[----:B------:R-:W-:Y:S01]  /*1f570*/  STL [R1+0x41c], R25 ;  /* 0x00041c1901007387 */ /* 0x000fe20000100800 */
[----:B------:R-:W-:Y:S02]  /*1f580*/  IMAD.MOV.U32 R55, RZ, RZ, R26 ;  /* 0x000000ffff377224 */ /* 0x000fe400078e001a */
[C---:B------:R-:W-:Y:S02]  /*1f590*/  VIADD R76, R0.reuse, 0xa6 ;  /* 0x000000a6004c7836 */ /* 0x040fe40000000000 */
[----:B------:R-:W-:Y:S01]  /*1f5a0*/  VIADD R75, R0, 0xa7 ;  /* 0x000000a7004b7836 */ /* 0x000fe20000000000 */
[C---:B---3--:R-:W-:Y:S02]  /*1f5b0*/  ISETP.GT.U32.AND P3, PT, R68.reuse, R24, PT ;  /* 0x000000184400720c */ /* 0x048fe40003f64070 */
[----:B------:R-:W-:Y:S02]  /*1f5c0*/  ISETP.GT.U32.AND P4, PT, R68, R49, PT ;  /* 0x000000314400720c */ /* 0x000fe40003f84070 */
[----:B------:R-:W-:-:S09]  /*1f5d0*/  ISETP.GE.AND P5, PT, R47, RZ, PT ;  /* 0x000000ff2f00720c */ /* 0x000fd20003fa6270 */
[--C-:B------:R-:W-:Y:S01]  /*1f5e0*/  @!P3 IMAD.IADD R24, R24, 0x1, -R68.reuse ;  /* 0x000000011818b824 */ /* 0x100fe200078e0a44 */
[----:B------:R-:W3:Y:S01]  /*1f5f0*/  LDL.LU R47, [R1+0x428] ;  /* 0x00042800012f7983 */ /* 0x000ee20000300800 */
[----:B------:R-:W-:Y:S01]  /*1f600*/  ISETP.GE.AND P6, PT, R45, RZ, PT ;  /* 0x000000ff2d00720c */ /* 0x000fe20003fc6270 */
[----:B------:R-:W-:Y:S02]  /*1f610*/  @!P4 IMAD.IADD R49, R49, 0x1, -R68 ;  /* 0x000000013131c824 */ /* 0x000fe400078e0a44 */
[----:B------:R-:W3:Y:S01]  /*1f620*/  LDL.LU R45, [R1+0x420] ;  /* 0x00042000012d7983 */ /* 0x000ee20000300800 */
[----:B------:R-:W-:-:S03]  /*1f630*/  ISETP.GT.U32.AND P4, PT, R68, R24, PT ;  /* 0x000000184400720c */ /* 0x000fc60003f84070 */
[----:B------:R-:W-:Y:S01]  /*1f640*/  STL [R1+0xf2c], R77 ;  /* 0x000f2c4d01007387 */ /* 0x000fe20000100800 */
[----:B------:R-:W-:-:S03]  /*1f650*/  @!P5 IMAD.MOV R56, RZ, RZ, -R56 ;  /* 0x000000ffff38d224 */ /* 0x000fc600078e0a38 */
[----:B0-----:R-:W3:Y:S01]  /*1f660*/  LDL R26, [R1+0x1074] ;  /* 0x00107400011a7983 */ /* 0x001ee20000100800 */
[----:B------:R-:W-:-:S03]  /*1f670*/  ISETP.GT.U32.AND P5, PT, R68, R49, PT ;  /* 0x000000314400720c */ /* 0x000fc60003fa4070 */
[----:B------:R-:W3:Y:S02]  /*1f680*/  LDL R48, [R1+0x110c] ;  /* 0x00110c0001307983 */ /* 0x000ee40000100800 */
[----:B------:R-:W-:Y:S01]  /*1f690*/  @!P4 IMAD.IADD R24, R24, 0x1, -R68 ;  /* 0x000000011818c824 */ /* 0x000fe200078e0a44 */
[----:B------:R-:W-:-:S04]  /*1f6a0*/  ISETP.GE.AND P3, PT, R27, RZ, PT ;  /* 0x000000ff1b00720c */ /* 0x000fc80003f66270 */
[----:B------:R-:W-:Y:S03]  /*1f6b0*/  STL [R1+0x424], R24 ;  /* 0x0004241801007387 */ /* 0x000fe60000100800 */
[----:B------:R-:W-:Y:S01]  /*1f6c0*/  @!P5 IMAD.IADD R49, R49, 0x1, -R68 ;  /* 0x000000013131d824 */ /* 0x000fe200078e0a44 */
[----:B------:R-:W3:Y:S04]  /*1f6d0*/  LDL.LU R44, [R1+0x414] ;  /* 0x00041400012c7983 */ /* 0x000ee80000300800 */
[----:B------:R0:W-:Y:S04]  /*1f6e0*/  STL [R1+0x434], R49 ;  /* 0x0004343101007387 */ /* 0x0001e80000100800 */
[----:B------:R-:W-:Y:S04]  /*1f6f0*/  STL [R1+0xf3c], R76 ;  /* 0x000f3c4c01007387 */ /* 0x000fe80000100800 */
[----:B------:R-:W-:Y:S04]  /*1f700*/  STL [R1+0xf40], R75 ;  /* 0x000f404b01007387 */ /* 0x000fe80000100800 */
[----:B------:R-:W3:Y:S01]  /*1f710*/  LDL R27, [R1+0x10a8] ;  /* 0x0010a800011b7983 */ /* 0x000ee20000100800 */
[----:B------:R-:W-:Y:S01]  /*1f720*/  @!P6 IMAD.MOV R55, RZ, RZ, -R55 ;  /* 0x000000ffff37e224 */ /* 0x000fe200078e0a37 */
[C---:B--2---:R-:W-:Y:S01]  /*1f730*/  ISETP.GT.U32.AND P6, PT, R68.reuse, R29, PT ;  /* 0x0000001d4400720c */ /* 0x044fe20003fc4070 */
[----:B------:R-:W-:Y:S01]  /*1f740*/  IMAD.MOV.U32 R54, RZ, RZ, R25 ;  /* 0x000000ffff367224 */ /* 0x000fe200078e0019 */
[----:B----4-:R-:W-:-:S03]  /*1f750*/  ISETP.GT.U32.AND P5, PT, R68, R28, PT ;  /* 0x0000001c4400720c */ /* 0x010fc60003fa4070 */
[----:B------:R-:W-:Y:S01]  /*1f760*/  @!P3 IMAD.MOV R54, RZ, RZ, -R54 ;  /* 0x000000ffff36b224 */ /* 0x000fe200078e0a36 */
[----:B------:R-:W-:-:S07]  /*1f770*/  ISETP.GE.AND P3, PT, R23, RZ, PT ;  /* 0x000000ff1700720c */ /* 0x000fce0003f66270 */
[----:B------:R-:W-:-:S05]  /*1f780*/  @!P6 IMAD.IADD R29, R29, 0x1, -R68 ;  /* 0x000000011d1de824 */ /* 0x000fca00078e0a44 */
[----:B------:R-:W-:Y:S01]  /*1f790*/  ISETP.GT.U32.AND P6, PT, R68, R29, PT ;  /* 0x0000001d4400720c */ /* 0x000fe20003fc4070 */
[----:B------:R-:W-:Y:S02]  /*1f7a0*/  @!P5 IMAD.IADD R28, R28, 0x1, -R68 ;  /* 0x000000011c1cd824 */ /* 0x000fe400078e0a44 */
[----:B------:R-:W-:-:S03]  /*1f7b0*/  IMAD.MOV.U32 R53, RZ, RZ, R24 ;  /* 0x000000ffff357224 */ /* 0x000fc600078e0018 */
[----:B------:R-:W-:Y:S01]  /*1f7c0*/  ISETP.GT.U32.AND P5, PT, R68, R28, PT ;  /* 0x0000001c4400720c */ /* 0x000fe20003fa4070 */
[----:B------:R-:W-:-:S06]  /*1f7d0*/  @!P3 IMAD.MOV R53, RZ, RZ, -R53 ;  /* 0x000000ffff35b224 */ /* 0x000fcc00078e0a35 */
[----:B------:R-:W-:-:S05]  /*1f7e0*/  @!P6 IMAD.IADD R29, R29, 0x1, -R68 ;  /* 0x000000011d1de824 */ /* 0x000fca00078e0a44 */
[----:B------:R-:W-:Y:S01]  /*1f7f0*/  STL [R1+0x42c], R29 ;  /* 0x00042c1d01007387 */ /* 0x000fe20000100800 */
[----:B------:R-:W-:-:S04]  /*1f800*/  @!P5 IMAD.IADD R28, R28, 0x1, -R68 ;  /* 0x000000011c1cd824 */ /* 0x000fc800078e0a44 */
[----:B------:R-:W-:Y:S01]  /*1f810*/  IMAD.MOV.U32 R50, RZ, RZ, R28 ;  /* 0x000000ffff327224 */ /* 0x000fe200078e001c */
[----:B---3--:R-:W-:Y:S02]  /*1f820*/  ISETP.GT.U32.AND P3, PT, R68, R47, PT ;  /* 0x0000002f4400720c */ /* 0x008fe40003f64070 */
[----:B------:R-:W-:Y:S02]  /*1f830*/  ISETP.GE.AND P5, PT, R26, RZ, PT ;  /* 0x000000ff1a00720c */ /* 0x000fe40003fa6270 */
[----:B------:R-:W2:Y:S09]  /*1f840*/  LDL R26, [R1+0x103c] ;  /* 0x00103c00011a7983 */ /* 0x000eb20000100800 */
[----:B------:R-:W-:Y:S01]  /*1f850*/  @!P3 IMAD.IADD R47, R47, 0x1, -R68 ;  /* 0x000000012f2fb824 */ /* 0x000fe200078e0a44 */
[----:B------:R-:W-:Y:S01]  /*1f860*/  ISETP.GE.AND P3, PT, R48, RZ, PT ;  /* 0x000000ff3000720c */ /* 0x000fe20003f66270 */
[----:B------:R-:W-:Y:S04]  /*1f870*/  STL [R1+0x430], R28 ;  /* 0x0004301c01007387 */ /* 0x000fe80000100800 */
[----:B------:R-:W-:Y:S08]  /*1f880*/  STL [R1+0xf48], R71 ;  /* 0x000f484701007387 */ /* 0x000ff00000100800 */
[----:B------:R-:W-:Y:S01]  /*1f890*/  @!P3 IMAD.MOV R50, RZ, RZ, -R50 ;  /* 0x000000ffff32b224 */ /* 0x000fe200078e0a32 */
[----:B------:R-:W-:-:S02]  /*1f8a0*/  ISETP.GE.AND P3, PT, R27, RZ, PT ;  /* 0x000000ff1b00720c */ /* 0x000fc40003f66270 */
[----:B------:R-:W3:Y:S01]  /*1f8b0*/  LDL R27, [R1+0x1104] ;  /* 0x00110400011b7983 */ /* 0x000ee20000100800 */
[----:B------:R-:W-:Y:S01]  /*1f8c0*/  ISETP.GE.AND P4, PT, R22, RZ, PT ;  /* 0x000000ff1600720c */ /* 0x000fe20003f86270 */
[----:B------:R-:W-:Y:S01]  /*1f8d0*/  IMAD.MOV.U32 R52, RZ, RZ, R49 ;  /* 0x000000ffff347224 */ /* 0x000fe200078e0031 */
[----:B------:R-:W-:Y:S02]  /*1f8e0*/  IABS R17, R3 ;  /* 0x0000000300117213 */ /* 0x000fe40000000000 */
[----:B------:R-:W-:-:S03]  /*1f8f0*/  ISETP.GT.U32.AND P6, PT, R68, R45, PT ;  /* 0x0000002d4400720c */ /* 0x000fc60003fc4070 */
[----:B------:R-:W-:-:S06]  /*1f900*/  IMAD.HI.U32 R6, R74, R17, RZ ;  /* 0x000000114a067227 */ /* 0x000fcc00078e00ff */
[----:B------:R-:W-:Y:S01]  /*1f910*/  @!P4 IMAD.MOV R52, RZ, RZ, -R52 ;  /* 0x000000ffff34c224 */ /* 0x000fe200078e0a34 */
[C---:B------:R-:W-:Y:S01]  /*1f920*/  ISETP.GT.U32.AND P4, PT, R68.reuse, R47, PT ;  /* 0x0000002f4400720c */ /* 0x040fe20003f84070 */
[----:B------:R-:W-:Y:S02]  /*1f930*/  IMAD.MOV R4, RZ, RZ, -R6 ;  /* 0x000000ffff047224 */ /* 0x000fe400078e0a06 */
[----:B------:R-:W-:Y:S02]  /*1f940*/  IMAD.MOV.U32 R51, RZ, RZ, R29 ;  /* 0x000000ffff337224 */ /* 0x000fe400078e001d */
[C---:B------:R-:W-:Y:S02]  /*1f950*/  IMAD R17, R68.reuse, R4, R17 ;  /* 0x0000000444117224 */ /* 0x040fe400078e0211 */
[----:B------:R-:W-:Y:S01]  /*1f960*/  @!P5 IMAD.MOV R51, RZ, RZ, -R51 ;  /* 0x000000ffff33d224 */ /* 0x000fe200078e0a33 */
[----:B------:R-:W-:Y:S01]  /*1f970*/  ISETP.GT.U32.AND P5, PT, R68, R44, PT ;  /* 0x0000002c4400720c */ /* 0x000fe20003fa4070 */
[----:B------:R-:W-:Y:S01]  /*1f980*/  @!P6 IMAD.IADD R45, R45, 0x1, -R68 ;  /* 0x000000012d2de824 */ /* 0x000fe200078e0a44 */
[----:B------:R-:W-:-:S03]  /*1f990*/  IABS R16, R2 ;  /* 0x0000000200107213 */ /* 0x000fc60000000000 */
[----:B------:R-:W-:Y:S01]  /*1f9a0*/  @!P4 IMAD.IADD R47, R47, 0x1, -R68 ;  /* 0x000000012f2fc824 */ /* 0x000fe200078e0a44 */
[----:B------:R-:W-:Y:S01]  /*1f9b0*/  ISETP.GT.U32.AND P4, PT, R68, R17, PT ;  /* 0x000000114400720c */ /* 0x000fe20003f84070 */
[----:B------:R-:W-:Y:S01]  /*1f9c0*/  IMAD.HI.U32 R7, R74, R16, RZ ;  /* 0x000000104a077227 */ /* 0x000fe200078e00ff */
[----:B------:R-:W-:-:S03]  /*1f9d0*/  ISETP.GT.U32.AND P6, PT, R68, R45, PT ;  /* 0x0000002d4400720c */ /* 0x000fc60003fc4070 */
[----:B------:R-:W-:Y:S02]  /*1f9e0*/  IMAD.MOV R5, RZ, RZ, -R7 ;  /* 0x000000ffff057224 */ /* 0x000fe400078e0a07 */
[----:B------:R-:W-:Y:S02]  /*1f9f0*/  @!P5 IMAD.IADD R44, R44, 0x1, -R68 ;  /* 0x000000012c2cd824 */ /* 0x000fe400078e0a44 */
[----:B------:R-:W-:-:S04]  /*1fa00*/  IMAD.HI.U32 R4, R74, R15, RZ ;  /* 0x0000000f4a047227 */ /* 0x000fc800078e00ff */
[C---:B------:R-:W-:Y:S02]  /*1fa10*/  IMAD R16, R68.reuse, R5, R16 ;  /* 0x0000000544107224 */ /* 0x040fe400078e0210 */
[----:B------:R-:W-:Y:S01]  /*1fa20*/  @!P4 IMAD.IADD R17, R17, 0x1, -R68 ;  /* 0x000000011111c824 */ /* 0x000fe200078e0a44 */
[----:B------:R-:W-:Y:S01]  /*1fa30*/  ISETP.GT.U32.AND P4, PT, R68, R44, PT ;  /* 0x0000002c4400720c */ /* 0x000fe20003f84070 */
[----:B------:R-:W-:Y:S02]  /*1fa40*/  IMAD.MOV R4, RZ, RZ, -R4 ;  /* 0x000000ffff047224 */ /* 0x000fe400078e0a04 */
[----:B------:R-:W-:-:S04]  /*1fa50*/  IMAD.HI.U32 R5, R74, R14, RZ ;  /* 0x0000000e4a057227 */ /* 0x000fc800078e00ff */
[----:B------:R-:W-:Y:S01]  /*1fa60*/  @!P6 IMAD.IADD R45, R45, 0x1, -R68 ;  /* 0x000000012d2de824 */ /* 0x000fe200078e0a44 */
[C---:B------:R-:W-:Y:S01]  /*1fa70*/  ISETP.GT.U32.AND P6, PT, R68.reuse, R16, PT ;  /* 0x000000104400720c */ /* 0x040fe20003fc4070 */
[----:B------:R-:W-:Y:S02]  /*1fa80*/  IMAD R15, R68, R4, R15 ;  /* 0x00000004440f7224 */ /* 0x000fe400078e020f */
[----:B------:R-:W-:-:S04]  /*1fa90*/  IMAD.MOV R4, RZ, RZ, -R5 ;  /* 0x000000ffff047224 */ /* 0x000fc800078e0a05 */
[----:B------:R-:W-:Y:S02]  /*1faa0*/  IMAD R14, R68, R4, R14 ;  /* 0x00000004440e7224 */ /* 0x000fe400078e020e */
[----:B------:R-:W-:Y:S02]  /*1fab0*/  @!P4 IMAD.IADD R44, R44, 0x1, -R68 ;  /* 0x000000012c2cc824 */ /* 0x000fe400078e0a44 */
[----:B------:R-:W-:Y:S01]  /*1fac0*/  IMAD.HI.U32 R5, R74, R13, RZ ;  /* 0x0000000d4a057227 */ /* 0x000fe200078e00ff */
[----:B------:R-:W-:-:S03]  /*1fad0*/  ISETP.GT.U32.AND P4, PT, R68, R14, PT ;  /* 0x0000000e4400720c */ /* 0x000fc60003f84070 */
[--C-:B------:R-:W-:Y:S01]  /*1fae0*/  @!P6 IMAD.IADD R16, R16, 0x1, -R68.reuse ;  /* 0x000000011010e824 */ /* 0x100fe200078e0a44 */
[C---:B------:R-:W-:Y:S01]  /*1faf0*/  ISETP.GT.U32.AND P6, PT, R68.reuse, R17, PT ;  /* 0x000000114400720c */ /* 0x040fe20003fc4070 */
[----:B------:R-:W-:Y:S02]  /*1fb00*/  IMAD.MOV R4, RZ, RZ, -R5 ;  /* 0x000000ffff047224 */ /* 0x000fe400078e0a05 */
[----:B------:R-:W-:Y:S02]  /*1fb10*/  IMAD.MOV.U32 R48, RZ, RZ, R45 ;  /* 0x000000ffff307224 */ /* 0x000fe400078e002d */
[----:B------:R-:W-:Y:S02]  /*1fb20*/  IMAD R13, R68, R4, R13 ;  /* 0x00000004440d7224 */ /* 0x000fe400078e020d */
[----:B0-----:R-:W-:Y:S02]  /*1fb30*/  IMAD.MOV.U32 R49, RZ, RZ, R47 ;  /* 0x000000ffff317224 */ /* 0x001fe400078e002f */
[--C-:B------:R-:W-:Y:S01]  /*1fb40*/  @!P4 IMAD.IADD R14, R14, 0x1, -R68.reuse ;  /* 0x000000010e0ec824 */ /* 0x100fe200078e0a44 */
[C---:B------:R-:W-:Y:S01]  /*1fb50*/  ISETP.GT.U32.AND P4, PT, R68.reuse, R13, PT ;  /* 0x0000000d4400720c */ /* 0x040fe20003f84070 */
[----:B------:R-:W-:Y:S01]  /*1fb60*/  @!P3 IMAD.MOV R49, RZ, RZ, -R49 ;  /* 0x000000ffff31b224 */ /* 0x000fe200078e0a31 */
[----:B------:R-:W-:Y:S01]  /*1fb70*/  ISETP.GT.U32.AND P3, PT, R68, R16, PT ;  /* 0x000000104400720c */ /* 0x000fe20003f64070 */
[----:B------:R-:W-:-:S02]  /*1fb80*/  @!P6 IMAD.IADD R17, R17, 0x1, -R68 ;  /* 0x000000011111e824 */ /* 0x000fc400078e0a44 */
[----:B------:R-:W-:Y:S01]  /*1fb90*/  IMAD.HI.U32 R4, R74, R12, RZ ;  /* 0x0000000c4a047227 */ /* 0x000fe200078e00ff */
[----:B------:R0:W-:Y:S03]  /*1fba0*/  STL [R1+0x428], R47 ;  /* 0x0004282f01007387 */ /* 0x0001e60000100800 */
[----:B------:R-:W-:-:S04]  /*1fbb0*/  IMAD.MOV R4, RZ, RZ, -R4 ;  /* 0x000000ffff047224 */ /* 0x000fc800078e0a04 */
[----:B------:R-:W-:Y:S02]  /*1fbc0*/  @!P4 IMAD.IADD R13, R13, 0x1, -R68 ;  /* 0x000000010d0dc824 */ /* 0x000fe400078e0a44 */
[----:B------:R-:W-:Y:S02]  /*1fbd0*/  IMAD R12, R68, R4, R12 ;  /* 0x00000004440c7224 */ /* 0x000fe400078e020c */
[----:B0-----:R-:W-:Y:S02]  /*1fbe0*/  IMAD.MOV.U32 R47, RZ, RZ, R44 ;  /* 0x000000ffff2f7224 */ /* 0x001fe400078e002c */
[----:B------:R-:W-:-:S04]  /*1fbf0*/  IMAD.HI.U32 R4, R74, R11, RZ ;  /* 0x0000000b4a047227 */ /* 0x000fc800078e00ff */
[----:B------:R-:W-:Y:S01]  /*1fc00*/  @!P3 IMAD.IADD R16, R16, 0x1, -R68 ;  /* 0x000000011010b824 */ /* 0x000fe200078e0a44 */
[----:B------:R-:W-:Y:S01]  /*1fc10*/  ISETP.GE.AND P3, PT, R3, RZ, PT ;  /* 0x000000ff0300720c */ /* 0x000fe20003f66270 */
[----:B------:R-:W-:Y:S01]  /*1fc20*/  IMAD.MOV R4, RZ, RZ, -R4 ;  /* 0x000000ffff047224 */ /* 0x000fe200078e0a04 */
[----:B------:R0:W-:Y:S03]  /*1fc30*/  STL [R1+0x420], R45 ;  /* 0x0004202d01007387 */ /* 0x0001e60000100800 */
[----:B------:R-:W-:Y:S01]  /*1fc40*/  IMAD R11, R68, R4, R11 ;  /* 0x00000004440b7224 */ /* 0x000fe200078e020b */
[----:B------:R-:W-:Y:S04]  /*1fc50*/  STL [R1+0xf54], R70 ;  /* 0x000f544601007387 */ /* 0x000fe80000100800 */
[----:B------:R-:W-:Y:S01]  /*1fc60*/  STL [R1+0xf64], R87 ;  /* 0x000f645701007387 */ /* 0x000fe20000100800 */
[----:B0-----:R-:W-:-:S03]  /*1fc70*/  IMAD.MOV.U32 R45, RZ, RZ, R17 ;  /* 0x000000ffff2d7224 */ /* 0x001fc600078e0011 */
[----:B------:R0:W-:Y:S01]  /*1fc80*/  STL [R1+0x414], R44 ;  /* 0x0004142c01007387 */ /* 0x0001e20000100800 */
[----:B------:R-:W-:Y:S01]  /*1fc90*/  @!P3 IMAD.MOV R45, RZ, RZ, -R45 ;  /* 0x000000ffff2db224 */ /* 0x000fe200078e0a2d */
[----:B------:R-:W-:Y:S01]  /*1fca0*/  ISETP.GT.U32.AND P3, PT, R68, R13, PT ;  /* 0x0000000d4400720c */ /* 0x000fe20003f64070 */
[----:B0-----:R-:W-:Y:S01]  /*1fcb0*/  IMAD.MOV.U32 R44, RZ, RZ, R16 ;  /* 0x000000ffff2c7224 */ /* 0x001fe200078e0010 */
[----:B------:R-:W-:Y:S02]  /*1fcc0*/  IABS R10, R38 ;  /* 0x00000026000a7213 */ /* 0x000fe40000000000 */
[----:B------:R-:W-:-:S09]  /*1fcd0*/  IABS R9, R37 ;  /* 0x0000002500097213 */ /* 0x000fd20000000000 */
[----:B------:R-:W-:Y:S01]  /*1fce0*/  @!P3 IMAD.IADD R13, R13, 0x1, -R68 ;  /* 0x000000010d0db824 */ /* 0x000fe200078e0a44 */
[----:B------:R-:W-:Y:S01]  /*1fcf0*/  ISETP.GE.AND P3, PT, R42, RZ, PT ;  /* 0x000000ff2a00720c */ /* 0x000fe20003f66270 */
[----:B------:R-:W-:-:S04]  /*1fd00*/  IMAD.HI.U32 R5, R74, R10, RZ ;  /* 0x0000000a4a057227 */ /* 0x000fc800078e00ff */
[----:B------:R-:W-:-:S04]  /*1fd10*/  IMAD.HI.U32 R4, R74, R9, RZ ;  /* 0x000000094a047227 */ /* 0x000fc800078e00ff */
[----:B------:R-:W-:Y:S02]  /*1fd20*/  IMAD.MOV R5, RZ, RZ, -R5 ;  /* 0x000000ffff057224 */ /* 0x000fe400078e0a05 */
[----:B------:R-:W-:Y:S02]  /*1fd30*/  IMAD.MOV R6, RZ, RZ, -R4 ;  /* 0x000000ffff067224 */ /* 0x000fe400078e0a04 */
[C---:B------:R-:W-:Y:S02]  /*1fd40*/  IMAD R10, R68.reuse, R5, R10 ;  /* 0x00000005440a7224 */ /* 0x040fe400078e020a */
[----:B------:R-:W-:Y:S01]  /*1fd50*/  IMAD R9, R68, R6, R9 ;  /* 0x0000000644097224 */ /* 0x000fe200078e0209 */
[----:B------:R-:W-:-:S05]  /*1fd60*/  IABS R8, R36 ;  /* 0x0000002400087213 */ /* 0x000fca0000000000 */
[----:B------:R-:W-:-:S04]  /*1fd70*/  IMAD.HI.U32 R5, R74, R8, RZ ;  /* 0x000000084a057227 */ /* 0x000fc800078e00ff */
[----:B------:R-:W-:Y:S01]  /*1fd80*/  IMAD.MOV R5, RZ, RZ, -R5 ;  /* 0x000000ffff057224 */ /* 0x000fe200078e0a05 */
[----:B------:R-:W-:-:S03]  /*1fd90*/  IABS R7, R35 ;  /* 0x0000002300077213 */ /* 0x000fc60000000000 */
[----:B------:R-:W-:Y:S02]  /*1fda0*/  IMAD R8, R68, R5, R8 ;  /* 0x0000000544087224 */ /* 0x000fe400078e0208 */
[----:B------:R-:W-:Y:S01]  /*1fdb0*/  IMAD.HI.U32 R4, R74, R7, RZ ;  /* 0x000000074a047227 */ /* 0x000fe200078e00ff */
[----:B--2---:R-:W-:-:S13]  /*1fdc0*/  ISETP.GE.AND P5, PT, R26, RZ, PT ;  /* 0x000000ff1a00720c */ /* 0x004fda0003fa6270 */
[----:B------:R-:W-:Y:S01]  /*1fdd0*/  @!P5 IMAD.MOV R48, RZ, RZ, -R48 ;  /* 0x000000ffff30d224 */ /* 0x000fe200078e0a30 */
[----:B------:R-:W-:Y:S02]  /*1fde0*/  ISETP.GT.U32.AND P5, PT, R68, R15, PT ;  /* 0x0000000f4400720c */ /* 0x000fe40003fa4070 */
[----:B---3--:R-:W-:-:S11]  /*1fdf0*/  ISETP.GE.AND P6, PT, R27, RZ, PT ;  /* 0x000000ff1b00720c */ /* 0x008fd60003fc6270 */
[----:B------:R-:W-:-:S05]  /*1fe00*/  @!P5 IMAD.IADD R15, R15, 0x1, -R68 ;  /* 0x000000010f0fd824 */ /* 0x000fca00078e0a44 */
[----:B------:R-:W-:Y:S02]  /*1fe10*/  ISETP.GT.U32.AND P4, PT, R68, R15, PT ;  /* 0x0000000f4400720c */ /* 0x000fe40003f84070 */
[----:B------:R-:W-:Y:S01]  /*1fe20*/  ISETP.GE.AND P5, PT, R2, RZ, PT ;  /* 0x000000ff0200720c */ /* 0x000fe20003fa6270 */
[----:B------:R-:W-:Y:S01]  /*1fe30*/  @!P6 IMAD.MOV R47, RZ, RZ, -R47 ;  /* 0x000000ffff2fe224 */ /* 0x000fe200078e0a2f */
[----:B------:R-:W-:-:S09]  /*1fe40*/  ISETP.GT.U32.AND P6, PT, R68, R14, PT ;  /* 0x0000000e4400720c */ /* 0x000fd20003fc4070 */
[----:B------:R-:W-:Y:S01]  /*1fe50*/  @!P4 IMAD.IADD R15, R15, 0x1, -R68 ;  /* 0x000000010f0fc824 */ /* 0x000fe200078e0a44 */
[C---:B------:R-:W-:Y:S01]  /*1fe60*/  ISETP.GT.U32.AND P4, PT, R68.reuse, R11, PT ;  /* 0x0000000b4400720c */ /* 0x040fe20003f84070 */
[----:B------:R-:W-:Y:S01]  /*1fe70*/  @!P5 IMAD.MOV R44, RZ, RZ, -R44 ;  /* 0x000000ffff2cd224 */ /* 0x000fe200078e0a2c */
[----:B------:R-:W-:Y:S01]  /*1fe80*/  ISETP.GT.U32.AND P5, PT, R68, R12, PT ;  /* 0x0000000c4400720c */ /* 0x000fe20003fa4070 */
[----:B------:R-:W-:Y:S01]  /*1fe90*/  @!P6 IMAD.IADD R14, R14, 0x1, -R68 ;  /* 0x000000010e0ee824 */ /* 0x000fe200078e0a44 */
[----:B------:R-:W-:Y:S01]  /*1fea0*/  ISETP.GE.AND P6, PT, R43, RZ, PT ;  /* 0x000000ff2b00720c */ /* 0x000fe20003fc6270 */
[----:B------:R-:W-:-:S08]  /*1feb0*/  IMAD.MOV.U32 R43, RZ, RZ, R15 ;  /* 0x000000ffff2b7224 */ /* 0x000fd000078e000f */
[--C-:B------:R-:W-:Y:S02]  /*1fec0*/  @!P4 IMAD.IADD R11, R11, 0x1, -R68.reuse ;  /* 0x000000010b0bc824 */ /* 0x100fe400078e0a44 */
[----:B------:R-:W-:Y:S01]  /*1fed0*/  @!P5 IMAD.IADD R12, R12, 0x1, -R68 ;  /* 0x000000010c0cd824 */ /* 0x000fe200078e0a44 */
[----:B------:R-:W-:Y:S01]  /*1fee0*/  ISETP.GE.AND P5, PT, R41, RZ, PT ;  /* 0x000000ff2900720c */ /* 0x000fe20003fa6270 */
[----:B------:R-:W-:Y:S01]  /*1fef0*/  @!P6 IMAD.MOV R43, RZ, RZ, -R43 ;  /* 0x000000ffff2be224 */ /* 0x000fe200078e0a2b */
[C---:B------:R-:W-:Y:S01]  /*1ff00*/  ISETP.GT.U32.AND P6, PT, R68.reuse, R11, PT ;  /* 0x0000000b4400720c */ /* 0x040fe20003fc4070 */
[----:B------:R-:W-:Y:S01]  /*1ff10*/  IMAD.MOV.U32 R42, RZ, RZ, R14 ;  /* 0x000000ffff2a7224 */ /* 0x000fe200078e000e */
[C---:B------:R-:W-:Y:S01]  /*1ff20*/  ISETP.GT.U32.AND P4, PT, R68.reuse, R12, PT ;  /* 0x0000000c4400720c */ /* 0x040fe20003f84070 */
[----:B------:R-:W-:Y:S02]  /*1ff30*/  IMAD.MOV.U32 R41, RZ, RZ, R13 ;  /* 0x000000ffff297224 */ /* 0x000fe400078e000d */
[----:B------:R-:W-:Y:S01]  /*1ff40*/  @!P3 IMAD.MOV R42, RZ, RZ, -R42 ;  /* 0x000000ffff2ab224 */ /* 0x000fe200078e0a2a */
[----:B------:R-:W-:-:S05]  /*1ff50*/  ISETP.GT.U32.AND P3, PT, R68, R10, PT ;  /* 0x0000000a4400720c */ /* 0x000fca0003f64070 */
[----:B------:R-:W-:Y:S01]  /*1ff60*/  @!P5 IMAD.MOV R41, RZ, RZ, -R41 ;  /* 0x000000ffff29d224 */ /* 0x000fe200078e0a29 */
[----:B------:R-:W-:Y:S01]  /*1ff70*/  ISETP.GE.AND P5, PT, R40, RZ, PT ;  /* 0x000000ff2800720c */ /* 0x000fe20003fa6270 */
[--C-:B------:R-:W-:Y:S01]  /*1ff80*/  @!P6 IMAD.IADD R11, R11, 0x1, -R68.reuse ;  /* 0x000000010b0be824 */ /* 0x100fe200078e0a44 */
[----:B------:R-:W-:Y:S01]  /*1ff90*/  ISETP.GT.U32.AND P6, PT, R68, R9, PT ;  /* 0x000000094400720c */ /* 0x000fe20003fc4070 */
[----:B------:R-:W-:-:S04]  /*1ffa0*/  @!P4 IMAD.IADD R12, R12, 0x1, -R68 ;  /* 0x000000010c0cc824 */ /* 0x000fc800078e0a44 */
[----:B------:R-:W-:Y:S02]  /*1ffb0*/  @!P3 IMAD.IADD R10, R10, 0x1, -R68 ;  /* 0x000000010a0ab824 */ /* 0x000fe400078e0a44 */
[----:B------:R-:W-:-:S06]  /*1ffc0*/  IMAD.MOV.U32 R40, RZ, RZ, R12 ;  /* 0x000000ffff287224 */ /* 0x000fcc00078e000c */
[----:B------:R-:W-:Y:S01]  /*1ffd0*/  @!P6 IMAD.IADD R9, R9, 0x1, -R68 ;  /* 0x000000010909e824 */ /* 0x000fe200078e0a44 */
[C---:B------:R-:W-:Y:S01]  /*1ffe0*/  ISETP.GT.U32.AND P3, PT, R68.reuse, R10, PT ;  /* 0x0000000a4400720c */ /* 0x040fe20003f64070 */
[----:B------:R-:W-:Y:S01]  /*1fff0*/  @!P5 IMAD.MOV R40, RZ, RZ, -R40 ;  /* 0x000000ffff28d224 */ /* 0x000fe200078e0a28 */
[C---:B------:R-:W-:Y:S02]  /*20000*/  ISETP.GT.U32.AND P5, PT, R68.reuse, R8, PT ;  /* 0x000000084400720c */ /* 0x040fe40003fa4070 */
[C---:B------:R-:W-:Y:S01]  /*20010*/  ISETP.GT.U32.AND P6, PT, R68.reuse, R9, PT ;  /* 0x000000094400720c */ /* 0x040fe20003fc4070 */
[----:B------:R-:W-:Y:S01]  /*20020*/  IMAD.MOV R4, RZ, RZ, -R4 ;  /* 0x000000ffff047224 */ /* 0x000fe200078e0a04 */
[----:B------:R-:W-:Y:S02]  /*20030*/  ISETP.GE.AND P4, PT, R39, RZ, PT ;  /* 0x000000ff2700720c */ /* 0x000fe40003f86270 */
[----:B------:R-:W-:Y:S01]  /*20040*/  IABS R6, R34 ;  /* 0x0000002200067213 */ /* 0x000fe20000000000 */
[----:B------:R-:W-:Y:S01]  /*20050*/  IMAD R7, R68, R4, R7 ;  /* 0x0000000444077224 */ /* 0x000fe200078e0207 */
[----:B------:R-:W-:Y:S01]  /*20060*/  IABS R5, R33 ;  /* 0x0000002100057213 */ /* 0x000fe20000000000 */
[----:B------:R-:W-:-:S02]  /*20070*/  IMAD.MOV.U32 R39, RZ, RZ, R11 ;  /* 0x000000ffff277224 */ /* 0x000fc400078e000b */
[--C-:B------:R-:W-:Y:S01]  /*20080*/  @!P3 IMAD.IADD R10, R10, 0x1, -R68.reuse ;  /* 0x000000010a0ab824 */ /* 0x100fe200078e0a44 */
[----:B------:R-:W-:Y:S01]  /*20090*/  ISETP.GT.U32.AND P3, PT, R68, R7, PT ;  /* 0x000000074400720c */ /* 0x000fe20003f64070 */
[--C-:B------:R-:W-:Y:S02]  /*200a0*/  @!P5 IMAD.IADD R8, R8, 0x1, -R68.reuse ;  /* 0x000000010808d824 */ /* 0x100fe400078e0a44 */
[----:B------:R-:W-:Y:S01]  /*200b0*/  @!P6 IMAD.IADD R9, R9, 0x1, -R68 ;  /* 0x000000010909e824 */ /* 0x000fe200078e0a44 */
[----:B------:R-:W-:Y:S01]  /*200c0*/  ISETP.GE.AND P6, PT, R38, RZ, PT ;  /* 0x000000ff2600720c */ /* 0x000fe20003fc6270 */
[----:B------:R-:W-:-:S04]  /*200d0*/  IMAD.HI.U32 R18, R74, R6, RZ ;  /* 0x000000064a127227 */ /* 0x000fc800078e00ff */
[----:B------:R-:W-:Y:S01]  /*200e0*/  @!P4 IMAD.MOV R39, RZ, RZ, -R39 ;  /* 0x000000ffff27c224 */ /* 0x000fe200078e0a27 */
[----:B------:R-:W-:Y:S01]  /*200f0*/  ISETP.GT.U32.AND P4, PT, R68, R8, PT ;  /* 0x000000084400720c */ /* 0x000fe20003f84070 */
[----:B------:R-:W-:-:S04]  /*20100*/  IMAD.HI.U32 R19, R74, R5, RZ ;  /* 0x000000054a137227 */ /* 0x000fc800078e00ff */
[----:B------:R-:W-:Y:S02]  /*20110*/  IMAD.MOV R20, RZ, RZ, -R18 ;  /* 0x000000ffff147224 */ /* 0x000fe400078e0a12 */
[----:B------:R-:W-:Y:S02]  /*20120*/  IMAD.MOV R19, RZ, RZ, -R19 ;  /* 0x000000ffff137224 */ /* 0x000fe400078e0a13 */
[C---:B------:R-:W-:Y:S02]  /*20130*/  IMAD R6, R68.reuse, R20, R6 ;  /* 0x0000001444067224 */ /* 0x040fe400078e0206 */
[----:B------:R-:W-:Y:S01]  /*20140*/  IMAD.MOV.U32 R38, RZ, RZ, R10 ;  /* 0x000000ffff267224 */ /* 0x000fe200078e000a */
[----:B------:R-:W-:Y:S01]  /*20150*/  IABS R4, R32 ;  /* 0x0000002000047213 */ /* 0x000fe20000000000 */
[----:B------:R-:W-:Y:S02]  /*20160*/  IMAD R5, R68, R19, R5 ;  /* 0x0000001344057224 */ /* 0x000fe400078e0205 */
[----:B------:R-:W-:-:S02]  /*20170*/  @!P3 IMAD.IADD R7, R7, 0x1, -R68 ;  /* 0x000000010707b824 */ /* 0x000fc400078e0a44 */
[----:B------:R-:W-:Y:S01]  /*20180*/  @!P6 IMAD.MOV R38, RZ, RZ, -R38 ;  /* 0x000000ffff26e224 */ /* 0x000fe200078e0a26 */
[----:B------:R-:W-:Y:S01]  /*20190*/  ISETP.GT.U32.AND P6, PT, R68, R6, PT ;  /* 0x000000064400720c */ /* 0x000fe20003fc4070 */
[----:B------:R-:W-:Y:S01]  /*201a0*/  @!P4 IMAD.IADD R8, R8, 0x1, -R68 ;  /* 0x000000010808c824 */ /* 0x000fe200078e0a44 */
[----:B------:R-:W-:Y:S01]  /*201b0*/  ISETP.GT.U32.AND P3, PT, R68, R7, PT ;  /* 0x000000074400720c */ /* 0x000fe20003f64070 */
[----:B------:R-:W-:Y:S01]  /*201c0*/  IMAD.HI.U32 R18, R74, R4, RZ ;  /* 0x000000044a127227 */ /* 0x000fe200078e00ff */
[----:B------:R-:W-:-:S03]  /*201d0*/  ISETP.GT.U32.AND P4, PT, R68, R5, PT ;  /* 0x000000054400720c */ /* 0x000fc60003f84070 */
[----:B------:R-:W-:Y:S01]  /*201e0*/  IMAD.MOV R18, RZ, RZ, -R18 ;  /* 0x000000ffff127224 */ /* 0x000fe200078e0a12 */
[----:B------:R-:W-:-:S03]  /*201f0*/  IABS R20, R78 ;  /* 0x0000004e00147213 */ /* 0x000fc60000000000 */
[----:B------:R-:W-:Y:S02]  /*20200*/  IMAD R4, R68, R18, R4 ;  /* 0x0000001244047224 */ /* 0x000fe400078e0204 */
[--C-:B------:R-:W-:Y:S02]  /*20210*/  @!P6 IMAD.IADD R6, R6, 0x1, -R68.reuse ;  /* 0x000000010606e824 */ /* 0x100fe400078e0a44 */
[--C-:B------:R-:W-:Y:S01]  /*20220*/  @!P3 IMAD.IADD R7, R7, 0x1, -R68.reuse ;  /* 0x000000010707b824 */ /* 0x100fe200078e0a44 */
[C---:B------:R-:W-:Y:S01]  /*20230*/  ISETP.GT.U32.AND P3, PT, R68.reuse, R4, PT ;  /* 0x000000044400720c */ /* 0x040fe20003f64070 */
[----:B------:R-:W-:Y:S01]  /*20240*/  @!P4 IMAD.IADD R5, R5, 0x1, -R68 ;  /* 0x000000010505c824 */ /* 0x000fe200078e0a44 */
[----:B------:R-:W-:Y:S01]  /*20250*/  ISETP.GT.U32.AND P4, PT, R68, R6, PT ;  /* 0x000000064400720c */ /* 0x000fe20003f84070 */
[C---:B------:R-:W-:Y:S01]  /*20260*/  IMAD.HI.U32 R19, R74.reuse, R20, RZ ;  /* 0x000000144a137227 */ /* 0x040fe200078e00ff */
[----:B------:R-:W-:Y:S02]  /*20270*/  IABS R21, R88 ;  /* 0x0000005800157213 */ /* 0x000fe40000000000 */
[----:B------:R-:W-:Y:S01]  /*20280*/  ISETP.GE.AND P5, PT, R37, RZ, PT ;  /* 0x000000ff2500720c */ /* 0x000fe20003fa6270 */
[----:B------:R-:W-:Y:S01]  /*20290*/  IMAD.MOV R19, RZ, RZ, -R19 ;  /* 0x000000ffff137224 */ /* 0x000fe200078e0a13 */
[----:B------:R-:W-:Y:S01]  /*202a0*/  ISETP.GE.AND P6, PT, R35, RZ, PT ;  /* 0x000000ff2300720c */ /* 0x000fe20003fc6270 */
[----:B------:R-:W-:-:S04]  /*202b0*/  IMAD.HI.U32 R18, R74, R21, RZ ;  /* 0x000000154a127227 */ /* 0x000fc800078e00ff */
[----:B------:R-:W-:Y:S01]  /*202c0*/  IMAD R20, R68, R19, R20 ;  /* 0x0000001344147224 */ /* 0x000fe200078e0214 */
[----:B------:R-:W-:Y:S01]  /*202d0*/  IABS R19, R77 ;  /* 0x0000004d00137213 */ /* 0x000fe20000000000 */
[--C-:B------:R-:W-:Y:S01]  /*202e0*/  @!P3 IMAD.IADD R4, R4, 0x1, -R68.reuse ;  /* 0x000000010404b824 */ /* 0x100fe200078e0a44 */
[----:B------:R-:W-:Y:S01]  /*202f0*/  ISETP.GT.U32.AND P3, PT, R68, R5, PT ;  /* 0x000000054400720c */ /* 0x000fe20003f64070 */
[----:B------:R-:W-:Y:S01]  /*20300*/  @!P4 IMAD.IADD R6, R6, 0x1, -R68 ;  /* 0x000000010606c824 */ /* 0x000fe200078e0a44 */
[----:B------:R-:W-:Y:S01]  /*20310*/  ISETP.GT.U32.AND P4, PT, R68, R20, PT ;  /* 0x000000144400720c */ /* 0x000fe20003f84070 */
[----:B------:R-:W-:Y:S02]  /*20320*/  IMAD.MOV R18, RZ, RZ, -R18 ;  /* 0x000000ffff127224 */ /* 0x000fe400078e0a12 */
[----:B------:R-:W-:-:S04]  /*20330*/  IMAD.HI.U32 R22, R74, R19, RZ ;  /* 0x000000134a167227 */ /* 0x000fc800078e00ff */
[----:B------:R-:W-:Y:S02]  /*20340*/  IMAD.MOV.U32 R37, RZ, RZ, R9 ;  /* 0x000000ffff257224 */ /* 0x000fe400078e0009 */
[----:B------:R-:W-:Y:S02]  /*20350*/  IMAD R21, R68, R18, R21 ;  /* 0x0000001244157224 */ /* 0x000fe400078e0215 */
[----:B------:R-:W-:Y:S02]  /*20360*/  IMAD.MOV R25, RZ, RZ, -R22 ;  /* 0x000000ffff197224 */ /* 0x000fe400078e0a16 */
[----:B------:R-:W-:Y:S01]  /*20370*/  @!P5 IMAD.MOV R37, RZ, RZ, -R37 ;  /* 0x000000ffff25d224 */ /* 0x000fe200078e0a25 */
[----:B------:R-:W-:Y:S01]  /*20380*/  ISETP.GE.AND P5, PT, R36, RZ, PT ;  /* 0x000000ff2400720c */ /* 0x000fe20003fa6270 */
[----:B------:R-:W-:Y:S02]  /*20390*/  IMAD.MOV.U32 R35, RZ, RZ, R7 ;  /* 0x000000ffff237224 */ /* 0x000fe400078e0007 */
[----:B------:R-:W-:-:S02]  /*203a0*/  IMAD R19, R68, R25, R19 ;  /* 0x0000001944137224 */ /* 0x000fc400078e0213 */
[----:B------:R-:W-:Y:S01]  /*203b0*/  @!P6 IMAD.MOV R35, RZ, RZ, -R35 ;  /* 0x000000ffff23e224 */ /* 0x000fe200078e0a23 */
[----:B------:R-:W-:Y:S01]  /*203c0*/  ISETP.GT.U32.AND P6, PT, R68, R21, PT ;  /* 0x000000154400720c */ /* 0x000fe20003fc4070 */
[--C-:B------:R-:W-:Y:S01]  /*203d0*/  @!P3 IMAD.IADD R5, R5, 0x1, -R68.reuse ;  /* 0x000000010505b824 */ /* 0x100fe200078e0a44 */
[----:B------:R-:W-:Y:S01]  /*203e0*/  ISETP.GE.AND P3, PT, R34, RZ, PT ;  /* 0x000000ff2200720c */ /* 0x000fe20003f66270 */
[----:B------:R-:W-:Y:S01]  /*203f0*/  @!P4 IMAD.IADD R20, R20, 0x1, -R68 ;  /* 0x000000011414c824 */ /* 0x000fe200078e0a44 */
[----:B------:R-:W-:Y:S01]  /*20400*/  ISETP.GT.U32.AND P4, PT, R68, R19, PT ;  /* 0x000000134400720c */ /* 0x000fe20003f84070 */
[----:B------:R-:W-:-:S04]  /*20410*/  IMAD.MOV.U32 R36, RZ, RZ, R8 ;  /* 0x000000ffff247224 */ /* 0x000fc800078e0008 */
[----:B------:R-:W-:Y:S01]  /*20420*/  @!P5 IMAD.MOV R36, RZ, RZ, -R36 ;  /* 0x000000ffff24d224 */ /* 0x000fe200078e0a24 */
[----:B------:R-:W-:Y:S01]  /*20430*/  ISETP.GT.U32.AND P5, PT, R68, R4, PT ;  /* 0x000000044400720c */ /* 0x000fe20003fa4070 */
[----:B------:R-:W-:Y:S01]  /*20440*/  IMAD.MOV.U32 R34, RZ, RZ, R6 ;  /* 0x000000ffff227224 */ /* 0x000fe200078e0006 */
[----:B------:R-:W-:Y:S01]  /*20450*/  IABS R18, R76 ;  /* 0x0000004c00127213 */ /* 0x000fe20000000000 */
[----:B------:R-:W-:Y:S01]  /*20460*/  @!P6 IMAD.IADD R21, R21, 0x1, -R68 ;  /* 0x000000011515e824 */ /* 0x000fe200078e0a44 */
[----:B------:R-:W-:Y:S01]  /*20470*/  IABS R23, R75 ;  /* 0x0000004b00177213 */ /* 0x000fe20000000000 */
[----:B------:R-:W-:Y:S01]  /*20480*/  @!P3 IMAD.MOV R34, RZ, RZ, -R34 ;  /* 0x000000ffff22b224 */ /* 0x000fe200078e0a22 */
[----:B------:R-:W-:Y:S01]  /*20490*/  ISETP.GE.AND P6, PT, R32, RZ, PT ;  /* 0x000000ff2000720c */ /* 0x000fe20003fc6270 */
[----:B------:R-:W-:Y:S01]  /*204a0*/  @!P4 IMAD.IADD R19, R19, 0x1, -R68 ;  /* 0x000000011313c824 */ /* 0x000fe200078e0a44 */
[----:B------:R-:W-:Y:S01]  /*204b0*/  ISETP.GT.U32.AND P3, PT, R68, R21, PT ;  /* 0x000000154400720c */ /* 0x000fe20003f64070 */
[----:B------:R-:W-:-:S04]  /*204c0*/  IMAD.HI.U32 R24, R74, R18, RZ ;  /* 0x000000124a187227 */ /* 0x000fc800078e00ff */
[----:B------:R-:W-:Y:S01]  /*204d0*/  IMAD.HI.U32 R22, R74, R23, RZ ;  /* 0x000000174a167227 */ /* 0x000fe200078e00ff */
[----:B------:R-:W-:-:S03]  /*204e0*/  ISETP.GT.U32.AND P4, PT, R68, R19, PT ;  /* 0x000000134400720c */ /* 0x000fc60003f84070 */
[----:B------:R-:W-:Y:S02]  /*204f0*/  IMAD.MOV R24, RZ, RZ, -R24 ;  /* 0x000000ffff187224 */ /* 0x000fe400078e0a18 */
[----:B------:R-:W-:Y:S02]  /*20500*/  IMAD.MOV R22, RZ, RZ, -R22 ;  /* 0x000000ffff167224 */ /* 0x000fe400078e0a16 */
[----:B------:R-:W-:Y:S02]  /*20510*/  @!P5 IMAD.IADD R4, R4, 0x1, -R68 ;  /* 0x000000010404d824 */ /* 0x000fe400078e0a44 */
[C---:B------:R-:W-:Y:S02]  /*20520*/  IMAD R18, R68.reuse, R24, R18 ;  /* 0x0000001844127224 */ /* 0x040fe400078e0212 */
[C---:B------:R-:W-:Y:S02]  /*20530*/  IMAD R23, R68.reuse, R22, R23 ;  /* 0x0000001644177224 */ /* 0x040fe400078e0217 */
[----:B------:R-:W-:Y:S01]  /*20540*/  IMAD.MOV.U32 R32, RZ, RZ, R4 ;  /* 0x000000ffff207224 */ /* 0x000fe200078e0004 */
[----:B------:R-:W-:Y:S01]  /*20550*/  ISETP.GE.AND P5, PT, R33, RZ, PT ;  /* 0x000000ff2100720c */ /* 0x000fe20003fa6270 */
[----:B------:R-:W-:Y:S01]  /*20560*/  @!P3 IMAD.IADD R21, R21, 0x1, -R68 ;  /* 0x000000011515b824 */ /* 0x000fe200078e0a44 */
[C---:B------:R-:W-:Y:S01]  /*20570*/  ISETP.GT.U32.AND P3, PT, R68.reuse, R23, PT ;  /* 0x000000174400720c */ /* 0x040fe20003f64070 */
[----:B------:R-:W-:Y:S01]  /*20580*/  @!P6 IMAD.MOV R32, RZ, RZ, -R32 ;  /* 0x000000ffff20e224 */ /* 0x000fe200078e0a20 */
[----:B------:R-:W-:Y:S01]  /*20590*/  ISETP.GT.U32.AND P6, PT, R68, R18, PT ;  /* 0x000000124400720c */ /* 0x000fe20003fc4070 */
[----:B------:R-:W-:Y:S01]  /*205a0*/  @!P4 IMAD.IADD R19, R19, 0x1, -R68 ;  /* 0x000000011313c824 */ /* 0x000fe200078e0a44 */
[----:B------:R-:W-:Y:S01]  /*205b0*/  ISETP.GE.AND P4, PT, R88, RZ, PT ;  /* 0x000000ff5800720c */ /* 0x000fe20003f86270 */
[----:B------:R-:W-:Y:S01]  /*205c0*/  IMAD.MOV.U32 R33, RZ, RZ, R5 ;  /* 0x000000ffff217224 */ /* 0x000fe200078e0005 */
[----:B------:R-:W-:-:S02]  /*205d0*/  IABS R22, R71 ;  /* 0x0000004700167213 */ /* 0x000fc40000000000 */
[----:B------:R-:W-:Y:S02]  /*205e0*/  IABS R29, R70 ;  /* 0x00000046001d7213 */ /* 0x000fe40000000000 */
[----:B------:R-:W-:Y:S01]  /*205f0*/  IABS R28, R87 ;  /* 0x00000057001c7213 */ /* 0x000fe20000000000 */
[----:B------:R-:W-:Y:S01]  /*20600*/  @!P5 IMAD.MOV R33, RZ, RZ, -R33 ;  /* 0x000000ffff21d224 */ /* 0x000fe200078e0a21 */
[----:B------:R-:W-:Y:S01]  /*20610*/  ISETP.GT.U32.AND P5, PT, R68, R20, PT ;  /* 0x000000144400720c */ /* 0x000fe20003fa4070 */
[--C-:B------:R-:W-:Y:S01]  /*20620*/  @!P3 IMAD.IADD R23, R23, 0x1, -R68.reuse ;  /* 0x000000011717b824 */ /* 0x100fe200078e0a44 */
[----:B------:R-:W-:Y:S01]  /*20630*/  ISETP.GE.AND P3, PT, R77, RZ, PT ;  /* 0x000000ff4d00720c */ /* 0x000fe20003f66270 */
[----:B------:R-:W-:Y:S02]  /*20640*/  @!P6 IMAD.IADD R18, R18, 0x1, -R68 ;  /* 0x000000011212e824 */ /* 0x000fe400078e0a44 */
[----:B------:R-:W-:-:S04]  /*20650*/  IMAD.HI.U32 R24, R74, R22, RZ ;  /* 0x000000164a187227 */ /* 0x000fc800078e00ff */
[----:B------:R-:W-:-:S04]  /*20660*/  IMAD.HI.U32 R25, R74, R29, RZ ;  /* 0x0000001d4a197227 */ /* 0x000fc800078e00ff */
[----:B------:R-:W-:Y:S01]  /*20670*/  @!P4 IMAD.MOV R21, RZ, RZ, -R21 ;  /* 0x000000ffff15c224 */ /* 0x000fe200078e0a15 */
[----:B------:R-:W-:Y:S01]  /*20680*/  ISETP.GT.U32.AND P4, PT, R68, R18, PT ;  /* 0x000000124400720c */ /* 0x000fe20003f84070 */
[----:B------:R-:W-:Y:S02]  /*20690*/  IMAD.MOV R26, RZ, RZ, -R24 ;  /* 0x000000ffff1a7224 */ /* 0x000fe400078e0a18 */
[----:B------:R-:W-:Y:S02]  /*206a0*/  IMAD.MOV R25, RZ, RZ, -R25 ;  /* 0x000000ffff197224 */ /* 0x000fe400078e0a19 */
[----:B------:R-:W-:Y:S01]  /*206b0*/  IMAD.HI.U32 R24, R74, R28, RZ ;  /* 0x0000001c4a187227 */ /* 0x000fe200078e00ff */
[----:B------:R-:W-:-:S03]  /*206c0*/  ISETP.GE.AND P6, PT, R78, RZ, PT ;  /* 0x000000ff4e00720c */ /* 0x000fc60003fc6270 */
[----:B------:R-:W-:Y:S02]  /*206d0*/  IMAD.MOV R24, RZ, RZ, -R24 ;  /* 0x000000ffff187224 */ /* 0x000fe400078e0a18 */
[C---:B------:R-:W-:Y:S02]  /*206e0*/  IMAD R22, R68.reuse, R26, R22 ;  /* 0x0000001a44167224 */ /* 0x040fe400078e0216 */
[C---:B------:R-:W-:Y:S02]  /*206f0*/  IMAD R29, R68.reuse, R25, R29 ;  /* 0x00000019441d7224 */ /* 0x040fe400078e021d */
[----:B------:R-:W-:Y:S02]  /*20700*/  IMAD R28, R68, R24, R28 ;  /* 0x00000018441c7224 */ /* 0x000fe400078e021c */
[----:B------:R-:W-:Y:S02]  /*20710*/  VIADD R3, R0, 0xb7 ;  /* 0x000000b700037836 */ /* 0x000fe40000000000 */
[--C-:B------:R-:W-:Y:S01]  /*20720*/  @!P5 IMAD.IADD R20, R20, 0x1, -R68.reuse ;  /* 0x000000011414d824 */ /* 0x100fe200078e0a44 */
[C---:B------:R-:W-:Y:S01]  /*20730*/  ISETP.GT.U32.AND P5, PT, R68.reuse, R22, PT ;  /* 0x000000164400720c */ /* 0x040fe20003fa4070 */
[----:B------:R-:W-:Y:S01]  /*20740*/  @!P3 IMAD.MOV R19, RZ, RZ, -R19 ;  /* 0x000000ffff13b224 */ /* 0x000fe200078e0a13 */
[----:B------:R-:W-:Y:S01]  /*20750*/  ISETP.GT.U32.AND P3, PT, R68, R29, PT ;  /* 0x0000001d4400720c */ /* 0x000fe20003f64070 */
[----:B------:R-:W-:Y:S01]  /*20760*/  @!P4 IMAD.IADD R18, R18, 0x1, -R68 ;  /* 0x000000011212c824 */ /* 0x000fe200078e0a44 */
[----:B------:R-:W-:-:S02]  /*20770*/  IABS R27, R3 ;  /* 0x00000003001b7213 */ /* 0x000fc40000000000 */
[C---:B------:R-:W-:Y:S01]  /*20780*/  ISETP.GT.U32.AND P4, PT, R68.reuse, R28, PT ;  /* 0x0000001c4400720c */ /* 0x040fe20003f84070 */
[----:B------:R-:W-:Y:S01]  /*20790*/  @!P6 IMAD.MOV R20, RZ, RZ, -R20 ;  /* 0x000000ffff14e224 */ /* 0x000fe200078e0a14 */
[----:B------:R-:W-:Y:S01]  /*207a0*/  ISETP.GT.U32.AND P6, PT, R68, R23, PT ;  /* 0x000000174400720c */ /* 0x000fe20003fc4070 */
[----:B------:R-:W-:Y:S02]  /*207b0*/  VIADD R2, R0, 0xbe ;  /* 0x000000be00027836 */ /* 0x000fe40000000000 */
[----:B------:R-:W-:Y:S01]  /*207c0*/  IMAD.HI.U32 R17, R74, R27, RZ ;  /* 0x0000001b4a117227 */ /* 0x000fe200078e00ff */
[----:B------:R-:W-:Y:S02]  /*207d0*/  IABS R25, R86 ;  /* 0x0000005600197213 */ /* 0x000fe40000000000 */
[----:B------:R-:W-:Y:S01]  /*207e0*/  IABS R26, R2 ;  /* 0x00000002001a7213 */ /* 0x000fe20000000000 */
[----:B------:R-:W-:Y:S02]  /*207f0*/  IMAD.MOV R17, RZ, RZ, -R17 ;  /* 0x000000ffff117224 */ /* 0x000fe400078e0a11 */
[----:B------:R-:W-:-:S02]  /*20800*/  @!P5 IMAD.IADD R22, R22, 0x1, -R68 ;  /* 0x000000011616d824 */ /* 0x000fc400078e0a44 */
[--C-:B------:R-:W-:Y:S02]  /*20810*/  @!P3 IMAD.IADD R29, R29, 0x1, -R68.reuse ;  /* 0x000000011d1db824 */ /* 0x100fe400078e0a44 */
[C---:B------:R-:W-:Y:S01]  /*20820*/  IMAD R27, R68.reuse, R17, R27 ;  /* 0x00000011441b7224 */ /* 0x040fe200078e021b */
[----:B------:R-:W-:Y:S01]  /*20830*/  ISETP.GT.U32.AND P5, PT, R68, R22, PT ;  /* 0x000000164400720c */ /* 0x000fe20003fa4070 */
[----:B------:R-:W-:Y:S01]  /*20840*/  @!P4 IMAD.IADD R28, R28, 0x1, -R68 ;  /* 0x000000011c1cc824 */ /* 0x000fe200078e0a44 */
[----:B------:R-:W-:Y:S01]  /*20850*/  ISETP.GT.U32.AND P4, PT, R68, R29, PT ;  /* 0x0000001d4400720c */ /* 0x000fe20003f84070 */
[----:B------:R-:W-:-:S04]  /*20860*/  IMAD.HI.U32 R16, R74, R26, RZ ;  /* 0x0000001a4a107227 */ /* 0x000fc800078e00ff */
[----:B------:R-:W-:-:S04]  /*20870*/  IMAD.HI.U32 R13, R74, R25, RZ ;  /* 0x000000194a0d7227 */ /* 0x000fc800078e00ff */
[----:B------:R-:W-:Y:S01]  /*20880*/  @!P6 IMAD.IADD R23, R23, 0x1, -R68 ;  /* 0x000000011717e824 */ /* 0x000fe200078e0a44 */
[C---:B------:R-:W-:Y:S01]  /*20890*/  ISETP.GT.U32.AND P6, PT, R68.reuse, R27, PT ;  /* 0x0000001b4400720c */ /* 0x040fe20003fc4070 */
[----:B------:R-:W-:Y:S02]  /*208a0*/  IMAD.MOV R16, RZ, RZ, -R16 ;  /* 0x000000ffff107224 */ /* 0x000fe400078e0a10 */
[----:B------:R-:W-:Y:S01]  /*208b0*/  IMAD.MOV R14, RZ, RZ, -R13 ;  /* 0x000000ffff0e7224 */ /* 0x000fe200078e0a0d */
[----:B------:R-:W-:Y:S01]  /*208c0*/  IABS R17, R85 ;  /* 0x0000005500117213 */ /* 0x000fe20000000000 */
[C---:B------:R-:W-:Y:S02]  /*208d0*/  IMAD R26, R68.reuse, R16, R26 ;  /* 0x00000010441a7224 */ /* 0x040fe400078e021a */
[----:B------:R-:W-:Y:S01]  /*208e0*/  IMAD R25, R68, R14, R25 ;  /* 0x0000000e44197224 */ /* 0x000fe200078e0219 */
[----:B------:R-:W-:Y:S01]  /*208f0*/  ISETP.GE.AND P3, PT, R76, RZ, PT ;  /* 0x000000ff4c00720c */ /* 0x000fe20003f66270 */
[--C-:B------:R-:W-:Y:S01]  /*20900*/  @!P5 IMAD.IADD R22, R22, 0x1, -R68.reuse ;  /* 0x000000011616d824 */ /* 0x100fe200078e0a44 */
[----:B------:R-:W-:Y:S01]  /*20910*/  IABS R24, R84 ;  /* 0x0000005400187213 */ /* 0x000fe20000000000 */
[----:B------:R-:W-:Y:S01]  /*20920*/  @!P4 IMAD.IADD R29, R29, 0x1, -R68 ;  /* 0x000000011d1dc824 */ /* 0x000fe200078e0a44 */
[----:B------:R-:W-:Y:S01]  /*20930*/  ISETP.GT.U32.AND P5, PT, R68, R26, PT ;  /* 0x0000001a4400720c */ /* 0x000fe20003fa4070 */
[----:B------:R-:W-:Y:S01]  /*20940*/  IMAD.HI.U32 R12, R74, R17, RZ ;  /* 0x000000114a0c7227 */ /* 0x000fe200078e00ff */
[----:B------:R-:W-:-:S03]  /*20950*/  ISETP.GT.U32.AND P4, PT, R68, R25, PT ;  /* 0x000000194400720c */ /* 0x000fc60003f84070 */
[----:B------:R-:W-:Y:S01]  /*20960*/  @!P6 IMAD.IADD R27, R27, 0x1, -R68 ;  /* 0x000000011b1be824 */ /* 0x000fe200078e0a44 */
[----:B------:R-:W-:Y:S01]  /*20970*/  ISETP.GT.U32.AND P6, PT, R68, R28, PT ;  /* 0x0000001c4400720c */ /* 0x000fe20003fc4070 */
[----:B------:R-:W-:-:S04]  /*20980*/  IMAD.HI.U32 R13, R74, R24, RZ ;  /* 0x000000184a0d7227 */ /* 0x000fc800078e00ff */
[----:B------:R-:W-:Y:S02]  /*20990*/  IMAD.MOV R12, RZ, RZ, -R12 ;  /* 0x000000ffff0c7224 */ /* 0x000fe400078e0a0c */
[----:B------:R-:W-:Y:S02]  /*209a0*/  IMAD.MOV R13, RZ, RZ, -R13 ;  /* 0x000000ffff0d7224 */ /* 0x000fe400078e0a0d */
[C---:B------:R-:W-:Y:S02]  /*209b0*/  IMAD R17, R68.reuse, R12, R17 ;  /* 0x0000000c44117224 */ /* 0x040fe400078e0211 */
[----:B------:R-:W-:Y:S01]  /*209c0*/  @!P3 IMAD.MOV R18, RZ, RZ, -R18 ;  /* 0x000000ffff12b224 */ /* 0x000fe200078e0a12 */
[C---:B------:R-:W-:Y:S01]  /*209d0*/  ISETP.GT.U32.AND P3, PT, R68.reuse, R27, PT ;  /* 0x0000001b4400720c */ /* 0x040fe20003f64070 */
[----:B------:R-:W-:Y:S01]  /*209e0*/  IMAD R24, R68, R13, R24 ;  /* 0x0000000d44187224 */ /* 0x000fe200078e0218 */
[----:B------:R-:W-:Y:S01]  /*209f0*/  IABS R16, R83 ;  /* 0x0000005300107213 */ /* 0x000fe20000000000 */
[----:B------:R-:W-:-:S02]  /*20a00*/  @!P5 IMAD.IADD R26, R26, 0x1, -R68 ;  /* 0x000000011a1ad824 */ /* 0x000fc400078e0a44 */
[--C-:B------:R-:W-:Y:S01]  /*20a10*/  @!P4 IMAD.IADD R25, R25, 0x1, -R68.reuse ;  /* 0x000000011919c824 */ /* 0x100fe200078e0a44 */
[----:B------:R-:W-:Y:S01]  /*20a20*/  ISETP.GT.U32.AND P4, PT, R68, R17, PT ;  /* 0x000000114400720c */ /* 0x000fe20003f84070 */
[--C-:B------:R-:W-:Y:S01]  /*20a30*/  @!P6 IMAD.IADD R28, R28, 0x1, -R68.reuse ;  /* 0x000000011c1ce824 */ /* 0x100fe200078e0a44 */
[----:B------:R-:W-:Y:S01]  /*20a40*/  ISETP.GT.U32.AND P5, PT, R68, R26, PT ;  /* 0x0000001a4400720c */ /* 0x000fe20003fa4070 */
[----:B------:R-:W-:Y:S01]  /*20a50*/  IMAD.HI.U32 R9, R74, R16, RZ ;  /* 0x000000104a097227 */ /* 0x000fe200078e00ff */
[C---:B------:R-:W-:Y:S02]  /*20a60*/  ISETP.GT.U32.AND P6, PT, R68.reuse, R24, PT ;  /* 0x000000184400720c */ /* 0x040fe40003fc4070 */
[----:B------:R-:W-:Y:S01]  /*20a70*/  IABS R15, R82 ;  /* 0x00000052000f7213 */ /* 0x000fe20000000000 */
[----:B------:R-:W-:Y:S02]  /*20a80*/  IMAD.MOV R9, RZ, RZ, -R9 ;  /* 0x000000ffff097224 */ /* 0x000fe400078e0a09 */
[----:B------:R-:W-:Y:S01]  /*20a90*/  @!P3 IMAD.IADD R27, R27, 0x1, -R68 ;  /* 0x000000011b1bb824 */ /* 0x000fe200078e0a44 */
[----:B------:R-:W-:Y:S01]  /*20aa0*/  ISETP.GE.AND P3, PT, R75, RZ, PT ;  /* 0x000000ff4b00720c */ /* 0x000fe20003f66270 */
[----:B------:R-:W-:-:S02]  /*20ab0*/  IMAD R16, R68, R9, R16 ;  /* 0x0000000944107224 */ /* 0x000fc400078e0210 */
[----:B------:R-:W-:Y:S01]  /*20ac0*/  @!P4 IMAD.IADD R17, R17, 0x1, -R68 ;  /* 0x000000011111c824 */ /* 0x000fe200078e0a44 */
[----:B------:R-:W-:Y:S01]  /*20ad0*/  ISETP.GT.U32.AND P4, PT, R68, R25, PT ;  /* 0x000000194400720c */ /* 0x000fe20003f84070 */
[----:B------:R-:W-:-:S04]  /*20ae0*/  IMAD.HI.U32 R10, R74, R15, RZ ;  /* 0x0000000f4a0a7227 */ /* 0x000fc800078e00ff */
[----:B------:R-:W-:Y:S02]  /*20af0*/  VIADD R81, R0, 0xd6 ;  /* 0x000000d600517836 */ /* 0x000fe40000000000 */
[--C-:B------:R-:W-:Y:S01]  /*20b00*/  @!P5 IMAD.IADD R26, R26, 0x1, -R68.reuse ;  /* 0x000000011a1ad824 */ /* 0x100fe200078e0a44 */
[----:B------:R-:W-:Y:S01]  /*20b10*/  ISETP.GE.AND P5, PT, R71, RZ, PT ;  /* 0x000000ff4700720c */ /* 0x000fe20003fa6270 */
[----:B------:R-:W-:Y:S01]  /*20b20*/  @!P6 IMAD.IADD R24, R24, 0x1, -R68 ;  /* 0x000000011818e824 */ /* 0x000fe200078e0a44 */
[----:B------:R-:W-:Y:S01]  /*20b30*/  ISETP.GT.U32.AND P6, PT, R68, R16, PT ;  /* 0x000000104400720c */ /* 0x000fe20003fc4070 */
[----:B------:R-:W-:Y:S02]  /*20b40*/  IMAD.MOV R10, RZ, RZ, -R10 ;  /* 0x000000ffff0a7224 */ /* 0x000fe400078e0a0a */
[----:B------:R-:W-:Y:S01]  /*20b50*/  VIADD R79, R0, 0xde ;  /* 0x000000de004f7836 */ /* 0x000fe20000000000 */
[----:B------:R-:W-:Y:S01]  /*20b60*/  IABS R14, R81 ;  /* 0x00000051000e7213 */ /* 0x000fe20000000000 */
[----:B------:R-:W-:-:S02]  /*20b70*/  IMAD R15, R68, R10, R15 ;  /* 0x0000000a440f7224 */ /* 0x000fc400078e020f */
[----:B------:R-:W-:Y:S01]  /*20b80*/  @!P3 IMAD.MOV R23, RZ, RZ, -R23 ;  /* 0x000000ffff17b224 */ /* 0x000fe200078e0a17 */
[----:B------:R-:W-:Y:S01]  /*20b90*/  IABS R9, R79 ;  /* 0x0000004f00097213 */ /* 0x000fe20000000000 */
[----:B------:R-:W-:Y:S01]  /*20ba0*/  IMAD.HI.U32 R7, R74, R14, RZ ;  /* 0x0000000e4a077227 */ /* 0x000fe200078e00ff */
[----:B------:R-:W-:-:S03]  /*20bb0*/  ISETP.GT.U32.AND P3, PT, R68, R24, PT ;  /* 0x000000184400720c */ /* 0x000fc60003f64070 */
[----:B------:R-:W-:Y:S02]  /*20bc0*/  VIADD R80, R0, 0xd7 ;  /* 0x000000d700507836 */ /* 0x000fe40000000000 */
[----:B------:R-:W-:Y:S01]  /*20bd0*/  @!P4 IMAD.IADD R25, R25, 0x1, -R68 ;  /* 0x000000011919c824 */ /* 0x000fe200078e0a44 */
[----:B------:R-:W-:Y:S01]  /*20be0*/  ISETP.GT.U32.AND P4, PT, R68, R15, PT ;  /* 0x0000000f4400720c */ /* 0x000fe20003f84070 */
[----:B------:R-:W-:Y:S01]  /*20bf0*/  IMAD.HI.U32 R4, R74, R9, RZ ;  /* 0x000000094a047227 */ /* 0x000fe200078e00ff */
[----:B------:R-:W-:-:S03]  /*20c00*/  IABS R10, R80 ;  /* 0x00000050000a7213 */ /* 0x000fc60000000000 */
[----:B------:R-:W-:Y:S02]  /*20c10*/  IMAD.MOV R7, RZ, RZ, -R7 ;  /* 0x000000ffff077224 */ /* 0x000fe400078e0a07 */
[----:B------:R-:W-:Y:S02]  /*20c20*/  @!P6 IMAD.IADD R16, R16, 0x1, -R68 ;  /* 0x000000011010e824 */ /* 0x000fe400078e0a44 */
[----:B------:R-:W-:Y:S01]  /*20c30*/  @!P5 IMAD.MOV R22, RZ, RZ, -R22 ;  /* 0x000000ffff16d224 */ /* 0x000fe200078e0a16 */
[C---:B------:R-:W-:Y:S01]  /*20c40*/  ISETP.GT.U32.AND P5, PT, R68.reuse, R17, PT ;  /* 0x000000114400720c */ /* 0x040fe20003fa4070 */
[----:B------:R-:W-:Y:S01]  /*20c50*/  IMAD.MOV R4, RZ, RZ, -R4 ;  /* 0x000000ffff047224 */ /* 0x000fe200078e0a04 */
[C---:B------:R-:W-:Y:S01]  /*20c60*/  ISETP.GT.U32.AND P6, PT, R68.reuse, R16, PT ;  /* 0x000000104400720c */ /* 0x040fe20003fc4070 */
[----:B------:R-:W-:Y:S02]  /*20c70*/  IMAD R14, R68, R7, R14 ;  /* 0x00000007440e7224 */ /* 0x000fe400078e020e */
[----:B------:R-:W-:-:S04]  /*20c80*/  IMAD.HI.U32 R5, R74, R10, RZ ;  /* 0x0000000a4a057227 */ /* 0x000fc800078e00ff */
[----:B------:R-:W-:Y:S02]  /*20c90*/  IMAD R9, R68, R4, R9 ;  /* 0x0000000444097224 */ /* 0x000fe400078e0209 */
[--C-:B------:R-:W-:Y:S01]  /*20ca0*/  @!P3 IMAD.IADD R24, R24, 0x1, -R68.reuse ;  /* 0x000000011818b824 */ /* 0x100fe200078e0a44 */
[C---:B------:R-:W-:Y:S01]  /*20cb0*/  ISETP.GT.U32.AND P3, PT, R68.reuse, R14, PT ;  /* 0x0000000e4400720c */ /* 0x040fe20003f64070 */
[----:B------:R-:W-:Y:S02]  /*20cc0*/  IMAD.MOV R5, RZ, RZ, -R5 ;  /* 0x000000ffff057224 */ /* 0x000fe400078e0a05 */
[----:B------:R-:W-:Y:S01]  /*20cd0*/  @!P4 IMAD.IADD R15, R15, 0x1, -R68 ;  /* 0x000000010f0fc824 */ /* 0x000fe200078e0a44 */
[----:B------:R-:W-:Y:S01]  /*20ce0*/  ISETP.GT.U32.AND P4, PT, R68, R9, PT ;  /* 0x000000094400720c */ /* 0x000fe20003f84070 */
[----:B------:R-:W-:Y:S02]  /*20cf0*/  VIADD R78, R0, 0xdf ;  /* 0x000000df004e7836 */ /* 0x000fe40000000000 */
[----:B------:R-:W-:-:S02]  /*20d00*/  IMAD R10, R68, R5, R10 ;  /* 0x00000005440a7224 */ /* 0x000fc400078e020a */
[--C-:B------:R-:W-:Y:S01]  /*20d10*/  @!P5 IMAD.IADD R17, R17, 0x1, -R68.reuse ;  /* 0x000000011111d824 */ /* 0x100fe200078e0a44 */
[----:B------:R-:W-:Y:S02]  /*20d20*/  ISETP.GE.AND P5, PT, R70, RZ, PT ;  /* 0x000000ff4600720c */ /* 0x000fe40003fa6270 */
[----:B------:R-:W-:Y:S01]  /*20d30*/  IABS R8, R78 ;  /* 0x0000004e00087213 */ /* 0x000fe20000000000 */
[----:B------:R-:W-:Y:S01]  /*20d40*/  @!P6 IMAD.IADD R16, R16, 0x1, -R68 ;  /* 0x000000011010e824 */ /* 0x000fe200078e0a44 */
[----:B------:R-:W-:Y:S01]  /*20d50*/  ISETP.GT.U32.AND P6, PT, R68, R10, PT ;  /* 0x0000000a4400720c */ /* 0x000fe20003fc4070 */
[C---:B------:R-:W-:Y:S02]  /*20d60*/  VIADD R77, R0.reuse, 0xe6 ;  /* 0x000000e6004d7836 */ /* 0x040fe40000000000 */
[----:B------:R-:W-:Y:S02]  /*20d70*/  VIADD R76, R0, 0xe7 ;  /* 0x000000e7004c7836 */ /* 0x000fe40000000000 */
[----:B------:R-:W-:Y:S01]  /*20d80*/  IMAD.HI.U32 R4, R74, R8, RZ ;  /* 0x000000084a047227 */ /* 0x000fe200078e00ff */
[----:B------:R-:W-:-:S03]  /*20d90*/  IABS R7, R77 ;  /* 0x0000004d00077213 */ /* 0x000fc60000000000 */
[--C-:B------:R-:W-:Y:S01]  /*20da0*/  @!P3 IMAD.IADD R14, R14, 0x1, -R68.reuse ;  /* 0x000000010e0eb824 */ /* 0x100fe200078e0a44 */
[----:B------:R-:W-:Y:S01]  /*20db0*/  ISETP.GE.AND P3, PT, R87, RZ, PT ;  /* 0x000000ff5700720c */ /* 0x000fe20003f66270 */
[----:B------:R-:W-:Y:S01]  /*20dc0*/  @!P4 IMAD.IADD R9, R9, 0x1, -R68 ;  /* 0x000000010909c824 */ /* 0x000fe200078e0a44 */
[----:B------:R-:W-:Y:S01]  /*20dd0*/  IABS R6, R76 ;  /* 0x0000004c00067213 */ /* 0x000fe20000000000 */
[----:B------:R-:W-:Y:S02]  /*20de0*/  IMAD.MOV R4, RZ, RZ, -R4 ;  /* 0x000000ffff047224 */ /* 0x000fe400078e0a04 */
[----:B------:R-:W-:Y:S01]  /*20df0*/  @!P5 IMAD.MOV R29, RZ, RZ, -R29 ;  /* 0x000000ffff1dd224 */ /* 0x000fe200078e0a1d */
[C---:B------:R-:W-:Y:S01]  /*20e00*/  ISETP.GT.U32.AND P5, PT, R68.reuse, R9, PT ;  /* 0x000000094400720c */ /* 0x040fe20003fa4070 */
[----:B------:R-:W-:Y:S02]  /*20e10*/  IMAD R8, R68, R4, R8 ;  /* 0x0000000444087224 */ /* 0x000fe400078e0208 */
[----:B------:R-:W-:-:S04]  /*20e20*/  IMAD.HI.U32 R11, R74, R7, RZ ;  /* 0x000000074a0b7227 */ /* 0x000fc800078e00ff */
[----:B------:R-:W-:-:S04]  /*20e30*/  IMAD.HI.U32 R4, R74, R6, RZ ;  /* 0x000000064a047227 */ /* 0x000fc800078e00ff */
[----:B------:R-:W-:Y:S02]  /*20e40*/  @!P6 IMAD.IADD R10, R10, 0x1, -R68 ;  /* 0x000000010a0ae824 */ /* 0x000fe400078e0a44 */
[----:B------:R-:W-:Y:S02]  /*20e50*/  IMAD.MOV R12, RZ, RZ, -R11 ;  /* 0x000000ffff0c7224 */ /* 0x000fe400078e0a0b */
[----:B------:R-:W-:Y:S02]  /*20e60*/  IMAD.MOV R11, RZ, RZ, -R4 ;  /* 0x000000ffff0b7224 */ /* 0x000fe400078e0a04 */
[----:B------:R-:W-:Y:S01]  /*20e70*/  @!P3 IMAD.MOV R28, RZ, RZ, -R28 ;  /* 0x000000ffff1cb224 */ /* 0x000fe200078e0a1c */
[C---:B------:R-:W-:Y:S01]  /*20e80*/  ISETP.GT.U32.AND P3, PT, R68.reuse, R10, PT ;  /* 0x0000000a4400720c */ /* 0x040fe20003f64070 */
[----:B------:R-:W-:Y:S02]  /*20e90*/  IMAD R6, R68, R11, R6 ;  /* 0x0000000b44067224 */ /* 0x000fe400078e0206 */
[----:B------:R-:W-:-:S02]  /*20ea0*/  VIADD R70, R0, 0xf6 ;  /* 0x000000f600467836 */ /* 0x000fc40000000000 */
[C---:B------:R-:W-:Y:S02]  /*20eb0*/  IMAD R7, R68.reuse, R12, R7 ;  /* 0x0000000c44077224 */ /* 0x040fe400078e0207 */
[----:B------:R-:W-:Y:S01]  /*20ec0*/  @!P5 IMAD.IADD R9, R9, 0x1, -R68 ;  /* 0x000000010909d824 */ /* 0x000fe200078e0a44 */
[----:B------:R-:W-:Y:S02]  /*20ed0*/  IABS R12, R70 ;  /* 0x00000046000c7213 */ /* 0x000fe40000000000 */
[----:B------:R-:W-:-:S03]  /*20ee0*/  ISETP.GT.U32.AND P5, PT, R68, R6, PT ;  /* 0x000000064400720c */ /* 0x000fc60003fa4070 */
[----:B------:R-:W-:Y:S01]  /*20ef0*/  IMAD.HI.U32 R11, R74, R12, RZ ;  /* 0x0000000c4a0b7227 */ /* 0x000fe200078e00ff */
[----:B------:R0:W-:Y:S03]  /*20f00*/  STL [R1+0xf5c], R3 ;  /* 0x000f5c0301007387 */ /* 0x0001e60000100800 */
[----:B------:R-:W-:Y:S01]  /*20f10*/  @!P3 IMAD.IADD R10, R10, 0x1, -R68 ;  /* 0x000000010a0ab824 */ /* 0x000fe200078e0a44 */
[----:B------:R-:W-:Y:S01]  /*20f20*/  ISETP.GE.AND P3, PT, R3, RZ, PT ;  /* 0x000000ff0300720c */ /* 0x000fe20003f66270 */
[----:B------:R-:W-:Y:S01]  /*20f30*/  IMAD.MOV R11, RZ, RZ, -R11 ;  /* 0x000000ffff0b7224 */ /* 0x000fe200078e0a0b */
[----:B------:R-:W-:Y:S01]  /*20f40*/  ISETP.GT.U32.AND P6, PT, R68, R15, PT ;  /* 0x0000000f4400720c */ /* 0x000fe20003fc4070 */
[----:B0-----:R-:W-:Y:S02]  /*20f50*/  VIADD R3, R0, 0xf7 ;  /* 0x000000f700037836 */ /* 0x001fe40000000000 */
[----:B------:R-:W-:-:S02]  /*20f60*/  IMAD R12, R68, R11, R12 ;  /* 0x0000000b440c7224 */ /* 0x000fc400078e020c */
[----:B------:R-:W-:Y:S01]  /*20f70*/  @!P5 IMAD.IADD R6, R6, 0x1, -R68 ;  /* 0x000000010606d824 */ /* 0x000fe200078e0a44 */
[----:B------:R-:W-:-:S04]  /*20f80*/  IABS R11, R3 ;  /* 0x00000003000b7213 */ /* 0x000fc80000000000 */
[----:B------:R-:W-:Y:S01]  /*20f90*/  ISETP.GT.U32.AND P5, PT, R68, R6, PT ;  /* 0x000000064400720c */ /* 0x000fe20003fa4070 */
[----:B------:R-:W-:Y:S01]  /*20fa0*/  IMAD.HI.U32 R92, R74, R11, RZ ;  /* 0x0000000b4a5c7227 */ /* 0x000fe200078e00ff */
[----:B------:R-:W-:-:S03]  /*20fb0*/  ISETP.GT.U32.AND P4, PT, R68, R14, PT ;  /* 0x0000000e4400720c */ /* 0x000fc60003f84070 */
[----:B------:R-:W-:Y:S02]  /*20fc0*/  IMAD.MOV R92, RZ, RZ, -R92 ;  /* 0x000000ffff5c7224 */ /* 0x000fe400078e0a5c */
[----:B------:R-:W-:Y:S01]  /*20fd0*/  @!P6 IMAD.IADD R15, R15, 0x1, -R68 ;  /* 0x000000010f0fe824 */ /* 0x000fe200078e0a44 */
[C---:B------:R-:W-:Y:S01]  /*20fe0*/  ISETP.GT.U32.AND P6, PT, R68.reuse, R8, PT ;  /* 0x000000084400720c */ /* 0x040fe20003fc4070 */
[----:B------:R-:W-:-:S04]  /*20ff0*/  IMAD R11, R68, R92, R11 ;  /* 0x0000005c440b7224 */ /* 0x000fc800078e020b */
[--C-:B------:R-:W-:Y:S01]  /*21000*/  @!P5 IMAD.IADD R6, R6, 0x1, -R68.reuse ;  /* 0x000000010606d824 */ /* 0x100fe200078e0a44 */
[----:B------:R-:W-:Y:S01]  /*21010*/  ISETP.GT.U32.AND P5, PT, R68, R11, PT ;  /* 0x0000000b4400720c */ /* 0x000fe20003fa4070 */
[----:B------:R-:W-:Y:S01]  /*21020*/  @!P4 IMAD.IADD R14, R14, 0x1, -R68 ;  /* 0x000000010e0ec824 */ /* 0x000fe200078e0a44 */
[----:B------:R-:W-:-:S05]  /*21030*/  ISETP.GT.U32.AND P4, PT, R68, R7, PT ;  /* 0x000000074400720c */ /* 0x000fca0003f84070 */
[----:B------:R-:W-:Y:S01]  /*21040*/  @!P6 IMAD.IADD R8, R8, 0x1, -R68 ;  /* 0x000000010808e824 */ /* 0x000fe200078e0a44 */
[----:B------:R-:W-:Y:S01]  /*21050*/  ISETP.GE.AND P6, PT, R2, RZ, PT ;  /* 0x000000ff0200720c */ /* 0x000fe20003fc6270 */
[----:B------:R-:W-:-:S04]  /*21060*/  VIADD R75, R0, 0xee ;  /* 0x000000ee004b7836 */ /* 0x000fc80000000000 */
[--C-:B------:R-:W-:Y:S01]  /*21070*/  @!P5 IMAD.IADD R11, R11, 0x1, -R68.reuse ;  /* 0x000000010b0bd824 */ /* 0x100fe200078e0a44 */
[----:B------:R-:W-:Y:S01]  /*21080*/  ISETP.GE.AND P5, PT, R84, RZ, PT ;  /* 0x000000ff5400720c */ /* 0x000fe20003fa6270 */
[----:B------:R-:W-:Y:S01]  /*21090*/  @!P4 IMAD.IADD R7, R7, 0x1, -R68 ;  /* 0x000000010707c824 */ /* 0x000fe200078e0a44 */
[----:B------:R-:W-:Y:S01]  /*210a0*/  IABS R5, R75 ;  /* 0x0000004b00057213 */ /* 0x000fe20000000000 */
[----:B------:R-:W-:-:S04]  /*210b0*/  VIADD R71, R0, 0xef ;  /* 0x000000ef00477836 */ /* 0x000fc80000000000 */
[----:B------:R-:W-:Y:S01]  /*210c0*/  @!P6 IMAD.MOV R26, RZ, RZ, -R26 ;  /* 0x000000ffff1ae224 */ /* 0x000fe200078e0a1a */
[----:B------:R-:W-:Y:S01]  /*210d0*/  ISETP.GT.U32.AND P6, PT, R68, R7, PT ;  /* 0x000000074400720c */ /* 0x000fe20003fc4070 */
[----:B------:R-:W-:Y:S01]  /*210e0*/  IMAD.HI.U32 R4, R74, R5, RZ ;  /* 0x000000054a047227 */ /* 0x000fe200078e00ff */
[----:B------:R-:W-:-:S03]  /*210f0*/  IABS R13, R71 ;  /* 0x00000047000d7213 */ /* 0x000fc60000000000 */
[----:B------:R-:W-:Y:S01]  /*21100*/  @!P5 IMAD.MOV R24, RZ, RZ, -R24 ;  /* 0x000000ffff18d224 */ /* 0x000fe200078e0a18 */
[C---:B------:R-:W-:Y:S01]  /*21110*/  ISETP.GT.U32.AND P5, PT, R68.reuse, R11, PT ;  /* 0x0000000b4400720c */ /* 0x040fe20003fa4070 */
[----:B------:R-:W-:Y:S01]  /*21120*/  IMAD.MOV R4, RZ, RZ, -R4 ;  /* 0x000000ffff047224 */ /* 0x000fe200078e0a04 */
[----:B------:R0:W-:Y:S03]  /*21130*/  STL [R1+0xf6c], R2 ;  /* 0x000f6c0201007387 */ /* 0x0001e60000100800 */
[----:B------:R-:W-:Y:S01]  /*21140*/  IMAD R5, R68, R4, R5 ;  /* 0x0000000444057224 */ /* 0x000fe200078e0205 */
[----:B------:R-:W-:Y:S01]  /*21150*/  STL [R1+0xf60], R86 ;  /* 0x000f605601007387 */ /* 0x000fe20000100800 */
[----:B------:R-:W-:-:S03]  /*21160*/  IMAD.HI.U32 R4, R74, R13, RZ ;  /* 0x0000000d4a047227 */ /* 0x000fc600078e00ff */
[----:B------:R-:W-:Y:S01]  /*21170*/  STL [R1+0xf68], R84 ;  /* 0x000f685401007387 */ /* 0x000fe20000100800 */
[----:B------:R-:W-:Y:S01]  /*21180*/  @!P6 IMAD.IADD R7, R7, 0x1, -R68 ;  /* 0x000000010707e824 */ /* 0x000fe200078e0a44 */
[----:B------:R-:W-:Y:S02]  /*21190*/  ISETP.GT.U32.AND P6, PT, R68, R12, PT ;  /* 0x0000000c4400720c */ /* 0x000fe40003fc4070 */
[----:B------:R-:W-:Y:S01]  /*211a0*/  STL [R1+0xf70], R85 ;  /* 0x000f705501007387 */ /* 0x000fe20000100800 */
[----:B------:R-:W-:-:S03]  /*211b0*/  IMAD.MOV R4, RZ, RZ, -R4 ;  /* 0x000000ffff047224 */ /* 0x000fc600078e0a04 */
[----:B------:R-:W-:Y:S01]  /*211c0*/  STL [R1+0xf58], R83 ;  /* 0x000f585301007387 */ /* 0x000fe20000100800 */
[----:B0-----:R-:W-:Y:S01]  /*211d0*/  VIADD R2, R0, 0xfe ;  /* 0x000000fe00027836 */ /* 0x001fe20000000000 */
[----:B------:R-:W-:Y:S02]  /*211e0*/  SEL R30, R73, R30, !P1 ;  /* 0x0000001e491e7207 */ /* 0x000fe40004800000 */
[----:B------:R-:W-:Y:S01]  /*211f0*/  STL [R1+0xf50], R82 ;  /* 0x000f505201007387 */ /* 0x000fe20000100800 */
[----:B------:R-:W-:-:S03]  /*21200*/  @!P5 IMAD.IADD R11, R11, 0x1, -R68 ;  /* 0x000000010b0bd824 */ /* 0x000fc600078e0a44 */
[----:B------:R-:W-:Y:S01]  /*21210*/  STL [R1+0xf44], R81 ;  /* 0x000f445101007387 */ /* 0x000fe20000100800 */
[----:B------:R-:W-:-:S03]  /*21220*/  ISETP.GE.AND P5, PT, R81, RZ, PT ;  /* 0x000000ff5100720c */ /* 0x000fc60003fa6270 */
[----:B------:R-:W-:Y:S01]  /*21230*/  STL [R1+0xf38], R80 ;  /* 0x000f385001007387 */ /* 0x000fe20000100800 */
[----:B------:R-:W-:-:S03]  /*21240*/  IMAD R13, R68, R4, R13 ;  /* 0x00000004440d7224 */ /* 0x000fc600078e020d */
[----:B------:R-:W-:Y:S01]  /*21250*/  STL [R1+0xf34], R79 ;  /* 0x000f344f01007387 */ /* 0x000fe20000100800 */
[----:B------:R-:W-:-:S03]  /*21260*/  IABS R4, R2 ;  /* 0x0000000200047213 */ /* 0x000fc60000000000 */
[----:B------:R-:W-:Y:S01]  /*21270*/  STL [R1+0xf28], R78 ;  /* 0x000f284e01007387 */ /* 0x000fe20000100800 */
[----:B------:R-:W-:-:S03]  /*21280*/  IMAD R30, R30, UR11, RZ ;  /* 0x0000000b1e1e7c24 */ /* 0x000fc6000f8e02ff */
[----:B------:R-:W-:Y:S01]  /*21290*/  STL [R1+0xf1c], R77 ;  /* 0x000f1c4d01007387 */ /* 0x000fe20000100800 */
[----:B------:R-:W-:-:S03]  /*212a0*/  SEL R31, R73, R31, !P1 ;  /* 0x0000001f491f7207 */ /* 0x000fc60004800000 */
[----:B------:R-:W-:Y:S04]  /*212b0*/  STL [R1+0xf18], R76 ;  /* 0x000f184c01007387 */ /* 0x000fe80000100800 */
[----:B------:R-:W-:Y:S01]  /*212c0*/  STL [R1+0xf14], R75 ;  /* 0x000f144b01007387 */ /* 0x000fe20000100800 */
[----:B------:R-:W-:-:S03]  /*212d0*/  IMAD.HI.U32 R74, R74, R4, RZ ;  /* 0x000000044a4a7227 */ /* 0x000fc600078e00ff */
[----:B------:R-:W-:Y:S01]  /*212e0*/  STL [R1+0xf04], R71 ;  /* 0x000f044701007387 */ /* 0x000fe20000100800 */
[----:B------:R-:W-:-:S03]  /*212f0*/  @!P6 IMAD.IADD R12, R12, 0x1, -R68 ;  /* 0x000000010c0ce824 */ /* 0x000fc600078e0a44 */
[----:B------:R-:W-:Y:S01]  /*21300*/  STL [R1+0xefc], R70 ;  /* 0x000efc4601007387 */ /* 0x000fe20000100800 */
[----:B-1----:R-:W-:Y:S01]  /*21310*/  IMAD R31, R31, UR4, RZ ;  /* 0x000000041f1f7c24 */ /* 0x002fe2000f8e02ff */
[C---:B------:R-:W-:Y:S01]  /*21320*/  ISETP.GT.U32.AND P4, PT, R68.reuse, R5, PT ;  /* 0x000000054400720c */ /* 0x040fe20003f84070 */
[----:B------:R-:W-:Y:S01]  /*21330*/  IMAD.MOV R74, RZ, RZ, -R74 ;  /* 0x000000ffff4a7224 */ /* 0x000fe200078e0a4a */
[----:B------:R-:W-:Y:S01]  /*21340*/  STL [R1+0xef0], R3 ;  /* 0x000ef00301007387 */ /* 0x000fe20000100800 */
[----:B------:R-:W-:Y:S01]  /*21350*/  @!P5 IMAD.MOV R14, RZ, RZ, -R14 ;  /* 0x000000ffff0ed224 */ /* 0x000fe200078e0a0e */
[C---:B------:R-:W-:Y:S01]  /*21360*/  SEL R67, R73.reuse, R67, !P1 ;  /* 0x0000004349437207 */ /* 0x040fe20004800000 */
[----:B------:R-:W-:Y:S01]  /*21370*/  @!P3 IMAD.MOV R27, RZ, RZ, -R27 ;  /* 0x000000ffff1bb224 */ /* 0x000fe200078e0a1b */
[----:B------:R0:W-:Y:S01]  /*21380*/  STL [R1+0x12e0], R0 ;  /* 0x0012e00001007387 */ /* 0x0001e20000100800 */
[----:B------:R-:W-:Y:S01]  /*21390*/  IMAD R4, R68, R74, R4 ;  /* 0x0000004a44047224 */ /* 0x000fe200078e0204 */
[----:B------:R-:W-:Y:S01]  /*213a0*/  SEL R66, R73, R66, !P1 ;  /* 0x0000004249427207 */ /* 0x000fe20004800000 */
[----:B------:R-:W1:Y:S01]  /*213b0*/  LDCU UR4, c[0x0][0x3b0] ;  /* 0x00007600ff0477ac */ /* 0x000e620008000800 */
[----:B------:R-:W-:Y:S01]  /*213c0*/  STL [R1+0xeec], R2 ;  /* 0x000eec0201007387 */ /* 0x000fe20000100800 */
[----:B0-----:R-:W-:-:S04]  /*213d0*/  LEA R0, P6, R30, R72, 0x1 ;  /* 0x000000481e007211 */ /* 0x001fc800078c08ff */
[----:B------:R-:W-:Y:S01]  /*213e0*/  LEA.HI.X.SX32 R84, R30, R69, 0x1, P6 ;  /* 0x000000451e547211 */ /* 0x000fe200030f0eff */
[----:B------:R0:W-:Y:S01]  /*213f0*/  STL [R1+0x2ec], R0 ;  /* 0x0002ec0001007387 */ /* 0x0001e20000100800 */
[----:B------:R-:W-:Y:S01]  /*21400*/  @P0 IMAD.MOV.U32 R92, RZ, RZ, R0 ;  /* 0x000000ffff5c0224 */ /* 0x000fe200078e0000 */
[----:B------:R-:W-:Y:S02]  /*21410*/  PRMT R74, RZ, 0x7610, R74 ;  /* 0x00007610ff4a7816 */ /* 0x000fe4000000004a */
[----:B------:R-:W-:Y:S01]  /*21420*/  @P0 IMAD.MOV.U32 R93, RZ, RZ, R84 ;  /* 0x000000ffff5d0224 */ /* 0x000fe200078e0054 */
[----:B------:R-:W-:-:S04]  /*21430*/  PRMT R30, RZ, 0x7610, R30 ;  /* 0x00007610ff1e7816 */ /* 0x000fc8000000001e */
[----:B------:R2:W3:Y:S01]  /*21440*/  @P0 LDG.E.U16 R74, desc[UR20][R92.64] ;  /* 0x000000145c4a0981 */ /* 0x0004e2000c1e1500 */
[----:B0-----:R-:W-:-:S04]  /*21450*/  LEA R0, P5, R31, R72, 0x1 ;  /* 0x000000481f007211 */ /* 0x001fc800078a08ff */
[----:B------:R-:W-:Y:S01]  /*21460*/  LEA.HI.X.SX32 R31, R31, R69, 0x1, P5 ;  /* 0x000000451f1f7211 */ /* 0x000fe200028f0eff */
[----:B--2---:R-:W-:-:S04]  /*21470*/  @P0 IMAD.MOV.U32 R92, RZ, RZ, R0 ;  /* 0x000000ffff5c0224 */ /* 0x004fc800078e0000 */
[----:B------:R-:W-:-:S05]  /*21480*/  @P0 IMAD.MOV.U32 R93, RZ, RZ, R31 ;  /* 0x000000ffff5d0224 */ /* 0x000fca00078e001f */
[----:B------:R-:W2:Y:S01]  /*21490*/  @P0 LDG.E.U16 R30, desc[UR20][R92.64] ;  /* 0x000000145c1e0981 */ /* 0x000ea2000c1e1500 */
[----:B------:R-:W-:Y:S01]  /*214a0*/  ISETP.GT.U32.AND P3, PT, R68, R8, PT ;  /* 0x000000084400720c */ /* 0x000fe20003f64070 */
[----:B------:R-:W-:-:S05]  /*214b0*/  @!P4 IMAD.IADD R5, R5, 0x1, -R68 ;  /* 0x000000010505c824 */ /* 0x000fca00078e0a44 */
[----:B------:R-:W-:-:S07]  /*214c0*/  ISETP.GT.U32.AND P4, PT, R68, R5, PT ;  /* 0x000000054400720c */ /* 0x000fce0003f84070 */
[----:B------:R-:W-:Y:S01]  /*214d0*/  @!P3 IMAD.IADD R8, R8, 0x1, -R68 ;  /* 0x000000010808b824 */ /* 0x000fe200078e0a44 */
[----:B------:R-:W-:-:S05]  /*214e0*/  ISETP.GT.U32.AND P3, PT, R68, R13, PT ;  /* 0x0000000d4400720c */ /* 0x000fca0003f64070 */
[----:B------:R-:W-:Y:S01]  /*214f0*/  @!P4 IMAD.IADD R5, R5, 0x1, -R68 ;  /* 0x000000010505c824 */ /* 0x000fe200078e0a44 */
[----:B------:R-:W-:Y:S02]  /*21500*/  ISETP.GE.AND P4, PT, R86, RZ, PT ;  /* 0x000000ff5600720c */ /* 0x000fe40003f86270 */
[----:B------:R-:W-:-:S05]  /*21510*/  ISETP.GE.AND P6, PT, R85, RZ, PT ;  /* 0x000000ff5500720c */ /* 0x000fca0003fc6270 */
[----:B------:R-:W-:Y:S01]  /*21520*/  @!P3 IMAD.IADD R13, R13, 0x1, -R68 ;  /* 0x000000010d0db824 */ /* 0x000fe200078e0a44 */
[----:B------:R-:W-:-:S05]  /*21530*/  ISETP.GT.U32.AND P3, PT, R68, R4, PT ;  /* 0x000000044400720c */ /* 0x000fca0003f64070 */
[----:B------:R-:W-:Y:S01]  /*21540*/  @!P4 IMAD.MOV R25, RZ, RZ, -R25 ;  /* 0x000000ffff19c224 */ /* 0x000fe200078e0a19 */
[----:B------:R-:W-:Y:S01]  /*21550*/  ISETP.GT.U32.AND P4, PT, R68, R12, PT ;  /* 0x0000000c4400720c */ /* 0x000fe20003f84070 */
[----:B------:R-:W-:-:S06]  /*21560*/  @!P6 IMAD.MOV R17, RZ, RZ, -R17 ;  /* 0x000000ffff11e224 */ /* 0x000fcc00078e0a11 */
[----:B------:R-:W-:-:S05]  /*21570*/  @!P3 IMAD.IADD R4, R4, 0x1, -R68 ;  /* 0x000000010404b824 */ /* 0x000fca00078e0a44 */
[----:B------:R-:W-:Y:S01]  /*21580*/  ISETP.GT.U32.AND P6, PT, R68, R4, PT ;  /* 0x000000044400720c */ /* 0x000fe20003fc4070 */
[----:B------:R-:W-:Y:S01]  /*21590*/  @!P4 IMAD.IADD R12, R12, 0x1, -R68 ;  /* 0x000000010c0cc824 */ /* 0x000fe200078e0a44 */
[----:B------:R-:W-:-:S11]  /*215a0*/  ISETP.GE.AND P4, PT, R82, RZ, PT ;  /* 0x000000ff5200720c */ /* 0x000fd60003f86270 */
[----:B------:R-:W-:Y:S01]  /*215b0*/  @!P6 IMAD.IADD R4, R4, 0x1, -R68 ;  /* 0x000000010404e824 */ /* 0x000fe200078e0a44 */
[----:B------:R-:W-:Y:S01]  /*215c0*/  ISETP.GE.AND P6, PT, R79, RZ, PT ;  /* 0x000000ff4f00720c */ /* 0x000fe20003fc6270 */
[----:B------:R-:W-:Y:S01]  /*215d0*/  @!P4 IMAD.MOV R15, RZ, RZ, -R15 ;  /* 0x000000ffff0fc224 */ /* 0x000fe200078e0a0f */
[----:B------:R-:W-:Y:S01]  /*215e0*/  ISETP.GE.AND P4, PT, R78, RZ, PT ;  /* 0x000000ff4e00720c */ /* 0x000fe20003f86270 */
[----:B------:R-:W-:Y:S01]  /*215f0*/  STL [R1+0x2e8], R84 ;  /* 0x0002e85401007387 */ /* 0x000fe20000100800 */
[C---:B------:R-:W-:Y:S02]  /*21600*/  SEL R64, R73.reuse, R64, !P1 ;  /* 0x0000004049407207 */ /* 0x040fe40004800000 */
[----:B------:R-:W-:-:S07]  /*21610*/  SEL R62, R73, R62, !P1 ;  /* 0x0000003e493e7207 */ /* 0x000fce0004800000 */
[----:B------:R-:W-:Y:S01]  /*21620*/  @!P6 IMAD.MOV R9, RZ, RZ, -R9 ;  /* 0x000000ffff09e224 */ /* 0x000fe200078e0a09 */
[----:B------:R-:W-:Y:S02]  /*21630*/  ISETP.GE.AND P6, PT, R2, RZ, PT ;  /* 0x000000ff0200720c */ /* 0x000fe40003fc6270 */
[----:B------:R-:W-:Y:S01]  /*21640*/  SEL R2, R73, R46, !P1 ;  /* 0x0000002e49027207 */ /* 0x000fe20004800000 */
[----:B------:R-:W-:Y:S01]  /*21650*/  @!P4 IMAD.MOV R8, RZ, RZ, -R8 ;  /* 0x000000ffff08c224 */ /* 0x000fe200078e0a08 */
[----:B------:R-:W-:Y:S02]  /*21660*/  ISETP.GE.AND P4, PT, R75, RZ, PT ;  /* 0x000000ff4b00720c */ /* 0x000fe40003f86270 */
[----:B------:R-:W-:Y:S02]  /*21670*/  ISETP.GT.U32.AND P3, PT, R68, R13, PT ;  /* 0x0000000d4400720c */ /* 0x000fe40003f64070 */
[----:B------:R-:W-:-:S09]  /*21680*/  SEL R46, R73, R58, !P1 ;  /* 0x0000003a492e7207 */ /* 0x000fd20004800000 */
[----:B------:R-:W-:Y:S01]  /*21690*/  @!P4 IMAD.MOV R5, RZ, RZ, -R5 ;  /* 0x000000ffff05c224 */ /* 0x000fe200078e0a05 */
[----:B------:R-:W-:Y:S01]  /*216a0*/  ISETP.GE.AND P4, PT, R3, RZ, PT ;  /* 0x000000ff0300720c */ /* 0x000fe20003f86270 */
[----:B------:R-:W-:Y:S01]  /*216b0*/  @!P3 IMAD.IADD R13, R13, 0x1, -R68 ;  /* 0x000000010d0db824 */ /* 0x000fe200078e0a44 */
[----:B------:R-:W-:Y:S02]  /*216c0*/  SEL R3, R73, R20, !P1 ;  /* 0x0000001449037207 */ /* 0x000fe40004800000 */
[----:B------:R-:W-:Y:S01]  /*216d0*/  ISETP.GE.AND P3, PT, R83, RZ, PT ;  /* 0x000000ff5300720c */ /* 0x000fe20003f66270 */
[----:B------:R-:W0:-:S12]  /*216e0*/  S2R R91, SR_TID.X ;  /* 0x00000000005b7919 */ /* 0x000e180000002100 */
[----:B------:R-:W-:Y:S01]  /*216f0*/  @!P3 IMAD.MOV R16, RZ, RZ, -R16 ;  /* 0x000000ffff10b224 */ /* 0x000fe200078e0a10 */
[----:B------:R-:W-:-:S13]  /*21700*/  ISETP.GE.AND P3, PT, R80, RZ, PT ;  /* 0x000000ff5000720c */ /* 0x000fda0003f66270 */
[----:B------:R-:W-:Y:S02]  /*21710*/  @!P3 IMAD.MOV R10, RZ, RZ, -R10 ;  /* 0x000000ffff0ab224 */ /* 0x000fe400078e0a0a */
[----:B0-----:R-:W-:Y:S01]  /*21720*/  IMAD R68, R91, 0x100, R91 ;  /* 0x000001005b447824 */ /* 0x001fe200078e025b */
[----:B---3--:R-:W-:Y:S04]  /*21730*/  STL [R1+0x1330], R74 ;  /* 0x0013304a01007387 */ /* 0x008fe80000100800 */
[----:B------:R-:W-:Y:S04]  /*21740*/  STL [R1+0x4fc], R0 ;  /* 0x0004fc0001007387 */ /* 0x000fe80000100800 */
[----:B------:R0:W-:Y:S04]  /*21750*/  STL [R1+0x4f8], R31 ;  /* 0x0004f81f01007387 */ /* 0x0001e80000100800 */
[----:B--2---:R-:W-:Y:S01]  /*21760*/  STL [R1+0x1334], R30 ;  /* 0x0013341e01007387 */ /* 0x004fe20000100800 */
[----:B0-----:R-:W-:-:S03]  /*21770*/  SEL R31, R73, R60, !P1 ;  /* 0x0000003c491f7207 */ /* 0x001fc60004800000 */
[----:B------:R0:W-:Y:S04]  /*21780*/  STL [R1+0x12e4], R2 ;  /* 0x0012e40201007387 */ /* 0x0001e80000100800 */
[----:B------:R-:W-:Y:S01]  /*21790*/  STL [R1+0x1338], R67 ;  /* 0x0013384301007387 */ /* 0x000fe20000100800 */
[----:B------:R-:W-:-:S03]  /*217a0*/  SEL R0, R73, R54, !P1 ;  /* 0x0000003649007207 */ /* 0x000fc60004800000 */
        /* <DEDUP_REMOVED lines=9> */
[----:B0-----:R-:W-:-:S02]  /*21840*/  SEL R2, R73, R19, !P1 ;  /* 0x0000001349027207 */ /* 0x001fc40004800000 */
[----:B--2---:R-:W-:-:S05]  /*21850*/  SEL R0, R73, R21, !P1 ;  /* 0x0000001549007207 */ /* 0x004fca0004800000 */
[----:B------:R0:W-:Y:S04]  /*21860*/  STL [R1+0xcc], R0 ;  /* 0x0000cc0001007387 */ /* 0x0001e80000100800 */
[----:B------:R-:W-:Y:S04]  /*21870*/  STL [R1+0xd0], R3 ;  /* 0x0000d00301007387 */ /* 0x000fe80000100800 */
[----:B------:R-:W2:Y:S01]  /*21880*/  LDL.LU R85, [R1+0x320] ;  /* 0x0003200001557983 */ /* 0x000ea20000300800 */
[----:B0-----:R-:W-:-:S03]  /*21890*/  SEL R0, R73, R18, !P1 ;  /* 0x0000001249007207 */ /* 0x001fc60004800000 */
[----:B------:R0:W-:Y:S04]  /*218a0*/  STL [R1+0xe0], R2 ;  /* 0x0000e00201007387 */ /* 0x0001e80000100800 */
[----:B------:R3:W-:Y:S01]  /*218b0*/  STL [R1+0xec], R0 ;  /* 0x0000ec0001007387 */ /* 0x0007e20000100800 */
[C---:B0-----:R-:W-:Y:S02]  /*218c0*/  SEL R2, R73.reuse, R23, !P1 ;  /* 0x0000001749027207 */ /* 0x041fe40004800000 */
[----:B---3--:R-:W-:-:S03]  /*218d0*/  SEL R0, R73, R22, !P1 ;  /* 0x0000001649007207 */ /* 0x008fc60004800000 */
[----:B------:R0:W-:Y:S04]  /*218e0*/  STL [R1+0xf0], R2 ;  /* 0x0000f00201007387 */ /* 0x0001e80000100800 */
[----:B------:R3:W-:Y:S04]  /*218f0*/  STL [R1+0xf4], R0 ;  /* 0x0000f40001007387 */ /* 0x0007e80000100800 */
[----:B------:R-:W4:Y:S01]  /*21900*/  LDL.LU R86, [R1+0x334] ;  /* 0x0003340001567983 */ /* 0x000f220000300800 */
[----:B0-----:R-:W-:-:S03]  /*21910*/  SEL R2, R73, R24, !P1 ;  /* 0x0000001849027207 */ /* 0x001fc60004800000 */
[----:B------:R-:W2:Y:S01]  /*21920*/  LDL.LU R87, [R1+0x330] ;  /* 0x0003300001577983 */ /* 0x000ea20000300800 */
[C---:B---3--:R-:W-:Y:S02]  /*21930*/  SEL R0, R73.reuse, R25, !P1 ;  /* 0x0000001949007207 */ /* 0x048fe40004800000 */
[----:B------:R-:W-:-:S03]  /*21940*/  SEL R3, R73, R16, !P1 ;  /* 0x0000001049037207 */ /* 0x000fc60004800000 */
[----:B------:R0:W-:Y:S04]  /*21950*/  STL [R1+0x110], R0 ;  /* 0x0001100001007387 */ /* 0x0001e80000100800 */
[----:B------:R3:W-:Y:S01]  /*21960*/  STL [R1+0x120], R2 ;  /* 0x0001200201007387 */ /* 0x0007e20000100800 */
[C---:B0-----:R-:W-:Y:S02]  /*21970*/  SEL R0, R73.reuse, R17, !P1 ;  /* 0x0000001149007207 */ /* 0x041fe40004800000 */
[----:B---3--:R-:W-:-:S03]  /*21980*/  SEL R2, R73, R15, !P1 ;  /* 0x0000000f49027207 */ /* 0x008fc60004800000 */
[----:B------:R0:W-:Y:S04]  /*21990*/  STL [R1+0x130], R0 ;  /* 0x0001300001007387 */ /* 0x0001e80000100800 */
[----:B------:R3:W-:Y:S04]  /*219a0*/  STL [R1+0x138], R3 ;  /* 0x0001380301007387 */ /* 0x0007e80000100800 */
[----:B------:R-:W2:Y:S04]  /*219b0*/  LDL.LU R88, [R1+0x344] ;  /* 0x0003440001587983 */ /* 0x000ea80000300800 */
[----:B------:R1:W-:Y:S01]  /*219c0*/  STL [R1+0x144], R2 ;  /* 0x0001440201007387 */ /* 0x0003e20000100800 */
[----:B0-----:R-:W-:-:S03]  /*219d0*/  SEL R0, R73, R14, !P1 ;  /* 0x0000000e49007207 */ /* 0x001fc60004800000 */
[----:B------:R-:W4:Y:S01]  /*219e0*/  LDL.LU R90, [R1+0x340] ;  /* 0x00034000015a7983 */ /* 0x000f220000300800 */
[C---:B---3--:R-:W-:Y:S02]  /*219f0*/  SEL R3, R73.reuse, R9, !P1 ;  /* 0x0000000949037207 */ /* 0x048fe40004800000 */
[----:B-1----:R-:W-:Y:S01]  /*21a00*/  SEL R2, R73, R10, !P1 ;  /* 0x0000000a49027207 */ /* 0x002fe20004800000 */
[----:B------:R-:W-:Y:S04]  /*21a10*/  STL [R1+0x154], R0 ;  /* 0x0001540001007387 */ /* 0x000fe80000100800 */
[----:B------:R0:W-:Y:S04]  /*21a20*/  STL [R1+0x12e8], R2 ;  /* 0x0012e80201007387 */ /* 0x0001e80000100800 */
[----:B------:R-:W-:Y:S04]  /*21a30*/  STL [R1+0x158], R3 ;  /* 0x0001580301007387 */ /* 0x000fe80000100800 */
[----:B------:R-:W3:Y:S04]  /*21a40*/  LDL.LU R89, [R1+0x354] ;  /* 0x0003540001597983 */ /* 0x000ee80000300800 */
[----:B------:R-:W3:Y:S01]  /*21a50*/  LDL.LU R91, [R1+0x350] ;  /* 0x00035000015b7983 */ /* 0x000ee20000300800 */
[----:B------:R-:W-:-:S02]  /*21a60*/  ISETP.GE.AND P5, PT, R77, RZ, PT ;  /* 0x000000ff4d00720c */ /* 0x000fc40003fa6270 */
[----:B------:R-:W-:-:S11]  /*21a70*/  ISETP.GE.AND P3, PT, R76, RZ, PT ;  /* 0x000000ff4c00720c */ /* 0x000fd60003f66270 */
[----:B------:R-:W-:Y:S01]  /*21a80*/  @!P5 IMAD.MOV R7, RZ, RZ, -R7 ;  /* 0x000000ffff07d224 */ /* 0x000fe200078e0a07 */
[----:B------:R-:W-:Y:S01]  /*21a90*/  ISETP.GE.AND P5, PT, R71, RZ, PT ;  /* 0x000000ff4700720c */ /* 0x000fe20003fa6270 */
[----:B------:R-:W-:Y:S01]  /*21aa0*/  @!P3 IMAD.MOV R6, RZ, RZ, -R6 ;  /* 0x000000ffff06b224 */ /* 0x000fe200078e0a06 */
[----:B------:R-:W-:Y:S02]  /*21ab0*/  ISETP.GE.AND P3, PT, R70, RZ, PT ;  /* 0x000000ff4600720c */ /* 0x000fe40003f66270 */
[C---:B0-----:R-:W-:Y:S02]  /*21ac0*/  SEL R2, R73.reuse, R7, !P1 ;  /* 0x0000000749027207 */ /* 0x041fe40004800000 */
[----:B------:R-:W-:Y:S01]  /*21ad0*/  SEL R65, R73, R65, !P1 ;  /* 0x0000004149417207 */ /* 0x000fe20004800000 */
[----:B------:R-:W-:Y:S02]  /*21ae0*/  @!P4 IMAD.MOV R11, RZ, RZ, -R11 ;  /* 0x000000ffff0bc224 */ /* 0x000fe400078e0a0b */
[----:B------:R0:W-:Y:S01]  /*21af0*/  STL [R1+0x15c], R2 ;  /* 0x00015c0201007387 */ /* 0x0001e20000100800 */
[----:B------:R-:W-:-:S03]  /*21b00*/  @!P6 IMAD.MOV R4, RZ, RZ, -R4 ;  /* 0x000000ffff04e224 */ /* 0x000fc600078e0a04 */
[----:B------:R-:W-:Y:S02]  /*21b10*/  @!P5 IMAD.MOV R13, RZ, RZ, -R13 ;  /* 0x000000ffff0dd224 */ /* 0x000fe400078e0a0d */
[----:B------:R-:W-:Y:S01]  /*21b20*/  @!P3 IMAD.MOV R12, RZ, RZ, -R12 ;  /* 0x000000ffff0cb224 */ /* 0x000fe200078e0a0c */
[----:B0-----:R-:W-:Y:S01]  /*21b30*/  SEL R2, R73, R5, !P1 ;  /* 0x0000000549027207 */ /* 0x001fe20004800000 */
[----:B------:R-:W-:Y:S01]  /*21b40*/  IMAD R5, R65, UR4, RZ ;  /* 0x0000000441057c24 */ /* 0x000fe2000f8e02ff */
[C---:B------:R-:W-:Y:S01]  /*21b50*/  SEL R63, R73.reuse, R63, !P1 ;  /* 0x0000003f493f7207 */ /* 0x040fe20004800000 */
[----:B------:R-:W0:Y:S01]  /*21b60*/  LDCU UR4, c[0x0][0x3b0] ;  /* 0x00007600ff0477ac */ /* 0x000e220008000800 */
[C---:B------:R-:W-:Y:S02]  /*21b70*/  SEL R61, R73.reuse, R61, !P1 ;  /* 0x0000003d493d7207 */ /* 0x040fe40004800000 */
[C---:B------:R-:W-:Y:S02]  /*21b80*/  SEL R59, R73.reuse, R59, !P1 ;  /* 0x0000003b493b7207 */ /* 0x040fe40004800000 */
[----:B------:R-:W-:-:S02]  /*21b90*/  SEL R57, R73, R57, !P1 ;  /* 0x0000003949397207 */ /* 0x000fc40004800000 */
[C---:B------:R-:W-:Y:S02]  /*21ba0*/  SEL R92, R73.reuse, R56, !P1 ;  /* 0x00000038495c7207 */ /* 0x040fe40004800000 */
[C---:B------:R-:W-:Y:S02]  /*21bb0*/  SEL R93, R73.reuse, R55, !P1 ;  /* 0x00000037495d7207 */ /* 0x040fe40004800000 */
[C---:B------:R-:W-:Y:S02]  /*21bc0*/  SEL R53, R73.reuse, R53, !P1 ;  /* 0x0000003549357207 */ /* 0x040fe40004800000 */
        /* <DEDUP_REMOVED lines=29> */
[----:B------:R-:W-:Y:S02]  /*21da0*/  SEL R73, R73, R4, !P1 ;  /* 0x0000000449497207 */ /* 0x000fe40004800000 */
[----:B------:R-:W-:-:S04]  /*21db0*/  LEA R4, P1, R5, R72, 0x1 ;  /* 0x0000004805047211 */ /* 0x000fc800078208ff */
[----:B------:R-:W-:Y:S02]  /*21dc0*/  LEA.HI.X.SX32 R8, R5, R69, 0x1, P1 ;  /* 0x0000004505087211 */ /* 0x000fe400008f0eff */
[----:B------:R-:W-:-:S03]  /*21dd0*/  PRMT R7, RZ, 0x7610, R7 ;  /* 0x00007610ff077816 */ /* 0x000fc60000000007 */
[----:B------:R-:W-:Y:S01]  /*21de0*/  @P0 IMAD.MOV.U32 R5, RZ, RZ, R8 ;  /* 0x000000ffff050224 */ /* 0x000fe200078e0008 */
[----:B------:R1:W-:Y:S04]  /*21df0*/  STL [R1+0x324], R4 ;  /* 0x0003240401007387 */ /* 0x0003e80000100800 */
[----:B------:R1:W3:Y:S02]  /*21e00*/  @P0 LDG.E.U16 R7, desc[UR20][R4.64] ;  /* 0x0000001404070981 */ /* 0x0002e4000c1e1500 */
[----:B-1----:R-:W-:Y:S02]  /*21e10*/  IMAD R4, R63, UR5, RZ ;  /* 0x000000053f047c24 */ /* 0x002fe4000f8e02ff */
[----:B------:R1:W-:Y:S01]  /*21e20*/  STL [R1+0x320], R8 ;  /* 0x0003200801007387 */ /* 0x0003e20000100800 */
[----:B------:R-:W-:Y:S01]  /*21e30*/  PRMT R6, RZ, 0x7610, R6 ;  /* 0x00007610ff067816 */ /* 0x000fe20000000006 */
[----:B------:R-:W-:Y:S01]  /*21e40*/  IMAD.SHL.U32 R68, R68, 0x2, RZ ;  /* 0x0000000244447824 */ /* 0x000fe200078e00ff */
[----:B------:R-:W0:Y:S01]  /*21e50*/  LDCU UR5, c[0x0][0x3b0] ;  /* 0x00007600ff0577ac */ /* 0x000e220008000800 */
[----:B------:R-:W-:-:S04]  /*21e60*/  LEA R5, P1, R4, R72, 0x1 ;  /* 0x0000004804057211 */ /* 0x000fc800078208ff */
[----:B-1----:R-:W-:Y:S01]  /*21e70*/  LEA.HI.X.SX32 R8, R4, R69, 0x1, P1 ;  /* 0x0000004504087211 */ /* 0x002fe200008f0eff */
[----:B------:R1:W-:Y:S01]  /*21e80*/  STL [R1+0x334], R5 ;  /* 0x0003340501007387 */ /* 0x0003e20000100800 */
[----:B------:R-:W-:-:S03]  /*21e90*/  @P0 IMAD.MOV.U32 R4, RZ, RZ, R5 ;  /* 0x000000ffff040224 */ /* 0x000fc600078e0005 */
[----:B-1----:R-:W-:-:S05]  /*21ea0*/  @P0 IMAD.MOV.U32 R5, RZ, RZ, R8 ;  /* 0x000000ffff050224 */ /* 0x002fca00078e0008 */
[----:B------:R0:W3:Y:S04]  /*21eb0*/  @P0 LDG.E.U16 R6, desc[UR20][R4.64] ;  /* 0x0000001404060981 */ /* 0x0000e8000c1e1500 */
[----:B------:R1:W-:Y:S01]  /*21ec0*/  STL [R1+0x330], R8 ;  /* 0x0003300801007387 */ /* 0x0003e20000100800 */
[----:B0-----:R-:W-:Y:S01]  /*21ed0*/  IMAD R4, R61, UR4, RZ ;  /* 0x000000043d047c24 */ /* 0x001fe2000f8e02ff */
[----:B------:R-:W-:Y:S01]  /*21ee0*/  LOP3.LUT R68, R68, 0x807e, RZ, 0xc0, !PT ;  /* 0x0000807e44447812 */ /* 0x000fe200078ec0ff */
[----:B------:R-:W0:Y:S03]  /*21ef0*/  LDCU UR4, c[0x0][0x3b0] ;  /* 0x00007600ff0477ac */ /* 0x000e260008000800 */
[----:B-1----:R-:W-:-:S04]  /*21f00*/  LEA R8, P1, R4, R72, 0x1 ;  /* 0x0000004804087211 */ /* 0x002fc800078208ff */
[----:B------:R-:W-:Y:S01]  /*21f10*/  LEA.HI.X.SX32 R9, R4, R69, 0x1, P1 ;  /* 0x0000004504097211 */ /* 0x000fe200008f0eff */
[----:B------:R-:W-:Y:S04]  /*21f20*/  STL [R1+0x344], R8 ;  /* 0x0003440801007387 */ /* 0x000fe80000100800 */
[----:B------:R-:W-:Y:S04]  /*21f30*/  STL [R1+0x340], R9 ;  /* 0x0003400901007387 */ /* 0x000fe80000100800 */
[----:B--2---:R1:W-:Y:S04]  /*21f40*/  STS.U16 [R68+UR9+0xc00], R88 ;  /* 0x000c005844007988 */ /* 0x0043e80008000409 */
[----:B----4-:R2:W-:Y:S04]  /*21f50*/  STS.U16 [R68+UR9+0x1000], R90 ;  /* 0x0010005a44007988 */ /* 0x0105e80008000409 */
[----:B-1----:R-:W4:Y:S04]  /*21f60*/  LDL.LU R88, [R1+0x364] ;  /* 0x0003640001587983 */ /* 0x002f280000300800 */
[----:B--2---:R-:W2:Y:S04]  /*21f70*/  LDL.LU R90, [R1+0x360] ;  /* 0x00036000015a7983 */ /* 0x004ea80000300800 */
[----:B------:R-:W2:Y:S04]  /*21f80*/  LDL.LU R66, [R1+0x4e4] ;  /* 0x0004e40001427983 */ /* 0x000ea80000300800 */
        /* <DEDUP_REMOVED lines=8> */
[----:B---3--:R1:W-:Y:S04]  /*22010*/  STS.U16 [R68+UR9+0x1800], R91 ;  /* 0x0018005b44007988 */ /* 0x0083e80008000409 */
[----:B------:R-:W3:Y:S04]  /*22020*/  LDL.LU R84, [R1+0x4c0] ;  /* 0x0004c00001547983 */ /* 0x000ee80000300800 */
[----:B-1----:R-:W3:Y:S01]  /*22030*/  LDL.LU R91, [R1+0x4bc] ;  /* 0x0004bc00015b7983 */ /* 0x002ee20000300800 */
[----:B------:R-:W-:Y:S01]  /*22040*/  PRMT R5, RZ, 0x7610, R5 ;  /* 0x00007610ff057816 */ /* 0x000fe20000000005 */
[----:B------:R-:W-:Y:S01]  /*22050*/  IMAD R4, R59, UR5, RZ ;  /* 0x000000053b047c24 */ /* 0x000fe2000f8e02ff */
[C---:B------:R-:W-:Y:S01]  /*22060*/  LOP3.LUT R31, R68.reuse, 0x10, RZ, 0x3c, !PT ;  /* 0x00000010441f7812 */ /* 0x040fe200078e3cff */
[----:B------:R1:W-:Y:S01]  /*22070*/  STS.U16 [R68+UR9+0x1400], R89 ;  /* 0x0014005944007988 */ /* 0x0003e20008000409 */
[----:B------:R-:W-:Y:S01]  /*22080*/  LOP3.LUT R46, R68, 0x20, RZ, 0x3c, !PT ;  /* 0x00000020442e7812 */ /* 0x000fe200078e3cff */
[----:B------:R-:W0:Y:S02]  /*22090*/  LDCU UR5, c[0x0][0x3b0] ;  /* 0x00007600ff0577ac */ /* 0x000e240008000800 */
[----:B------:R1:W3:Y:S02]  /*220a0*/  @P0 LDG.E.U16 R5, desc[UR20][R8.64] ;  /* 0x0000001408050981 */ /* 0x0002e4000c1e1500 */
[----:B-1----:R-:W-:-:S04]  /*220b0*/  LEA R8, P1, R4, R72, 0x1 ;  /* 0x0000004804087211 */ /* 0x002fc800078208ff */
[----:B------:R-:W-:Y:S01]  /*220c0*/  LEA.HI.X.SX32 R9, R4, R69, 0x1, P1 ;  /* 0x0000004504097211 */ /* 0x000fe200008f0eff */
[----:B------:R-:W-:Y:S04]  /*220d0*/  STL [R1+0x354], R8 ;  /* 0x0003540801007387 */ /* 0x000fe80000100800 */
[----:B------:R-:W-:Y:S04]  /*220e0*/  STL [R1+0x350], R9 ;  /* 0x0003500901007387 */ /* 0x000fe80000100800 */
[----:B------:R-:W3:Y:S01]  /*220f0*/  LDL.LU R80, [R1+0x4b8] ;  /* 0x0004b80001507983 */ /* 0x000ee20000300800 */
[----:B------:R-:W-:-:S03]  /*22100*/  PRMT R4, RZ, 0x7610, R4 ;  /* 0x00007610ff047816 */ /* 0x000fc60000000004 */
[----:B------:R-:W3:Y:S04]  /*22110*/  LDL.LU R81, [R1+0x4b4] ;  /* 0x0004b40001517983 */ /* 0x000ee80000300800 */
[----:B------:R-:W3:Y:S04]  /*22120*/  LDL.LU R89, [R1+0x4b0] ;  /* 0x0004b00001597983 */ /* 0x000ee80000300800 */
[----:B------:R-:W3:Y:S04]  /*22130*/  LDL.LU R82, [R1+0x4ac] ;  /* 0x0004ac0001527983 */ /* 0x000ee80000300800 */
[----:B------:R1:W-:Y:S04]  /*22140*/  STS.U16 [R68+UR9], R85 ;  /* 0x0000005544007988 */ /* 0x0003e80008000409 */
[----:B------:R-:W3:Y:S04]  /*22150*/  LDL.LU R83, [R1+0x4a8] ;  /* 0x0004a80001537983 */ /* 0x000ee80000300800 */
[----:B------:R0:W-:Y:S04]  /*22160*/  STS.U16 [R68+UR9+0x400], R86 ;  /* 0x0004005644007988 */ /* 0x0001e80008000409 */
[----:B-1----:R-:W3:Y:S04]  /*22170*/  LDL.LU R85, [R1+0x4a4] ;  /* 0x0004a40001557983 */ /* 0x002ee80000300800 */
[----:B------:R1:W-:Y:S04]  /*22180*/  STS.U16 [R68+UR9+0x800], R87 ;  /* 0x0008005744007988 */ /* 0x0003e80008000409 */
[----:B0-----:R-:W3:Y:S04]  /*22190*/  LDL.LU R86, [R1+0x4a0] ;  /* 0x0004a00001567983 */ /* 0x001ee80000300800 */
[----:B------:R0:W3:Y:S04]  /*221a0*/  @P0 LDG.E.U16 R4, desc[UR20][R8.64] ;  /* 0x0000001408040981 */ /* 0x0000e8000c1e1500 */
[----:B-1----:R-:W3:Y:S01]  /*221b0*/  LDL.LU R87, [R1+0x49c] ;  /* 0x00049c0001577983 */ /* 0x002ee20000300800 */
[----:B0-----:R-:W-:Y:S01]  /*221c0*/  IMAD R8, R57, UR4, RZ ;  /* 0x0000000439087c24 */ /* 0x001fe2000f8e02ff */
[----:B------:R-:W0:Y:S04]  /*221d0*/  LDCU UR4, c[0x0][0x3b0] ;  /* 0x00007600ff0477ac */ /* 0x000e280008000800 */
[----:B------:R-:W-:-:S04]  /*221e0*/  LEA R10, P1, R8, R72, 0x1 ;  /* 0x00000048080a7211 */ /* 0x000fc800078208ff */
[----:B------:R-:W-:Y:S01]  /*221f0*/  LEA.HI.X.SX32 R11, R8, R69, 0x1, P1 ;  /* 0x00000045080b7211 */ /* 0x000fe200008f0eff */
[----:B----4-:R1:W-:Y:S04]  /*22200*/  STS.U16 [R68+UR9+0x1c00], R88 ;  /* 0x001c005844007988 */ /* 0x0103e80008000409 */
[----:B--2---:R2:W-:Y:S04]  /*22210*/  STS.U16 [R68+UR9+0x2000], R90 ;  /* 0x0020005a44007988 */ /* 0x0045e80008000409 */
[----:B-1----:R-:W4:Y:S04]  /*22220*/  LDL.LU R88, [R1+0x498] ;  /* 0x0004980001587983 */ /* 0x002f280000300800 */
[----:B--2---:R-:W2:Y:S04]  /*22230*/  LDL.LU R90, [R1+0x494] ;  /* 0x00049400015a7983 */ /* 0x004ea80000300800 */
[----:B------:R-:W-:Y:S04]  /*22240*/  STL [R1+0x364], R10 ;  /* 0x0003640a01007387 */ /* 0x000fe80000100800 */
[----:B------:R-:W-:Y:S04]  /*22250*/  STL [R1+0x360], R11 ;  /* 0x0003600b01007387 */ /* 0x000fe80000100800 */
[----:B---3--:R1:W-:Y:S04]  /*22260*/  STS.U16 [R68+UR9+0x4800], R84 ;  /* 0x0048005444007988 */ /* 0x0083e80008000409 */
[----:B------:R3:W-:Y:S04]  /*22270*/  STS.U16 [R68+UR9+0x4c00], R91 ;  /* 0x004c005b44007988 */ /* 0x0007e80008000409 */
[----:B-1----:R-:W2:Y:S04]  /*22280*/  LDL.LU R84, [R1+0x490] ;  /* 0x0004900001547983 */ /* 0x002ea80000300800 */
[----:B---3--:R-:W3:Y:S04]  /*22290*/  LDL.LU R91, [R1+0x48c] ;  /* 0x00048c00015b7983 */ /* 0x008ee80000300800 */
[----:B------:R-:W-:Y:S04]  /*222a0*/  STS.U16 [R68+UR9+0x2400], R66 ;  /* 0x0024004244007988 */ /* 0x000fe80008000409 */
[----:B------:R-:W-:Y:S04]  /*222b0*/  STS.U16 [R68+UR9+0x2800], R67 ;  /* 0x0028004344007988 */ /* 0x000fe80008000409 */
[----:B------:R-:W-:Y:S04]  /*222c0*/  STS.U16 [R68+UR9+0x2c00], R30 ;  /* 0x002c001e44007988 */ /* 0x000fe80008000409 */
[----:B------:R-:W-:Y:S04]  /*222d0*/  STS.U16 [R68+UR9+0x3000], R74 ;  /* 0x0030004a44007988 */ /* 0x000fe80008000409 */
[----:B------:R1:W-:Y:S04]  /*222e0*/  STS.U16 [R68+UR9+0x5800], R89 ;  /* 0x0058005944007988 */ /* 0x0003e80008000409 */
[----:B-1----:R-:W3:Y:S04]  /*222f0*/  LDL.LU R89, [R1+0x488] ;  /* 0x0004880001597983 */ /* 0x002ee80000300800 */
[----:B------:R-:W-:Y:S04]  /*22300*/  STS.U16 [R68+UR9+0x6400], R85 ;  /* 0x0064005544007988 */ /* 0x000fe80008000409 */
[----:B------:R-:W-:Y:S04]  /*22310*/  STS.U16 [R68+UR9+0x3400], R75 ;  /* 0x0034004b44007988 */ /* 0x000fe80008000409 */
[----:B------:R1:W-:Y:S04]  /*22320*/  STS.U16 [R68+UR9+0x6c00], R87 ;  /* 0x006c005744007988 */ /* 0x0003e80008000409 */
[----:B-1----:R-:W3:Y:S04]  /*22330*/  LDL.LU R87, [R1+0x484] ;  /* 0x0004840001577983 */ /* 0x002ee80000300800 */
[----:B------:R-:W3:Y:S04]  /*22340*/  LDL.LU R85, [R1+0x480] ;  /* 0x0004800001557983 */ /* 0x000ee80000300800 */
[----:B------:R-:W3:Y:S04]  /*22350*/  LDL.LU R60, [R1+0x47c] ;  /* 0x00047c00013c7983 */ /* 0x000ee80000300800 */
[----:B------:R-:W3:Y:S04]  /*22360*/  LDL.LU R62, [R1+0x478] ;  /* 0x00047800013e7983 */ /* 0x000ee80000300800 */
[----:B------:R-:W3:Y:S04]  /*22370*/  LDL.LU R64, [R1+0x474] ;  /* 0x0004740001407983 */ /* 0x000ee80000300800 */
[----:B------:R-:W3:Y:S04]  /*22380*/  LDL.LU R66, [R1+0x470] ;  /* 0x0004700001427983 */ /* 0x000ee80000300800 */
[----:B------:R-:W3:Y:S04]  /*22390*/  LDL.LU R67, [R1+0x46c] ;  /* 0x00046c0001437983 */ /* 0x000ee80000300800 */
[----:B------:R-:W3:Y:S04]  /*223a0*/  LDL.LU R30, [R1+0x468] ;  /* 0x00046800011e7983 */ /* 0x000ee80000300800 */
[----:B------:R-:W3:Y:S04]  /*223b0*/  LDL.LU R74, [R1+0x464] ;  /* 0x00046400014a7983 */ /* 0x000ee80000300800 */
[----:B------:R1:W-:Y:S04]  /*223c0*/  STS.U16 [R68+UR9+0x3800], R76 ;  /* 0x0038004c44007988 */ /* 0x0003e80008000409 */
[----:B------:R-:W3:Y:S04]  /*223d0*/  LDL.LU R75, [R1+0x460] ;  /* 0x00046000014b7983 */ /* 0x000ee80000300800 */
[----:B------:R0:W-:Y:S04]  /*223e0*/  STS.U16 [R68+UR9+0x3c00], R77 ;  /* 0x003c004d44007988 */ /* 0x0001e80008000409 */
[----:B-1----:R-:W3:Y:S04]  /*223f0*/  LDL.LU R76, [R1+0x45c] ;  /* 0x00045c00014c7983 */ /* 0x002ee80000300800 */
[----:B------:R1:W-:Y:S04]  /*22400*/  STS.U16 [R68+UR9+0x4000], R78 ;  /* 0x0040004e44007988 */ /* 0x0003e80008000409 */
[----:B0-----:R-:W3:Y:S04]  /*22410*/  LDL.LU R77, [R1+0x458] ;  /* 0x00045800014d7983 */ /* 0x001ee80000300800 */
[----:B------:R0:W-:Y:S04]  /*22420*/  STS.U16 [R68+UR9+0x4400], R79 ;  /* 0x0044004f44007988 */ /* 0x0001e80008000409 */
[----:B-1----:R-:W3:Y:S04]  /*22430*/  LDL.LU R78, [R1+0x454] ;  /* 0x00045400014e7983 */ /* 0x002ee80000300800 */
[----:B------:R1:W-:Y:S04]  /*22440*/  STS.U16 [R68+UR9+0x5000], R80 ;  /* 0x0050005044007988 */ /* 0x0003e80008000409 */
[----:B0-----:R-:W3:Y:S04]  /*22450*/  LDL.LU R79, [R1+0x450] ;  /* 0x00045000014f7983 */ /* 0x001ee80000300800 */
[----:B------:R0:W-:Y:S04]  /*22460*/  STS.U16 [R68+UR9+0x6800], R86 ;  /* 0x0068005644007988 */ /* 0x0001e80008000409 */
[----:B-1----:R-:W3:Y:S04]  /*22470*/  LDL.LU R80, [R1+0x44c] ;  /* 0x00044c0001507983 */ /* 0x002ee80000300800 */
[----:B0-----:R-:W3:Y:S04]  /*22480*/  LDL.LU R86, [R1+0x448] ;  /* 0x0004480001567983 */ /* 0x001ee80000300800 */
[----:B----4-:R0:W-:Y:S04]  /*22490*/  STS.U16 [R68+UR9+0x7000], R88 ;  /* 0x0070005844007988 */ /* 0x0101e80008000409 */
[----:B--2---:R1:W-:Y:S04]  /*224a0*/  STS.U16 [R68+UR9+0x7400], R90 ;  /* 0x0074005a44007988 */ /* 0x0043e80008000409 */
[----:B0-----:R-:W2:Y:S04]  /*224b0*/  LDL.LU R88, [R1+0x444] ;  /* 0x0004440001587983 */ /* 0x001ea80000300800 */
[----:B-1----:R-:W4:Y:S04]  /*224c0*/  LDL.LU R90, [R1+0x440] ;  /* 0x00044000015a7983 */ /* 0x002f280000300800 */
[----:B---3--:R0:W-:Y:S04]  /*224d0*/  STS.U16 [R68+UR9+0x7c00], R91 ;  /* 0x007c005b44007988 */ /* 0x0081e80008000409 */
[----:B0-----:R-:W3:Y:S04]  /*224e0*/  LDL.LU R91, [R1+0x43c] ;  /* 0x00043c00015b7983 */ /* 0x001ee80000300800 */
[----:B------:R0:W-:Y:S04]  /*224f0*/  STS.U16 [R68+UR9+0x5400], R81 ;  /* 0x0054005144007988 */ /* 0x0001e80008000409 */
[----:B------:R1:W-:Y:S04]  /*22500*/  STS.U16 [R68+UR9+0x5c00], R82 ;  /* 0x005c005244007988 */ /* 0x0003e80008000409 */
[----:B------:R1:W-:Y:S04]  /*22510*/  STS.U16 [R68+UR9+0x6000], R83 ;  /* 0x0060005344007988 */ /* 0x0003e80008000409 */
[----:B0-----:R-:W3:Y:S04]  /*22520*/  LDL.LU R81, [R1+0x438] ;  /* 0x0004380001517983 */ /* 0x001ee80000300800 */
[----:B-1----:R-:W3:Y:S04]  /*22530*/  LDL.LU R82, [R1+0x388] ;  /* 0x0003880001527983 */ /* 0x002ee80000300800 */
[----:B------:R0:W-:Y:S04]  /*22540*/  STS.U16 [R68+UR9+0x7800], R84 ;  /* 0x0078005444007988 */ /* 0x0001e80008000409 */
[----:B------:R-:W3:Y:S04]  /*22550*/  LDL.LU R83, [R1+0x384] ;  /* 0x0003840001537983 */ /* 0x000ee80000300800 */
[----:B------:R1:W-:Y:S04]  /*22560*/  STS.U16 [R31+UR9+0x80], R89 ;  /* 0x000080591f007988 */ /* 0x0003e80008000409 */
[----:B0-----:R-:W3:Y:S04]  /*22570*/  LDL.LU R84, [R1+0x380] ;  /* 0x0003800001547983 */ /* 0x001ee80000300800 */
[----:B-1----:R-:W3:Y:S04]  /*22580*/  LDL.LU R89, [R1+0x37c] ;  /* 0x00037c0001597983 */ /* 0x002ee80000300800 */
[----:B------:R0:W-:Y:S04]  /*22590*/  STS.U16 [R31+UR9+0x480], R87 ;  /* 0x000480571f007988 */ /* 0x0001e80008000409 */
[----:B------:R1:W-:Y:S04]  /*225a0*/  STS.U16 [R31+UR9+0x880], R85 ;  /* 0x000880551f007988 */ /* 0x0003e80008000409 */
[----:B------:R-:W-:Y:S04]  /*225b0*/  STS.U16 [R31+UR9+0xc80], R60 ;  /* 0x000c803c1f007988 */ /* 0x000fe80008000409 */
[----:B0-----:R-:W3:Y:S04]  /*225c0*/  LDL.LU R87, [R1+0x378] ;  /* 0x0003780001577983 */ /* 0x001ee80000300800 */
[----:B------:R0:W-:Y:S04]  /*225d0*/  STS.U16 [R31+UR9+0x1080], R62 ;  /* 0x0010803e1f007988 */ /* 0x0001e80008000409 */
[----:B------:R-:W-:Y:S04]  /*225e0*/  STS.U16 [R31+UR9+0x1480], R64 ;  /* 0x001480401f007988 */ /* 0x000fe80008000409 */
[----:B------:R-:W-:Y:S04]  /*225f0*/  STS.U16 [R31+UR9+0x1880], R66 ;  /* 0x001880421f007988 */ /* 0x000fe80008000409 */
[----:B------:R-:W-:Y:S04]  /*22600*/  STS.U16 [R31+UR9+0x1c80], R67 ;  /* 0x001c80431f007988 */ /* 0x000fe80008000409 */
[----:B------:R-:W-:Y:S04]  /*22610*/  STS.U16 [R31+UR9+0x2080], R30 ;  /* 0x0020801e1f007988 */ /* 0x000fe80008000409 */
[----:B------:R-:W-:Y:S04]  /*22620*/  STS.U16 [R31+UR9+0x2480], R74 ;  /* 0x0024804a1f007988 */ /* 0x000fe80008000409 */
[----:B------:R-:W-:Y:S04]  /*22630*/  STS.U16 [R31+UR9+0x2880], R75 ;  /* 0x0028804b1f007988 */ /* 0x000fe80008000409 */
[----:B-1----:R-:W3:Y:S04]  /*22640*/  LDL.LU R85, [R1+0x374] ;  /* 0x0003740001557983 */ /* 0x002ee80000300800 */
[----:B------:R-:W-:Y:S04]  /*22650*/  STS.U16 [R31+UR9+0x2c80], R76 ;  /* 0x002c804c1f007988 */ /* 0x000fe80008000409 */
[----:B0-----:R-:W3:Y:S04]  /*22660*/  LDL.LU R62, [R1+0x370] ;  /* 0x00037000013e7983 */ /* 0x001ee80000300800 */
[----:B------:R-:W-:Y:S04]  /*22670*/  STS.U16 [R31+UR9+0x3080], R77 ;  /* 0x0030804d1f007988 */ /* 0x000fe80008000409 */
[----:B------:R-:W-:Y:S04]  /*22680*/  STS.U16 [R31+UR9+0x3480], R78 ;  /* 0x0034804e1f007988 */ /* 0x000fe80008000409 */
[----:B------:R-:W-:Y:S04]  /*22690*/  STS.U16 [R31+UR9+0x3880], R79 ;  /* 0x0038804f1f007988 */ /* 0x000fe80008000409 */
[----:B------:R-:W-:Y:S04]  /*226a0*/  STS.U16 [R31+UR9+0x3c80], R80 ;  /* 0x003c80501f007988 */ /* 0x000fe80008000409 */
[----:B------:R0:W-:Y:S04]  /*226b0*/  STS.U16 [R31+UR9+0x4080], R86 ;  /* 0x004080561f007988 */ /* 0x0001e80008000409 */
[----:B0-----:R-:W3:Y:S04]  /*226c0*/  LDL.LU R86, [R1+0x36c] ;  /* 0x00036c0001567983 */ /* 0x001ee80000300800 */
[----:B--2---:R0:W-:Y:S04]  /*226d0*/  STS.U16 [R31+UR9+0x4480], R88 ;  /* 0x004480581f007988 */ /* 0x0041e80008000409 */
[----:B----4-:R1:W-:Y:S04]  /*226e0*/  STS.U16 [R31+UR9+0x4880], R90 ;  /* 0x0048805a1f007988 */ /* 0x0103e80008000409 */
[----:B0-----:R-:W2:Y:S04]  /*226f0*/  LDL.LU R88, [R1+0x368] ;  /* 0x0003680001587983 */ /* 0x001ea80000300800 */
[----:B-1----:R-:W4:Y:S04]  /*22700*/  LDL.LU R90, [R1+0x35c] ;  /* 0x00035c00015a7983 */ /* 0x002f280000300800 */
[----:B---3--:R0:W-:Y:S04]  /*22710*/  STS.U16 [R31+UR9+0x4c80], R91 ;  /* 0x004c805b1f007988 */ /* 0x0081e80008000409 */
[----:B0-----:R-:W3:Y:S04]  /*22720*/  LDL.LU R91, [R1+0x358] ;  /* 0x00035800015b7983 */ /* 0x001ee80000300800 */
[----:B------:R-:W-:Y:S04]  /*22730*/  STS.U16 [R31+UR9+0x5080], R81 ;  /* 0x005080511f007988 */ /* 0x000fe80008000409 */
[----:B------:R-:W-:Y:S04]  /*22740*/  STS.U16 [R31+UR9+0x5480], R82 ;  /* 0x005480521f007988 */ /* 0x000fe80008000409 */
[----:B------:R-:W-:Y:S04]  /*22750*/  STS.U16 [R31+UR9+0x5880], R83 ;  /* 0x005880531f007988 */ /* 0x000fe80008000409 */
[----:B------:R-:W-:Y:S04]  /*22760*/  STS.U16 [R31+UR9+0x5c80], R84 ;  /* 0x005c80541f007988 */ /* 0x000fe80008000409 */
[----:B------:R0:W-:Y:S04]  /*22770*/  STS.U16 [R31+UR9+0x6080], R89 ;  /* 0x006080591f007988 */ /* 0x0001e80008000409 */
[----:B0-----:R-:W3:Y:S04]  /*22780*/  LDL.LU R89, [R1+0x34c] ;  /* 0x00034c0001597983 */ /* 0x001ee80000300800 */
[----:B------:R0:W-:Y:S04]  /*22790*/  STS.U16 [R31+UR9+0x6480], R87 ;  /* 0x006480571f007988 */ /* 0x0001e80008000409 */
[----:B0-----:R-:W3:Y:S04]  /*227a0*/  LDL.LU R87, [R1+0x348] ;  /* 0x0003480001577983 */ /* 0x001ee80000300800 */
        /* <DEDUP_REMOVED lines=13> */
[----:B------:R-:W3:Y:S04]  /*22880*/  LDL.LU R82, [R1+0x258] ;  /* 0x0002580001527983 */ /* 0x000ee80000300800 */
[----:B------:R-:W-:Y:S04]  /*22890*/  STS.U16 [R31+UR9+0x6c80], R62 ;  /* 0x006c803e1f007988 */ /* 0x000fe80008000409 */
[----:B------:R-:W3:Y:S04]  /*228a0*/  LDL.LU R83, [R1+0x24c] ;  /* 0x00024c0001537983 */ /* 0x000ee80000300800 */
[----:B------:R-:W3:Y:S04]  /*228b0*/  LDL.LU R84, [R1+0x248] ;  /* 0x0002480001547983 */ /* 0x000ee80000300800 */
[----:B0-----:R-:W3:Y:S04]  /*228c0*/  LDL.LU R85, [R1+0x244] ;  /* 0x0002440001557983 */ /* 0x001ee80000300800 */
[----:B------:R-:W-:Y:S04]  /*228d0*/  STS.U16 [R31+UR9+0x7080], R86 ;  /* 0x007080561f007988 */ /* 0x000fe80008000409 */
[----:B--2---:R-:W-:Y:S04]  /*228e0*/  STS.U16 [R31+UR9+0x7480], R88 ;  /* 0x007480581f007988 */ /* 0x004fe80008000409 */
[----:B----4-:R0:W-:Y:S04]  /*228f0*/  STS.U16 [R31+UR9+0x7880], R90 ;  /* 0x0078805a1f007988 */ /* 0x0101e80008000409 */
[----:B0-----:R-:W2:Y:S04]  /*22900*/  LDL.LU R90, [R1+0x234] ;  /* 0x00023400015a7983 */ /* 0x001ea80000300800 */
[----:B------:R-:W4:Y:S04]  /*22910*/  LDL.LU R88, [R1+0x22c] ;  /* 0x00022c0001587983 */ /* 0x000f280000300800 */
[----:B------:R-:W4:Y:S04]  /*22920*/  LDL.LU R86, [R1+0x228] ;  /* 0x0002280001567983 */ /* 0x000f280000300800 */
[----:B---3--:R0:W-:Y:S04]  /*22930*/  STS.U16 [R31+UR9+0x7c80], R91 ;  /* 0x007c805b1f007988 */ /* 0x0081e80008000409 */
[----:B0-----:R-:W3:Y:S04]  /*22940*/  LDL.LU R91, [R1+0x224] ;  /* 0x00022400015b7983 */ /* 0x001ee80000300800 */
[----:B------:R0:W-:Y:S04]  /*22950*/  STS.U16 [R46+UR9+0x100], R89 ;  /* 0x000100592e007988 */ /* 0x0001e80008000409 */
[----:B0-----:R-:W3:Y:S04]  /*22960*/  LDL.LU R89, [R1+0x220] ;  /* 0x0002200001597983 */ /* 0x001ee80000300800 */
[----:B------:R0:W-:Y:S04]  /*22970*/  STS.U16 [R46+UR9+0x500], R87 ;  /* 0x000500572e007988 */ /* 0x0001e80008000409 */
[----:B------:R1:W-:Y:S04]  /*22980*/  STS.U16 [R46+UR9+0x900], R64 ;  /* 0x000900402e007988 */ /* 0x0003e80008000409 */
[----:B------:R0:W-:Y:S04]  /*22990*/  STS.U16 [R46+UR9+0xd00], R66 ;  /* 0x000d00422e007988 */ /* 0x0001e80008000409 */
[----:B------:R-:W-:Y:S04]  /*229a0*/  STS.U16 [R46+UR9+0x1100], R67 ;  /* 0x001100432e007988 */ /* 0x000fe80008000409 */
        /* <DEDUP_REMOVED lines=8> */
[----:B0-----:R-:W3:Y:S04]  /*22a30*/  LDL.LU R87, [R1+0x21c] ;  /* 0x00021c0001577983 */ /* 0x001ee80000300800 */
[----:B------:R-:W-:Y:S04]  /*22a40*/  STS.U16 [R46+UR9+0x3500], R81 ;  /* 0x003500512e007988 */ /* 0x000fe80008000409 */
[----:B------:R-:W-:Y:S04]  /*22a50*/  STS.U16 [R46+UR9+0x3900], R82 ;  /* 0x003900522e007988 */ /* 0x000fe80008000409 */
[----:B------:R-:W3:Y:S04]  /*22a60*/  LDL.LU R60, [R1+0x218] ;  /* 0x00021800013c7983 */ /* 0x000ee80000300800 */
[----:B------:R-:W-:Y:S04]  /*22a70*/  STS.U16 [R46+UR9+0x3d00], R83 ;  /* 0x003d00532e007988 */ /* 0x000fe80008000409 */
[----:B------:R-:W-:Y:S04]  /*22a80*/  STS.U16 [R46+UR9+0x4100], R84 ;  /* 0x004100542e007988 */ /* 0x000fe80008000409 */
[----:B------:R-:W3:Y:S04]  /*22a90*/  LDL.LU R31, [R1+0x210] ;  /* 0x00021000011f7983 */ /* 0x000ee80000300800 */
[----:B------:R-:W-:Y:S04]  /*22aa0*/  STS.U16 [R46+UR9+0x4500], R85 ;  /* 0x004500552e007988 */ /* 0x000fe80008000409 */
[----:B------:R-:W3:Y:S04]  /*22ab0*/  LDL.LU R62, [R1+0x208] ;  /* 0x00020800013e7983 */ /* 0x000ee80000300800 */
[----:B-1----:R-:W3:Y:S04]  /*22ac0*/  LDL.LU R64, [R1+0x204] ;  /* 0x0002040001407983 */ /* 0x002ee80000300800 */
[----:B------:R-:W3:Y:S04]  /*22ad0*/  LDL.LU R66, [R1+0x200] ;  /* 0x0002000001427983 */ /* 0x000ee80000300800 */
[----:B--2---:R0:W-:Y:S04]  /*22ae0*/  STS.U16 [R46+UR9+0x4900], R90 ;  /* 0x0049005a2e007988 */ /* 0x0041e80008000409 */
[----:B----4-:R1:W-:Y:S04]  /*22af0*/  STS.U16 [R46+UR9+0x4d00], R88 ;  /* 0x004d00582e007988 */ /* 0x0103e80008000409 */
[----:B------:R-:W-:Y:S04]  /*22b00*/  STS.U16 [R46+UR9+0x5100], R86 ;  /* 0x005100562e007988 */ /* 0x000fe80008000409 */
[----:B0-----:R-:W2:Y:S04]  /*22b10*/  LDL.LU R90, [R1+0x1fc] ;  /* 0x0001fc00015a7983 */ /* 0x001ea80000300800 */
[----:B-1----:R-:W4:Y:S04]  /*22b20*/  LDL.LU R88, [R1+0x1f8] ;  /* 0x0001f80001587983 */ /* 0x002f280000300800 */
[----:B---3--:R0:W-:Y:S04]  /*22b30*/  STS.U16 [R46+UR9+0x5500], R91 ;  /* 0x0055005b2e007988 */ /* 0x0081e80008000409 */
        /* <DEDUP_REMOVED lines=19> */
[----:B0-----:R-:W3:Y:S04]  /*22c70*/  LDL.LU R87, [R1+0x118] ;  /* 0x0001180001577983 */ /* 0x001ee80000300800 */
[----:B------:R-:W-:Y:S04]  /*22c80*/  STS.U16 [R46+UR9+0x6100], R60 ;  /* 0x0061003c2e007988 */ /* 0x000fe80008000409 */
[----:B------:R-:W-:Y:S04]  /*22c90*/  STS.U16 [R46+UR9+0x6500], R31 ;  /* 0x0065001f2e007988 */ /* 0x000fe80008000409 */
[----:B------:R-:W-:Y:S04]  /*22ca0*/  STS.U16 [R46+UR9+0x6900], R62 ;  /* 0x0069003e2e007988 */ /* 0x000fe80008000409 */
[----:B------:R-:W-:Y:S04]  /*22cb0*/  STS.U16 [R46+UR9+0x6d00], R64 ;  /* 0x006d00402e007988 */ /* 0x000fe80008000409 */
[----:B------:R-:W-:Y:S04]  /*22cc0*/  STS.U16 [R46+UR9+0x7100], R66 ;  /* 0x007100422e007988 */ /* 0x000fe80008000409 */
[----:B--2---:R0:W-:Y:S04]  /*22cd0*/  STS.U16 [R46+UR9+0x7500], R90 ;  /* 0x0075005a2e007988 */ /* 0x0041e80008000409 */
[----:B----4-:R1:W-:Y:S04]  /*22ce0*/  STS.U16 [R46+UR9+0x7900], R88 ;  /* 0x007900582e007988 */ /* 0x0103e80008000409 */
[----:B0-----:R-:W2:Y:S04]  /*22cf0*/  LDL.LU R90, [R1+0x114] ;  /* 0x00011400015a7983 */ /* 0x001ea80000300800 */
[----:B-1----:R-:W4:Y:S04]  /*22d00*/  LDL.LU R88, [R1+0x10c] ;  /* 0x00010c0001587983 */ /* 0x002f280000300800 */
[----:B---3--:R0:W-:Y:S04]  /*22d10*/  STS.U16 [R46+UR9+0x7d00], R91 ;  /* 0x007d005b2e007988 */ /* 0x0081e80008000409 */
[----:B0-----:R-:W3:Y:S01]  /*22d20*/  LDL.LU R91, [R1+0x108] ;  /* 0x00010800015b7983 */ /* 0x001ee20000300800 */
[----:B------:R-:W-:-:S05]  /*22d30*/  LOP3.LUT R31, R68, 0x30, RZ, 0x3c, !PT ;  /* 0x00000030441f7812 */ /* 0x000fca00078e3cff */
[----:B------:R0:W-:Y:S04]  /*22d40*/  STS.U16 [R31+UR9+0x180], R89 ;  /* 0x000180591f007988 */ /* 0x0001e80008000409 */
[----:B------:R-:W-:Y:S04]  /*22d50*/  STS.U16 [R31+UR9+0x580], R67 ;  /* 0x000580431f007988 */ /* 0x000fe80008000409 */
[----:B------:R-:W-:Y:S04]  /*22d60*/  STS.U16 [R31+UR9+0x980], R30 ;  /* 0x0009801e1f007988 */ /* 0x000fe80008000409 */
[----:B------:R-:W-:Y:S04]  /*22d70*/  STS.U16 [R31+UR9+0xd80], R74 ;  /* 0x000d804a1f007988 */ /* 0x000fe80008000409 */
[----:B------:R-:W-:Y:S04]  /*22d80*/  STS.U16 [R31+UR9+0x1180], R75 ;  /* 0x0011804b1f007988 */ /* 0x000fe80008000409 */
[----:B------:R1:W-:Y:S04]  /*22d90*/  STS.U16 [R31+UR9+0x1580], R76 ;  /* 0x0015804c1f007988 */ /* 0x0003e80008000409 */
        /* <DEDUP_REMOVED lines=18> */
[----:B-1----:R-:W3:Y:S04]  /*22ec0*/  LDL.LU R76, [R1+0xd8] ;  /* 0x0000d800014c7983 */ /* 0x002ee80000300800 */
[----:B------:R-:W3:Y:S04]  /*22ed0*/  LDL.LU R66, [R1+0xd4] ;  /* 0x0000d40001427983 */ /* 0x000ee80000300800 */
[----:B--2---:R0:W-:Y:S04]  /*22ee0*/  STS.U16 [R31+UR9+0x4580], R90 ;  /* 0x0045805a1f007988 */ /* 0x0041e80008000409 */
[----:B----4-:R-:W-:Y:S04]  /*22ef0*/  STS.U16 [R31+UR9+0x4980], R88 ;  /* 0x004980581f007988 */ /* 0x010fe80008000409 */
[----:B0-----:R-:W2:Y:S04]  /*22f00*/  LDL.LU R90, [R1+0xc8] ;  /* 0x0000c800015a7983 */ /* 0x001ea80000300800 */
[----:B------:R-:W4:Y:S04]  /*22f10*/  LDL.LU R67, [R1+0xc4] ;  /* 0x0000c40001437983 */ /* 0x000f280000300800 */
[----:B---3--:R0:W-:Y:S04]  /*22f20*/  STS.U16 [R31+UR9+0x4d80], R91 ;  /* 0x004d805b1f007988 */ /* 0x0081e80008000409 */
        /* <DEDUP_REMOVED lines=17> */
[----:B------:R-:W-:Y:S04]  /*23040*/  STS.U16 [R31+UR9+0x5580], R56 ;  /* 0x005580381f007988 */ /* 0x000fe80008000409 */
[----:B0-----:R-:W3:Y:S04]  /*23050*/  LDL.LU R89, [R1+0x80] ;  /* 0x0000800001597983 */ /* 0x001ee80000300800 */
[----:B------:R-:W-:Y:S04]  /*23060*/  STS.U16 [R31+UR9+0x5980], R58 ;  /* 0x0059803a1f007988 */ /* 0x000fe80008000409 */
[----:B------:R-:W-:Y:S04]  /*23070*/  STS.U16 [R31+UR9+0x5d80], R46 ;  /* 0x005d802e1f007988 */ /* 0x000fe80008000409 */
[----:B------:R-:W-:Y:S04]  /*23080*/  STS.U16 [R31+UR9+0x6180], R60 ;  /* 0x0061803c1f007988 */ /* 0x000fe80008000409 */
[----:B------:R-:W-:Y:S04]  /*23090*/  STS.U16 [R31+UR9+0x6580], R62 ;  /* 0x0065803e1f007988 */ /* 0x000fe80008000409 */
[----:B------:R-:W-:Y:S04]  /*230a0*/  STS.U16 [R31+UR9+0x6980], R64 ;  /* 0x006980401f007988 */ /* 0x000fe80008000409 */
[----:B------:R-:W-:Y:S04]  /*230b0*/  STS.U16 [R31+UR9+0x6d80], R76 ;  /* 0x006d804c1f007988 */ /* 0x000fe80008000409 */
[----:B------:R-:W-:Y:S04]  /*230c0*/  STS.U16 [R31+UR9+0x7180], R66 ;  /* 0x007180421f007988 */ /* 0x000fe80008000409 */
[----:B--2---:R0:W-:Y:S04]  /*230d0*/  STS.U16 [R31+UR9+0x7580], R90 ;  /* 0x0075805a1f007988 */ /* 0x0041e80008000409 */
[----:B----4-:R-:W-:Y:S04]  /*230e0*/  STS.U16 [R31+UR9+0x7980], R67 ;  /* 0x007980431f007988 */ /* 0x010fe80008000409 */
[----:B0-----:R-:W2:Y:S04]  /*230f0*/  LDL.LU R90, [R1+0x7c] ;  /* 0x00007c00015a7983 */ /* 0x001ea80000300800 */
[----:B---3--:R0:W-:Y:S04]  /*23100*/  STS.U16 [R31+UR9+0x7d80], R91 ;  /* 0x007d805b1f007988 */ /* 0x0081e80008000409 */
[----:B0-----:R-:W3:Y:S04]  /*23110*/  LDL.LU R91, [R1+0x78] ;  /* 0x00007800015b7983 */ /* 0x001ee80000300800 */
[----:B------:R-:W4:Y:S01]  /*23120*/  LDL.LU R56, [R1+0x74] ;  /* 0x0000740001387983 */ /* 0x000f220000300800 */
[----:B------:R-:W-:-:S03]  /*23130*/  LOP3.LUT R76, R68, 0x40, RZ, 0x3c, !PT ;  /* 0x00000040444c7812 */ /* 0x000fc600078e3cff */
        /* <DEDUP_REMOVED lines=8> */
[----:B------:R0:W-:Y:S04]  /*231c0*/  STS.U16 [R76+UR9+0x200], R30 ;  /* 0x0002001e4c007988 */ /* 0x0001e80008000409 */
[----:B------:R-:W4:Y:S04]  /*231d0*/  LDL.LU R61, [R1+0x50] ;  /* 0x00005000013d7983 */ /* 0x000f280000300800 */
[----:B------:R1:W-:Y:S04]  /*231e0*/  STS.U16 [R76+UR9+0x600], R74 ;  /* 0x0006004a4c007988 */ /* 0x0003e80008000409 */
[----:B0-----:R-:W4:Y:S04]  /*231f0*/  LDL.LU R30, [R1+0x4c] ;  /* 0x00004c00011e7983 */ /* 0x001f280000300800 */
[----:B------:R0:W-:Y:S04]  /*23200*/  STS.U16 [R76+UR9+0xa00], R75 ;  /* 0x000a004b4c007988 */ /* 0x0001e80008000409 */
[----:B-1----:R-:W4:Y:S04]  /*23210*/  LDL.LU R74, [R1+0x48] ;  /* 0x00004800014a7983 */ /* 0x002f280000300800 */
        /* <DEDUP_REMOVED lines=26> */
[----:B-1----:R-:W4:Y:S04]  /*233c0*/  LDL.LU R89, [R1+0xc] ;  /* 0x00000c0001597983 */ /* 0x002f280000300800 */
[----:B--2---:R0:W-:Y:S04]  /*233d0*/  STS.U16 [R76+UR9+0x4200], R90 ;  /* 0x0042005a4c007988 */ /* 0x0041e80008000409 */
[----:B0-----:R-:W2:Y:S04]  /*233e0*/  LDL.LU R90, [R1+0x8] ;  /* 0x00000800015a7983 */ /* 0x001ea80000300800 */
[----:B---3--:R0:W-:Y:S04]  /*233f0*/  STS.U16 [R76+UR9+0x4600], R91 ;  /* 0x0046005b4c007988 */ /* 0x0081e80008000409 */
[----:B0-----:R-:W3:Y:S04]  /*23400*/  LDL.LU R91, [R1+0x4] ;  /* 0x00000400015b7983 */ /* 0x001ee80000300800 */
[----:B----4-:R0:W-:Y:S04]  /*23410*/  STS.U16 [R76+UR9+0x4a00], R56 ;  /* 0x004a00384c007988 */ /* 0x0101e80008000409 */
[----:B------:R-:W4:Y:S04]  /*23420*/  LDL.LU R63, [R1] ;  /* 0x00000000013f7983 */ /* 0x000f280000300800 */
        /* <DEDUP_REMOVED lines=18> */
[----:B------:R0:W-:Y:S01]  /*23550*/  STS.U16 [R76+UR9+0x7200], R30 ;  /* 0x0072001e4c007988 */ /* 0x0001e20008000409 */
[----:B-1----:R-:W-:-:S03]  /*23560*/  LOP3.LUT R61, R68, 0x50, RZ, 0x3c, !PT ;  /* 0x00000050443d7812 */ /* 0x002fc600078e3cff */
[----:B------:R1:W-:Y:S04]  /*23570*/  STS.U16 [R76+UR9+0x7600], R74 ;  /* 0x0076004a4c007988 */ /* 0x0003e80008000409 */
[----:B------:R1:W-:Y:S04]  /*23580*/  STS.U16 [R76+UR9+0x7a00], R75 ;  /* 0x007a004b4c007988 */ /* 0x0003e80008000409 */
[----:B0-----:R-:W4:Y:S04]  /*23590*/  LDL.LU R30, [R1+0x1334] ;  /* 0x00133400011e7983 */ /* 0x001f280000300800 */
[----:B-1----:R-:W4:Y:S04]  /*235a0*/  LDL.LU R74, [R1+0x1330] ;  /* 0x00133000014a7983 */ /* 0x002f280000300800 */
[----:B------:R-:W4:Y:S04]  /*235b0*/  LDL.LU R75, [R1+0x132c] ;  /* 0x00132c00014b7983 */ /* 0x000f280000300800 */
[----:B------:R0:W-:Y:S04]  /*235c0*/  STS.U16 [R76+UR9+0x7e00], R77 ;  /* 0x007e004d4c007988 */ /* 0x0001e80008000409 */
[----:B------:R1:W-:Y:S04]  /*235d0*/  STS.U16 [R61+UR9+0x280], R78 ;  /* 0x0002804e3d007988 */ /* 0x0003e80008000409 */
[----:B------:R1:W-:Y:S04]  /*235e0*/  STS.U16 [R61+UR9+0x680], R79 ;  /* 0x0006804f3d007988 */ /* 0x0003e80008000409 */
[----:B0-----:R-:W4:Y:S04]  /*235f0*/  LDL.LU R76, [R1+0x1328] ;  /* 0x00132800014c7983 */ /* 0x001f280000300800 */
[----:B------:R-:W4:Y:S04]  /*23600*/  LDL.LU R77, [R1+0x1324] ;  /* 0x00132400014d7983 */ /* 0x000f280000300800 */
[----:B-1----:R-:W4:Y:S04]  /*23610*/  LDL.LU R78, [R1+0x1320] ;  /* 0x00132000014e7983 */ /* 0x002f280000300800 */
[----:B------:R-:W4:Y:S04]  /*23620*/  LDL.LU R79, [R1+0x131c] ;  /* 0x00131c00014f7983 */ /* 0x000f280000300800 */
[----:B------:R0:W-:Y:S04]  /*23630*/  STS.U16 [R61+UR9+0xa80], R80 ;  /* 0x000a80503d007988 */ /* 0x0001e80008000409 */
        /* <DEDUP_REMOVED lines=18> */
[----:B0-----:R-:W4:Y:S04]  /*23760*/  LDL.LU R89, [R1+0x12f4] ;  /* 0x0012f40001597983 */ /* 0x001f280000300800 */
[----:B--2---:R0:W-:Y:S04]  /*23770*/  STS.U16 [R61+UR9+0x3280], R90 ;  /* 0x0032805a3d007988 */ /* 0x0041e80008000409 */
[----:B0-----:R-:W2:Y:S04]  /*23780*/  LDL.LU R90, [R1+0x12f0] ;  /* 0x0012f000015a7983 */ /* 0x001ea80000300800 */
[----:B---3--:R0:W-:Y:S04]  /*23790*/  STS.U16 [R61+UR9+0x3680], R91 ;  /* 0x0036805b3d007988 */ /* 0x0081e80008000409 */
[----:B0-----:R-:W3:Y:S04]  /*237a0*/  LDL.LU R91, [R1+0x12ec] ;  /* 0x0012ec00015b7983 */ /* 0x001ee80000300800 */
[----:B----4-:R-:W-:Y:S04]  /*237b0*/  STS.U16 [R61+UR9+0x3a80], R63 ;  /* 0x003a803f3d007988 */ /* 0x010fe80008000409 */
[----:B---3--:R0:W-:Y:S04]  /*237c0*/  STS.U16 [R61+UR9+0x3e80], R91 ;  /* 0x003e805b3d007988 */ /* 0x0081e80008000409 */
[----:B--2---:R-:W-:Y:S04]  /*237d0*/  STS.U16 [R61+UR9+0x4280], R90 ;  /* 0x0042805a3d007988 */ /* 0x004fe80008000409 */
[----:B------:R-:W-:Y:S04]  /*237e0*/  STS.U16 [R61+UR9+0x4680], R89 ;  /* 0x004680593d007988 */ /* 0x000fe80008000409 */
[----:B------:R-:W-:Y:S04]  /*237f0*/  STS.U16 [R61+UR9+0x4a80], R88 ;  /* 0x004a80583d007988 */ /* 0x000fe80008000409 */
[----:B------:R-:W-:Y:S04]  /*23800*/  STS.U16 [R61+UR9+0x4e80], R87 ;  /* 0x004e80573d007988 */ /* 0x000fe80008000409 */
[----:B------:R-:W-:Y:S04]  /*23810*/  STS.U16 [R61+UR9+0x5280], R86 ;  /* 0x005280563d007988 */ /* 0x000fe80008000409 */
[----:B------:R-:W-:Y:S04]  /*23820*/  STS.U16 [R61+UR9+0x5680], R85 ;  /* 0x005680553d007988 */ /* 0x000fe80008000409 */
[----:B------:R-:W-:Y:S04]  /*23830*/  STS.U16 [R61+UR9+0x5a80], R84 ;  /* 0x005a80543d007988 */ /* 0x000fe80008000409 */
[----:B------:R-:W-:Y:S01]  /*23840*/  STS.U16 [R61+UR9+0x5e80], R83 ;  /* 0x005e80533d007988 */ /* 0x000fe20008000409 */
[----:B0-----:R-:W-:-:S03]  /*23850*/  LOP3.LUT R91, R68, 0x60, RZ, 0x3c, !PT ;  /* 0x00000060445b7812 */ /* 0x001fc600078e3cff */
        /* <DEDUP_REMOVED lines=11> */
[----:B------:R0:W-:Y:S04]  /*23910*/  STS.U16 [R91+UR9+0xf00], R6 ;  /* 0x000f00065b007988 */ /* 0x0001e80008000409 */
[----:B------:R1:W-:Y:S01]  /*23920*/  STS.U16 [R91+UR9+0x1300], R5 ;  /* 0x001300055b007988 */ /* 0x0003e20008000409 */
[----:B0-----:R-:W-:Y:S01]  /*23930*/  IMAD R6, R67, UR11, RZ ;  /* 0x0000000b43067c24 */ /* 0x001fe2000f8e02ff */
[----:B------:R-:W0:Y:S01]  /*23940*/  LDCU UR11, c[0x0][0x3b0] ;  /* 0x00007600ff0b77ac */ /* 0x000e220008000800 */
[----:B-1----:R-:W-:-:S03]  /*23950*/  IMAD R5, R66, UR4, RZ ;  /* 0x0000000442057c24 */ /* 0x002fc6000f8e02ff */
[CC--:B------:R-:W-:Y:S01]  /*23960*/  LEA R61, P1, R6.reuse, R72.reuse, 0x1 ;  /* 0x00000048063d7211 */ /* 0x0c0fe200078208ff */
[----:B------:R-:W1:Y:S01]  /*23970*/  LDCU UR4, c[0x0][0x3b0] ;  /* 0x00007600ff0477ac */ /* 0x000e620008000800 */
[CC--:B------:R-:W-:Y:S02]  /*23980*/  LEA R63, P3, R5.reuse, R72.reuse, 0x1 ;  /* 0x00000048053f7211 */ /* 0x0c0fe400078608ff */
[-C--:B------:R-:W-:Y:S02]  /*23990*/  LEA.HI.X.SX32 R77, R6, R69.reuse, 0x1, P1 ;  /* 0x00000045064d7211 */ /* 0x080fe400008f0eff */
[----:B------:R-:W-:Y:S01]  /*239a0*/  LEA.HI.X.SX32 R76, R5, R69, 0x1, P3 ;  /* 0x00000045054c7211 */ /* 0x000fe200018f0eff */
[----:B------:R-:W-:Y:S04]  /*239b0*/  STL [R1+0x2f4], R61 ;  /* 0x0002f43d01007387 */ /* 0x000fe80000100800 */
[----:B------:R-:W-:Y:S04]  /*239c0*/  STL [R1+0x31c], R63 ;  /* 0x00031c3f01007387 */ /* 0x000fe80000100800 */
[----:B------:R-:W-:Y:S04]  /*239d0*/  STL [R1+0x2f0], R77 ;  /* 0x0002f04d01007387 */ /* 0x000fe80000100800 */
[----:B------:R-:W-:Y:S04]  /*239e0*/  STL [R1+0x318], R76 ;  /* 0x0003184c01007387 */ /* 0x000fe80000100800 */
[----:B------:R-:W2:Y:S01]  /*239f0*/  LDL.LU R90, [R1+0x44] ;  /* 0x00004400015a7983 */ /* 0x000ea20000300800 */
[----:B------:R-:W-:Y:S01]  /*23a00*/  IMAD R6, R64, UR5, RZ ;  /* 0x0000000540067c24 */ /* 0x000fe2000f8e02ff */
[----:B------:R-:W-:Y:S01]  /*23a10*/  PRMT R60, RZ, 0x7610, R60 ;  /* 0x00007610ff3c7816 */ /* 0x000fe2000000003c */
[----:B------:R-:W-:Y:S01]  /*23a20*/  @P0 IMAD.MOV.U32 R5, RZ, RZ, R77 ;  /* 0x000000ffff050224 */ /* 0x000fe200078e004d */
[----:B------:R3:W-:Y:S01]  /*23a30*/  STS.U16 [R91+UR9+0x1700], R4 ;  /* 0x001700045b007988 */ /* 0x0007e20008000409 */
[----:B------:R-:W4:Y:S01]  /*23a40*/  LDCU UR5, c[0x0][0x3b0] ;  /* 0x00007600ff0577ac */ /* 0x000f220008000800 */
[----:B------:R-:W-:Y:S01]  /*23a50*/  IMAD R7, R62, UR7, RZ ;  /* 0x000000073e077c24 */ /* 0x000fe2000f8e02ff */
[----:B------:R-:W-:Y:S01]  /*23a60*/  PRMT R59, RZ, 0x7610, R59 ;  /* 0x00007610ff3b7816 */ /* 0x000fe2000000003b */
[----:B------:R-:W0:Y:S01]  /*23a70*/  LDCU UR7, c[0x0][0x3b0] ;  /* 0x00007600ff0777ac */ /* 0x000e220008000800 */
[----:B---3--:R-:W-:Y:S01]  /*23a80*/  @P0 IMAD.MOV.U32 R4, RZ, RZ, R61 ;  /* 0x000000ffff040224 */ /* 0x008fe200078e003d */
[----:B------:R-:W-:-:S04]  /*23a90*/  LEA R61, P1, R6, R72, 0x1 ;  /* 0x00000048063d7211 */ /* 0x000fc800078208ff */
[----:B------:R3:W2:Y:S01]  /*23aa0*/  @P0 LDG.E.U16 R60, desc[UR20][R4.64] ;  /* 0x00000014043c0981 */ /* 0x0006a2000c1e1500 */
[----:B------:R-:W-:Y:S01]  /*23ab0*/  PRMT R58, RZ, 0x7610, R58 ;  /* 0x00007610ff3a7816 */ /* 0x000fe2000000003a */
[----:B---3--:R-:W-:Y:S01]  /*23ac0*/  @P0 IMAD.MOV.U32 R4, RZ, RZ, R63 ;  /* 0x000000ffff040224 */ /* 0x008fe200078e003f */
[-C--:B------:R-:W-:Y:S01]  /*23ad0*/  LEA.HI.X.SX32 R63, R6, R69.reuse, 0x1, P1 ;  /* 0x00000045063f7211 */ /* 0x080fe200008f0eff */
[----:B------:R-:W-:Y:S01]  /*23ae0*/  @P0 IMAD.MOV.U32 R5, RZ, RZ, R76 ;  /* 0x000000ffff050224 */ /* 0x000fe200078e004c */
[----:B------:R-:W-:Y:S01]  /*23af0*/  LEA R64, P1, R7, R72, 0x1 ;  /* 0x0000004807407211 */ /* 0x000fe200078208ff */
[----:B0-----:R-:W-:Y:S01]  /*23b00*/  IMAD R6, R31, UR11, RZ ;  /* 0x0000000b1f067c24 */ /* 0x001fe2000f8e02ff */
[----:B------:R0:W-:Y:S01]  /*23b10*/  STL [R1+0x32c], R61 ;  /* 0x00032c3d01007387 */ /* 0x0001e20000100800 */
[----:B------:R-:W-:Y:S01]  /*23b20*/  PRMT R57, RZ, 0x7610, R57 ;  /* 0x00007610ff397816 */ /* 0x000fe20000000039 */
[----:B------:R-:W2:Y:S02]  /*23b30*/  LDCU UR11, c[0x0][0x3b0] ;  /* 0x00007600ff0b77ac */ /* 0x000ea40008000800 */
[----:B------:R3:W2:Y:S01]  /*23b40*/  @P0 LDG.E.U16 R59, desc[UR20][R4.64] ;  /* 0x00000014043b0981 */ /* 0x0006a2000c1e1500 */
[----:B------:R-:W-:Y:S01]  /*23b50*/  LEA.HI.X.SX32 R62, R7, R69, 0x1, P1 ;  /* 0x00000045073e7211 */ /* 0x000fe200008f0eff */
[----:B-1----:R-:W-:Y:S01]  /*23b60*/  IMAD R7, R46, UR4, RZ ;  /* 0x000000042e077c24 */ /* 0x002fe2000f8e02ff */
[----:B------:R-:W-:Y:S01]  /*23b70*/  PRMT R56, RZ, 0x7610, R56 ;  /* 0x00007610ff387816 */ /* 0x000fe20000000038 */
[----:B------:R1:W-:Y:S01]  /*23b80*/  STL [R1+0x328], R63 ;  /* 0x0003283f01007387 */ /* 0x0003e20000100800 */
[----:B------:R-:W4:Y:S01]  /*23b90*/  LDCU UR4, c[0x0][0x3b0] ;  /* 0x00007600ff0477ac */ /* 0x000f220008000800 */
[----:B---3--:R-:W-:-:S02]  /*23ba0*/  @P0 IMAD.MOV.U32 R4, RZ, RZ, R61 ;  /* 0x000000ffff040224 */ /* 0x008fc400078e003d */
[----:B------:R-:W-:Y:S01]  /*23bb0*/  @P0 IMAD.MOV.U32 R5, RZ, RZ, R63 ;  /* 0x000000ffff050224 */ /* 0x000fe200078e003f */
[C---:B0-----:R-:W-:Y:S01]  /*23bc0*/  LEA R61, P3, R6.reuse, R72, 0x1 ;  /* 0x00000048063d7211 */ /* 0x041fe200078608ff */
[----:B------:R-:W-:Y:S04]  /*23bd0*/  STL [R1+0x33c], R64 ;  /* 0x00033c4001007387 */ /* 0x000fe80000100800 */
[----:B------:R0:W3:Y:S01]  /*23be0*/  @P0 LDG.E.U16 R58, desc[UR20][R4.64] ;  /* 0x00000014043a0981 */ /* 0x0000e2000c1e1500 */
[----:B-1----:R-:W-:-:S03]  /*23bf0*/  LEA.HI.X.SX32 R63, R6, R69, 0x1, P3 ;  /* 0x00000045063f7211 */ /* 0x002fc600018f0eff */
[----:B------:R-:W-:Y:S01]  /*23c00*/  STL [R1+0x34c], R61 ;  /* 0x00034c3d01007387 */ /* 0x000fe20000100800 */
[----:B----4-:R-:W-:Y:S01]  /*23c10*/  IMAD R6, R92, UR5, RZ ;  /* 0x000000055c067c24 */ /* 0x010fe2000f8e02ff */
[----:B------:R-:W-:Y:S01]  /*23c20*/  PRMT R55, RZ, 0x7610, R55 ;  /* 0x00007610ff377816 */ /* 0x000fe20000000037 */
[----:B------:R-:W1:Y:S01]  /*23c30*/  LDCU UR5, c[0x0][0x3b0] ;  /* 0x00007600ff0577ac */ /* 0x000e620008000800 */
[----:B------:R4:W-:Y:S01]  /*23c40*/  STL [R1+0x338], R62 ;  /* 0x0003383e01007387 */ /* 0x0009e20000100800 */
[----:B0-----:R-:W-:Y:S02]  /*23c50*/  @P0 IMAD.MOV.U32 R4, RZ, RZ, R64 ;  /* 0x000000ffff040224 */ /* 0x001fe400078e0040 */
[----:B------:R-:W-:Y:S01]  /*23c60*/  @P0 IMAD.MOV.U32 R5, RZ, RZ, R62 ;  /* 0x000000ffff050224 */ /* 0x000fe200078e003e */
[----:B------:R0:W-:Y:S04]  /*23c70*/  STL [R1+0x348], R63 ;  /* 0x0003483f01007387 */ /* 0x0001e80000100800 */
[----:B------:R0:W3:Y:S01]  /*23c80*/  @P0 LDG.E.U16 R57, desc[UR20][R4.64] ;  /* 0x0000001404390981 */ /* 0x0000e2000c1e1500 */
[----:B----4-:R-:W-:Y:S01]  /*23c90*/  LEA R62, P1, R7, R72, 0x1 ;  /* 0x00000048073e7211 */ /* 0x010fe200078208ff */
[----:B0-----:R-:W-:-:S02]  /*23ca0*/  @P0 IMAD.MOV.U32 R4, RZ, RZ, R61 ;  /* 0x000000ffff040224 */ /* 0x001fc400078e003d */
[----:B------:R-:W-:Y:S01]  /*23cb0*/  @P0 IMAD.MOV.U32 R5, RZ, RZ, R63 ;  /* 0x000000ffff050224 */ /* 0x000fe200078e003f */
[----:B------:R-:W-:Y:S01]  /*23cc0*/  LEA.HI.X.SX32 R63, R7, R69, 0x1, P1 ;  /* 0x00000045073f7211 */ /* 0x000fe200008f0eff */
[----:B------:R-:W-:Y:S01]  /*23cd0*/  IMAD R7, R93, UR7, RZ ;  /* 0x000000075d077c24 */ /* 0x000fe2000f8e02ff */
[----:B------:R-:W-:Y:S01]  /*23ce0*/  LEA R61, P1, R6, R72, 0x1 ;  /* 0x00000048063d7211 */ /* 0x000fe200078208ff */
[----:B------:R-:W-:Y:S01]  /*23cf0*/  STL [R1+0x35c], R62 ;  /* 0x00035c3e01007387 */ /* 0x000fe20000100800 */
[----:B------:R-:W-:Y:S01]  /*23d00*/  PRMT R54, RZ, 0x7610, R54 ;  /* 0x00007610ff367816 */ /* 0x000fe20000000036 */
[----:B------:R-:W0:Y:S02]  /*23d10*/  LDCU UR7, c[0x0][0x3b0] ;  /* 0x00007600ff0777ac */ /* 0x000e240008000800 */
[----:B------:R4:W3:Y:S04]  /*23d20*/  @P0 LDG.E.U16 R56, desc[UR20][R4.64] ;  /* 0x0000001404380981 */ /* 0x0008e8000c1e1500 */
[----:B------:R1:W-:Y:S01]  /*23d30*/  STL [R1+0x358], R63 ;  /* 0x0003583f01007387 */ /* 0x0003e20000100800 */
[----:B----4-:R-:W-:-:S02]  /*23d40*/  @P0 IMAD.MOV.U32 R4, RZ, RZ, R62 ;  /* 0x000000ffff040224 */ /* 0x010fc400078e003e */
[----:B------:R-:W-:Y:S01]  /*23d50*/  @P0 IMAD.MOV.U32 R5, RZ, RZ, R63 ;  /* 0x000000ffff050224 */ /* 0x000fe200078e003f */
[-C--:B-1----:R-:W-:Y:S02]  /*23d60*/  LEA.HI.X.SX32 R63, R6, R69.reuse, 0x1, P1 ;  /* 0x00000045063f7211 */ /* 0x082fe400008f0eff */
[C---:B------:R-:W-:Y:S02]  /*23d70*/  LEA R62, P3, R7.reuse, R72, 0x1 ;  /* 0x00000048073e7211 */ /* 0x040fe400078608ff */
[----:B------:R1:W4:Y:S02]  /*23d80*/  @P0 LDG.E.U16 R55, desc[UR20][R4.64] ;  /* 0x0000001404370981 */ /* 0x000324000c1e1500 */
[----:B------:R-:W-:Y:S02]  /*23d90*/  LEA.HI.X.SX32 R7, R7, R69, 0x1, P3 ;  /* 0x0000004507077211 */ /* 0x000fe400018f0eff */
[----:B------:R-:W-:Y:S01]  /*23da0*/  STL [R1+0x36c], R61 ;  /* 0x00036c3d01007387 */ /* 0x000fe20000100800 */
[----:B-1----:R-:W-:-:S02]  /*23db0*/  @P0 IMAD.MOV.U32 R4, RZ, RZ, R61 ;  /* 0x000000ffff040224 */ /* 0x002fc400078e003d */
[----:B------:R-:W-:Y:S01]  /*23dc0*/  @P0 IMAD.MOV.U32 R5, RZ, RZ, R63 ;  /* 0x000000ffff050224 */ /* 0x000fe200078e003f */
[----:B------:R-:W-:Y:S01]  /*23dd0*/  STL [R1+0x374], R62 ;  /* 0x0003743e01007387 */ /* 0x000fe20000100800 */
[----:B------:R-:W-:-:S03]  /*23de0*/  PRMT R25, RZ, 0x7610, R25 ;  /* 0x00007610ff197816 */ /* 0x000fc60000000019 */
[----:B------:R-:W-:Y:S04]  /*23df0*/  STL [R1+0x368], R63 ;  /* 0x0003683f01007387 */ /* 0x000fe80000100800 */
[----:B------:R1:W3:Y:S04]  /*23e00*/  @P0 LDG.E.U16 R54, desc[UR20][R4.64] ;  /* 0x0000001404360981 */ /* 0x0002e8000c1e1500 */
[----:B------:R0:W-:Y:S01]  /*23e10*/  STL [R1+0x370], R7 ;  /* 0x0003700701007387 */ /* 0x0001e20000100800 */
[----:B-1----:R-:W-:Y:S02]  /*23e20*/  @P0 IMAD.MOV.U32 R5, RZ, RZ, R7 ;  /* 0x000000ffff050224 */ /* 0x002fe400078e0007 */
[----:B------:R-:W-:-:S02]  /*23e30*/  @P0 IMAD.MOV.U32 R4, RZ, RZ, R62 ;  /* 0x000000ffff040224 */ /* 0x000fc400078e003e */
[----:B0-----:R-:W-:Y:S01]  /*23e40*/  IMAD R7, R53, UR4, RZ ;  /* 0x0000000435077c24 */ /* 0x001fe2000f8e02ff */
[----:B------:R-:W0:Y:S01]  /*23e50*/  LDCU UR4, c[0x0][0x3b0] ;  /* 0x00007600ff0477ac */ /* 0x000e220008000800 */
[----:B------:R-:W-:Y:S01]  /*23e60*/  PRMT R53, RZ, 0x7610, R53 ;  /* 0x00007610ff357816 */ /* 0x000fe20000000035 */
[----:B------:R1:W3:Y:S01]  /*23e70*/  @P0 LDG.E.U16 R25, desc[UR20][R4.64] ;  /* 0x0000001404190981 */ /* 0x0002e2000c1e1500 */
[----:B------:R-:W-:Y:S02]  /*23e80*/  PRMT R24, RZ, 0x7610, R24 ;  /* 0x00007610ff187816 */ /* 0x000fe40000000018 */
[----:B------:R-:W-:Y:S02]  /*23e90*/  PRMT R23, RZ, 0x7610, R23 ;  /* 0x00007610ff177816 */ /* 0x000fe40000000017 */
[----:B------:R-:W-:Y:S02]  /*23ea0*/  PRMT R22, RZ, 0x7610, R22 ;  /* 0x00007610ff167816 */ /* 0x000fe40000000016 */
[----:B------:R-:W-:-:S02]  /*23eb0*/  PRMT R21, RZ, 0x7610, R21 ;  /* 0x00007610ff157816 */ /* 0x000fc40000000015 */
[----:B------:R-:W-:Y:S02]  /*23ec0*/  PRMT R20, RZ, 0x7610, R20 ;  /* 0x00007610ff147816 */ /* 0x000fe40000000014 */
[----:B------:R-:W-:Y:S02]  /*23ed0*/  PRMT R19, RZ, 0x7610, R19 ;  /* 0x00007610ff137816 */ /* 0x000fe40000000013 */
[----:B------:R-:W-:Y:S02]  /*23ee0*/  PRMT R18, RZ, 0x7610, R18 ;  /* 0x00007610ff127816 */ /* 0x000fe40000000012 */
[----:B------:R-:W-:Y:S01]  /*23ef0*/  PRMT R46, RZ, 0x7610, R46 ;  /* 0x00007610ff2e7816 */ /* 0x000fe2000000002e */
[----:B--2---:R-:W-:Y:S01]  /*23f00*/  IMAD R6, R90, UR11, RZ ;  /* 0x0000000b5a067c24 */ /* 0x004fe2000f8e02ff */
[----:B------:R-:W2:Y:S04]  /*23f10*/  LDCU UR11, c[0x0][0x3b0] ;  /* 0x00007600ff0b77ac */ /* 0x000ea80008000800 */
[----:B------:R-:W-:-:S04]  /*23f20*/  LEA R61, P1, R6, R72, 0x1 ;  /* 0x00000048063d7211 */ /* 0x000fc800078208ff */
[-C--:B------:R-:W-:Y:S01]  /*23f30*/  LEA.HI.X.SX32 R63, R6, R69.reuse, 0x1, P1 ;  /* 0x00000045063f7211 */ /* 0x080fe200008f0eff */
[----:B------:R-:W-:Y:S01]  /*23f40*/  IMAD R6, R52, UR5, RZ ;  /* 0x0000000534067c24 */ /* 0x000fe2000f8e02ff */
[CC--:B------:R-:W-:Y:S01]  /*23f50*/  LEA R62, P1, R7.reuse, R72.reuse, 0x1 ;  /* 0x00000048073e7211 */ /* 0x0c0fe200078208ff */
[----:B-1----:R-:W-:Y:S01]  /*23f60*/  @P0 IMAD.MOV.U32 R4, RZ, RZ, R61 ;  /* 0x000000ffff040224 */ /* 0x002fe200078e003d */
[----:B------:R1:W-:Y:S01]  /*23f70*/  STL [R1+0x37c], R61 ;  /* 0x00037c3d01007387 */ /* 0x0003e20000100800 */
[----:B------:R-:W-:Y:S01]  /*23f80*/  @P0 IMAD.MOV.U32 R5, RZ, RZ, R63 ;  /* 0x000000ffff050224 */ /* 0x000fe200078e003f */
[----:B------:R-:W-:Y:S01]  /*23f90*/  LEA.HI.X.SX32 R64, R7, R69, 0x1, P1 ;  /* 0x0000004507407211 */ /* 0x000fe200008f0eff */
[----:B------:R-:W0:Y:S01]  /*23fa0*/  LDCU UR5, c[0x0][0x3b0] ;  /* 0x00007600ff0577ac */ /* 0x000e220008000800 */
[----:B------:R-:W-:Y:S01]  /*23fb0*/  IMAD R7, R51, UR7, RZ ;  /* 0x0000000733077c24 */ /* 0x000fe2000f8e02ff */
[----:B------:R1:W-:Y:S01]  /*23fc0*/  STL [R1+0x378], R63 ;  /* 0x0003783f01007387 */ /* 0x0003e20000100800 */
[----:B------:R-:W-:Y:S01]  /*23fd0*/  PRMT R52, RZ, 0x7610, R52 ;  /* 0x00007610ff347816 */ /* 0x000fe20000000034 */
[----:B------:R-:W0:Y:S02]  /*23fe0*/  LDCU UR7, c[0x0][0x3b0] ;  /* 0x00007600ff0777ac */ /* 0x000e240008000800 */
[----:B------:R1:W3:Y:S02]  /*23ff0*/  @P0 LDG.E.U16 R53, desc[UR20][R4.64] ;  /* 0x0000001404350981 */ /* 0x0002e4000c1e1500 */
[----:B-1----:R-:W-:-:S02]  /*24000*/  LEA R61, P3, R6, R72, 0x1 ;  /* 0x00000048063d7211 */ /* 0x002fc400078608ff */
[----:B------:R1:W-:Y:S02]  /*24010*/  STL [R1+0x384], R62 ;  /* 0x0003843e01007387 */ /* 0x0003e40000100800 */
[----:B------:R-:W-:Y:S01]  /*24020*/  LEA.HI.X.SX32 R63, R6, R69, 0x1, P3 ;  /* 0x00000045063f7211 */ /* 0x000fe200018f0eff */
[----:B------:R-:W-:Y:S02]  /*24030*/  @P0 IMAD.MOV.U32 R4, RZ, RZ, R62 ;  /* 0x000000ffff040224 */ /* 0x000fe400078e003e */
[----:B------:R-:W-:Y:S01]  /*24040*/  @P0 IMAD.MOV.U32 R5, RZ, RZ, R64 ;  /* 0x000000ffff050224 */ /* 0x000fe200078e0040 */
[----:B------:R-:W-:Y:S01]  /*24050*/  STL [R1+0x38c], R61 ;  /* 0x00038c3d01007387 */ /* 0x000fe20000100800 */
[----:B-1----:R-:W-:Y:S01]  /*24060*/  LEA R62, P1, R7, R72, 0x1 ;  /* 0x00000048073e7211 */ /* 0x002fe200078208ff */
[----:B--2---:R-:W-:Y:S01]  /*24070*/  IMAD R6, R50, UR11, RZ ;  /* 0x0000000b32067c24 */ /* 0x004fe2000f8e02ff */
[----:B------:R-:W1:Y:S01]  /*24080*/  LDCU UR11, c[0x0][0x3b0] ;  /* 0x00007600ff0b77ac */ /* 0x000e620008000800 */
[----:B------:R-:W-:Y:S04]  /*24090*/  STL [R1+0x380], R64 ;  /* 0x0003804001007387 */ /* 0x000fe80000100800 */
[----:B------:R2:W3:Y:S04]  /*240a0*/  @P0 LDG.E.U16 R24, desc[UR20][R4.64] ;  /* 0x0000001404180981 */ /* 0x0004e8000c1e1500 */
[----:B------:R0:W-:Y:S01]  /*240b0*/  STL [R1+0x388], R63 ;  /* 0x0003883f01007387 */ /* 0x0001e20000100800 */
[----:B--2---:R-:W-:-:S02]  /*240c0*/  @P0 IMAD.MOV.U32 R4, RZ, RZ, R61 ;  /* 0x000000ffff040224 */ /* 0x004fc400078e003d */
[----:B------:R-:W-:Y:S01]  /*240d0*/  @P0 IMAD.MOV.U32 R5, RZ, RZ, R63 ;  /* 0x000000ffff050224 */ /* 0x000fe200078e003f */
[-C--:B0-----:R-:W-:Y:S01]  /*240e0*/  LEA.HI.X.SX32 R63, R7, R69.reuse, 0x1, P1 ;  /* 0x00000045073f7211 */ /* 0x081fe200008f0eff */
[----:B------:R-:W-:Y:S01]  /*240f0*/  IMAD R7, R49, UR4, RZ ;  /* 0x0000000431077c24 */ /* 0x000fe2000f8e02ff */
[C---:B------:R-:W-:Y:S02]  /*24100*/  LEA R61, P1, R6.reuse, R72, 0x1 ;  /* 0x00000048063d7211 */ /* 0x040fe400078208ff */
[----:B------:R0:W2:Y:S01]  /*24110*/  @P0 LDG.E.U16 R52, desc[UR20][R4.64] ;  /* 0x0000001404340981 */ /* 0x0000a2000c1e1500 */
[----:B------:R-:W1:Y:S01]  /*24120*/  LDCU UR4, c[0x0][0x3b0] ;  /* 0x00007600ff0477ac */ /* 0x000e620008000800 */
[----:B------:R-:W-:Y:S02]  /*24130*/  LEA.HI.X.SX32 R64, R6, R69, 0x1, P1 ;  /* 0x0000004506407211 */ /* 0x000fe400008f0eff */
[----:B------:R0:W-:Y:S01]  /*24140*/  STL [R1+0x394], R62 ;  /* 0x0003943e01007387 */ /* 0x0001e20000100800 */
[----:B------:R-:W-:Y:S01]  /*24150*/  IMAD R6, R48, UR5, RZ ;  /* 0x0000000530067c24 */ /* 0x000fe2000f8e02ff */
[----:B------:R-:W-:Y:S01]  /*24160*/  PRMT R51, RZ, 0x7610, R51 ;  /* 0x00007610ff337816 */ /* 0x000fe20000000033 */
[----:B------:R-:W1:Y:S01]  /*24170*/  LDCU UR5, c[0x0][0x3b0] ;  /* 0x00007600ff0577ac */ /* 0x000e620008000800 */
[----:B0-----:R-:W-:-:S02]  /*24180*/  @P0 IMAD.MOV.U32 R4, RZ, RZ, R62 ;  /* 0x000000ffff040224 */ /* 0x001fc400078e003e */
[----:B------:R-:W-:Y:S01]  /*24190*/  @P0 IMAD.MOV.U32 R5, RZ, RZ, R63 ;  /* 0x000000ffff050224 */ /* 0x000fe200078e003f */
[C---:B------:R-:W-:Y:S01]  /*241a0*/  LEA R62, P3, R7.reuse, R72, 0x1 ;  /* 0x00000048073e7211 */ /* 0x040fe200078608ff */
[----:B------:R0:W-:Y:S04]  /*241b0*/  STL [R1+0x390], R63 ;  /* 0x0003903f01007387 */ /* 0x0001e80000100800 */
[----:B------:R1:W2:Y:S04]  /*241c0*/  @P0 LDG.E.U16 R23, desc[UR20][R4.64] ;  /* 0x0000001404170981 */ /* 0x0002a8000c1e1500 */
[----:B------:R1:W-:Y:S01]  /*241d0*/  STL [R1+0x39c], R61 ;  /* 0x00039c3d01007387 */ /* 0x0003e20000100800 */
[----:B0-----:R-:W-:Y:S01]  /*241e0*/  LEA.HI.X.SX32 R63, R7, R69, 0x1, P3 ;  /* 0x00000045073f7211 */ /* 0x001fe200018f0eff */
[----:B-1----:R-:W-:-:S02]  /*241f0*/  @P0 IMAD.MOV.U32 R4, RZ, RZ, R61 ;  /* 0x000000ffff040224 */ /* 0x002fc400078e003d */
[----:B------:R-:W-:Y:S01]  /*24200*/  @P0 IMAD.MOV.U32 R5, RZ, RZ, R64 ;  /* 0x000000ffff050224 */ /* 0x000fe200078e0040 */
[----:B------:R-:W-:Y:S01]  /*24210*/  STL [R1+0x3a4], R62 ;  /* 0x0003a43e01007387 */ /* 0x000fe20000100800 */
[----:B------:R-:W-:Y:S01]  /*24220*/  LEA R61, P1, R6, R72, 0x1 ;  /* 0x00000048063d7211 */ /* 0x000fe200078208ff */
[----:B------:R-:W-:Y:S01]  /*24230*/  IMAD R7, R47, UR7, RZ ;  /* 0x000000072f077c24 */ /* 0x000fe2000f8e02ff */
[----:B------:R-:W0:Y:S01]  /*24240*/  LDCU UR7, c[0x0][0x3b0] ;  /* 0x00007600ff0777ac */ /* 0x000e220008000800 */
[----:B------:R-:W-:Y:S04]  /*24250*/  STL [R1+0x398], R64 ;  /* 0x0003984001007387 */ /* 0x000fe80000100800 */
[----:B------:R1:W2:Y:S04]  /*24260*/  @P0 LDG.E.U16 R51, desc[UR20][R4.64] ;  /* 0x0000001404330981 */ /* 0x0002a8000c1e1500 */
[----:B------:R0:W-:Y:S01]  /*24270*/  STL [R1+0x3a0], R63 ;  /* 0x0003a03f01007387 */ /* 0x0001e20000100800 */
[----:B------:R-:W-:Y:S01]  /*24280*/  PRMT R50, RZ, 0x7610, R50 ;  /* 0x00007610ff327816 */ /* 0x000fe20000000032 */
[----:B-1----:R-:W-:-:S02]  /*24290*/  @P0 IMAD.MOV.U32 R4, RZ, RZ, R62 ;  /* 0x000000ffff040224 */ /* 0x002fc400078e003e */
        /* <DEDUP_REMOVED lines=9> */
[----:B------:R-:W1:Y:S01]  /*24330*/  LDCU UR4, c[0x0][0x3b0] ;  /* 0x00007600ff0477ac */ /* 0x000e620008000800 */
[----:B0-----:R-:W-:-:S02]  /*24340*/  @P0 IMAD.MOV.U32 R4, RZ, RZ, R61 ;  /* 0x000000ffff040224 */ /* 0x001fc400078e003d */
[----:B------:R-:W-:Y:S01]  /*24350*/  @P0 IMAD.MOV.U32 R5, RZ, RZ, R63 ;  /* 0x000000ffff050224 */ /* 0x000fe200078e003f */
[----:B----4-:R-:W-:Y:S01]  /*24360*/  LEA R61, P3, R6, R72, 0x1 ;  /* 0x00000048063d7211 */ /* 0x010fe200078608ff */
[----:B------:R0:W-:Y:S04]  /*24370*/  STL [R1+0x3a8], R63 ;  /* 0x0003a83f01007387 */ /* 0x0001e80000100800 */
[----:B------:R4:W2:Y:S01]  /*24380*/  @P0 LDG.E.U16 R50, desc[UR20][R4.64] ;  /* 0x0000001404320981 */ /* 0x0008a2000c1e1500 */
[----:B------:R-:W-:-:S03]  /*24390*/  PRMT R49, RZ, 0x7610, R49 ;  /* 0x00007610ff317816 */ /* 0x000fc60000000031 */
[----:B------:R1:W-:Y:S01]  /*243a0*/  STL [R1+0x3b4], R62 ;  /* 0x0003b43e01007387 */ /* 0x0003e20000100800 */
[----:B0-----:R-:W-:Y:S01]  /*243b0*/  LEA.HI.X.SX32 R63, R6, R69, 0x1, P3 ;  /* 0x00000045063f7211 */ /* 0x001fe200018f0eff */
[----:B----4-:R-:W-:Y:S02]  /*243c0*/  @P0 IMAD.MOV.U32 R4, RZ, RZ, R62 ;  /* 0x000000ffff040224 */ /* 0x010fe400078e003e */
[----:B------:R-:W-:Y:S01]  /*243d0*/  @P0 IMAD.MOV.U32 R5, RZ, RZ, R64 ;  /* 0x000000ffff050224 */ /* 0x000fe200078e0040 */
[----:B------:R-:W-:Y:S01]  /*243e0*/  STL [R1+0x3bc], R61 ;  /* 0x0003bc3d01007387 */ /* 0x000fe20000100800 */
[----:B-1----:R-:W-:Y:S01]  /*243f0*/  LEA R62, P1, R7, R72, 0x1 ;  /* 0x00000048073e7211 */ /* 0x002fe200078208ff */
[----:B------:R-:W-:Y:S01]  /*24400*/  IMAD R6, R43, UR5, RZ ;  /* 0x000000052b067c24 */ /* 0x000fe2000f8e02ff */
[----:B------:R-:W0:Y:S01]  /*24410*/  LDCU UR5, c[0x0][0x3b0] ;  /* 0x00007600ff0577ac */ /* 0x000e220008000800 */
[----:B------:R-:W-:Y:S04]  /*24420*/  STL [R1+0x3b0], R64 ;  /* 0x0003b04001007387 */ /* 0x000fe80000100800 */
[----:B------:R1:W4:Y:S04]  /*24430*/  @P0 LDG.E.U16 R21, desc[UR20][R4.64] ;  /* 0x0000001404150981 */ /* 0x000328000c1e1500 */
[----:B------:R0:W-:Y:S01]  /*24440*/  STL [R1+0x3b8], R63 ;  /* 0x0003b83f01007387 */ /* 0x0001e20000100800 */
        /* <DEDUP_REMOVED lines=52> */
[----:B------:R-:W-:Y:S01]  /*24790*/  PRMT R17, RZ, 0x7610, R17 ;  /* 0x00007610ff117816 */ /* 0x000fe20000000011 */
[----:B------:R-:W-:Y:S01]  /*247a0*/  STL [R1+0x3e0], R64 ;  /* 0x0003e04001007387 */ /* 0x000fe20000100800 */
[----:B------:R-:W0:Y:S03]  /*247b0*/  LDCU UR11, c[0x0][0x3b0] ;  /* 0x00007600ff0b77ac */ /* 0x000e260008000800 */
[----:B------:R1:W2:Y:S04]  /*247c0*/  @P0 LDG.E.U16 R18, desc[UR20][R4.64] ;  /* 0x0000001404120981 */ /* 0x0002a8000c1e1500 */
[----:B------:R0:W-:Y:S01]  /*247d0*/  STL [R1+0x3e8], R63 ;  /* 0x0003e83f01007387 */ /* 0x0001e20000100800 */
[----:B-1----:R-:W-:-:S02]  /*247e0*/  @P0 IMAD.MOV.U32 R4, RZ, RZ, R61 ;  /* 0x000000ffff040224 */ /* 0x002fc400078e003d */
[----:B------:R-:W-:Y:S01]  /*247f0*/  @P0 IMAD.MOV.U32 R5, RZ, RZ, R63 ;  /* 0x000000ffff050224 */ /* 0x000fe200078e003f */
[-C--:B0-----:R-:W-:Y:S01]  /*24800*/  LEA.HI.X.SX32 R63, R7, R69.reuse, 0x1, P1 ;  /* 0x00000045073f7211 */ /* 0x081fe200008f0eff */
[----:B------:R-:W-:Y:S01]  /*24810*/  IMAD R7, R36, UR4, RZ ;  /* 0x0000000424077c24 */ /* 0x000fe2000f8e02ff */
[C---:B------:R-:W-:Y:S02]  /*24820*/  LEA R61, P1, R6.reuse, R72, 0x1 ;  /* 0x00000048063d7211 */ /* 0x040fe400078208ff */
[----:B------:R0:W2:Y:S01]  /*24830*/  @P0 LDG.E.U16 R46, desc[UR20][R4.64] ;  /* 0x00000014042e0981 */ /* 0x0000a2000c1e1500 */
[----:B------:R-:W-:Y:S01]  /*24840*/  PRMT R45, RZ, 0x7610, R45 ;  /* 0x00007610ff2d7816 */ /* 0x000fe2000000002d */
[----:B------:R-:W1:Y:S02]  /*24850*/  LDCU UR4, c[0x0][0x3b0] ;  /* 0x00007600ff0477ac */ /* 0x000e640008000800 */
[----:B------:R0:W-:Y:S01]  /*24860*/  STL [R1+0x3f4], R62 ;  /* 0x0003f43e01007387 */ /* 0x0001e20000100800 */
[----:B------:R-:W-:Y:S01]  /*24870*/  LEA.HI.X.SX32 R64, R6, R69, 0x1, P1 ;  /* 0x0000004506407211 */ /* 0x000fe200008f0eff */
[----:B0-----:R-:W-:-:S02]  /*24880*/  @P0 IMAD.MOV.U32 R4, RZ, RZ, R62 ;  /* 0x000000ffff040224 */ /* 0x001fc400078e003e */
[----:B------:R0:W-:Y:S01]  /*24890*/  STL [R1+0x3f0], R63 ;  /* 0x0003f03f01007387 */ /* 0x0001e20000100800 */
[----:B------:R-:W-:-:S03]  /*248a0*/  LEA R62, P3, R7, R72, 0x1 ;  /* 0x00000048073e7211 */ /* 0x000fc600078608ff */
[----:B------:R0:W-:Y:S04]  /*248b0*/  STL [R1+0x3fc], R61 ;  /* 0x0003fc3d01007387 */ /* 0x0001e80000100800 */
[----:B------:R0:W-:Y:S04]  /*248c0*/  STL [R1+0x404], R62 ;  /* 0x0004043e01007387 */ /* 0x0001e80000100800 */
[----:B------:R-:W-:Y:S04]  /*248d0*/  STL [R1+0x3f8], R64 ;  /* 0x0003f84001007387 */ /* 0x000fe80000100800 */
[----:B------:R-:W2:Y:S01]  /*248e0*/  LDL.LU R90, [R1+0xcc] ;  /* 0x0000cc00015a7983 */ /* 0x000ea20000300800 */
[----:B------:R-:W-:Y:S01]  /*248f0*/  @P0 IMAD.MOV.U32 R5, RZ, RZ, R63 ;  /* 0x000000ffff050224 */ /* 0x000fe200078e003f */
[----:B0-----:R-:W-:Y:S01]  /*24900*/  LEA.HI.X.SX32 R63, R7, R69, 0x1, P3 ;  /* 0x00000045073f7211 */ /* 0x001fe200018f0eff */
[----:B------:R-:W-:Y:S01]  /*24910*/  IMAD R6, R35, UR5, RZ ;  /* 0x0000000523067c24 */ /* 0x000fe2000f8e02ff */
[----:B------:R-:W-:-:S02]  /*24920*/  PRMT R16, RZ, 0x7610, R16 ;  /* 0x00007610ff107816 */ /* 0x000fc40000000010 */
[----:B------:R0:W3:Y:S01]  /*24930*/  @P0 LDG.E.U16 R17, desc[UR20][R4.64] ;  /* 0x0000001404110981 */ /* 0x0000e2000c1e1500 */
[----:B------:R-:W-:Y:S01]  /*24940*/  IMAD R7, R34, UR7, RZ ;  /* 0x0000000722077c24 */ /* 0x000fe2000f8e02ff */
[----:B------:R-:W-:Y:S01]  /*24950*/  PRMT R44, RZ, 0x7610, R44 ;  /* 0x00007610ff2c7816 */ /* 0x000fe2000000002c */
[----:B------:R-:W2:Y:S01]  /*24960*/  LDCU UR5, c[0x0][0x3b0] ;  /* 0x00007600ff0577ac */ /* 0x000ea20008000800 */
[----:B------:R1:W-:Y:S01]  /*24970*/  STL [R1+0x400], R63 ;  /* 0x0004003f01007387 */ /* 0x0003e20000100800 */
[----:B------:R-:W-:Y:S01]  /*24980*/  PRMT R15, RZ, 0x7610, R15 ;  /* 0x00007610ff0f7816 */ /* 0x000fe2000000000f */
[----:B------:R-:W1:Y:S02]  /*24990*/  LDCU UR7, c[0x0][0x3b0] ;  /* 0x00007600ff0777ac */ /* 0x000e640008000800 */
[----:B------:R-:W3:Y:S01]  /*249a0*/  LDL.LU R88, [R1+0xd0] ;  /* 0x0000d00001587983 */ /* 0x000ee20000300800 */
[----:B0-----:R-:W-:Y:S02]  /*249b0*/  @P0 IMAD.MOV.U32 R4, RZ, RZ, R61 ;  /* 0x000000ffff040224 */ /* 0x001fe400078e003d */
[----:B------:R-:W-:Y:S01]  /*249c0*/  @P0 IMAD.MOV.U32 R5, RZ, RZ, R64 ;  /* 0x000000ffff050224 */ /* 0x000fe200078e0040 */
[----:B------:R-:W-:-:S04]  /*249d0*/  LEA R61, P1, R6, R72, 0x1 ;  /* 0x00000048063d7211 */ /* 0x000fc800078208ff */
[----:B------:R0:W4:Y:S04]  /*249e0*/  @P0 LDG.E.U16 R45, desc[UR20][R4.64] ;  /* 0x00000014042d0981 */ /* 0x000128000c1e1500 */
[----:B------:R-:W-:Y:S01]  /*249f0*/  STL [R1+0x40c], R61 ;  /* 0x00040c3d01007387 */ /* 0x000fe20000100800 */
[----:B0-----:R-:W-:Y:S01]  /*24a00*/  @P0 IMAD.MOV.U32 R4, RZ, RZ, R62 ;  /* 0x000000ffff040224 */ /* 0x001fe200078e003e */
[-C--:B------:R-:W-:Y:S01]  /*24a10*/  LEA.HI.X.SX32 R62, R6, R69.reuse, 0x1, P1 ;  /* 0x00000045063e7211 */ /* 0x080fe200008f0eff */
[----:B------:R-:W-:Y:S02]  /*24a20*/  @P0 IMAD.MOV.U32 R5, RZ, RZ, R63 ;  /* 0x000000ffff050224 */ /* 0x000fe400078e003f */
[----:B------:R-:W-:Y:S02]  /*24a30*/  IMAD R6, R33, UR11, RZ ;  /* 0x0000000b21067c24 */ /* 0x000fe4000f8e02ff */
[----:B------:R0:W-:Y:S01]  /*24a40*/  STL [R1+0x408], R62 ;  /* 0x0004083e01007387 */ /* 0x0001e20000100800 */
[C---:B-1----:R-:W-:Y:S01]  /*24a50*/  LEA R63, P1, R7.reuse, R72, 0x1 ;  /* 0x00000048073f7211 */ /* 0x042fe200078208ff */
[----:B------:R-:W1:Y:S02]  /*24a60*/  LDCU UR11, c[0x0][0x3b0] ;  /* 0x00007600ff0b77ac */ /* 0x000e640008000800 */
[----:B------:R-:W1:Y:S01]  /*24a70*/  LDL.LU R89, [R1+0xe0] ;  /* 0x0000e00001597983 */ /* 0x000e620000300800 */
[----:B------:R-:W-:-:S03]  /*24a80*/  LEA.HI.X.SX32 R64, R7, R69, 0x1, P1 ;  /* 0x0000004507407211 */ /* 0x000fc600008f0eff */
[----:B------:R0:W4:Y:S02]  /*24a90*/  @P0 LDG.E.U16 R16, desc[UR20][R4.64] ;  /* 0x0000001404100981 */ /* 0x000124000c1e1500 */
[----:B0-----:R-:W-:Y:S01]  /*24aa0*/  @P0 IMAD.MOV.U32 R5, RZ, RZ, R62 ;  /* 0x000000ffff050224 */ /* 0x001fe200078e003e */
[----:B------:R-:W-:Y:S01]  /*24ab0*/  LEA R62, P3, R6, R72, 0x1 ;  /* 0x00000048063e7211 */ /* 0x000fe200078608ff */
[----:B------:R-:W-:Y:S02]  /*24ac0*/  @P0 IMAD.MOV.U32 R4, RZ, RZ, R61 ;  /* 0x000000ffff040224 */ /* 0x000fe400078e003d */
[----:B------:R-:W4:Y:S04]  /*24ad0*/  LDL.LU R61, [R1+0xec] ;  /* 0x0000ec00013d7983 */ /* 0x000f280000300800 */
[----:B------:R0:W-:Y:S04]  /*24ae0*/  STL [R1+0x414], R63 ;  /* 0x0004143f01007387 */ /* 0x0001e80000100800 */
[----:B------:R0:W4:Y:S04]  /*24af0*/  @P0 LDG.E.U16 R44, desc[UR20][R4.64] ;  /* 0x00000014042c0981 */ /* 0x000128000c1e1500 */
[----:B------:R-:W-:Y:S01]  /*24b00*/  STL [R1+0x41c], R62 ;  /* 0x00041c3e01007387 */ /* 0x000fe20000100800 */
[----:B------:R-:W-:Y:S01]  /*24b10*/  IMAD R7, R32, UR4, RZ ;  /* 0x0000000420077c24 */ /* 0x000fe2000f8e02ff */
[----:B------:R-:W-:Y:S01]  /*24b20*/  LEA.HI.X.SX32 R66, R6, R69, 0x1, P3 ;  /* 0x0000004506427211 */ /* 0x000fe200018f0eff */
[----:B------:R-:W4:Y:S01]  /*24b30*/  LDCU UR4, c[0x0][0x3b0] ;  /* 0x00007600ff0477ac */ /* 0x000f220008000800 */
[----:B------:R0:W-:Y:S02]  /*24b40*/  STL [R1+0x410], R64 ;  /* 0x0004104001007387 */ /* 0x0001e40000100800 */
[----:B0-----:R-:W-:-:S02]  /*24b50*/  @P0 IMAD.MOV.U32 R4, RZ, RZ, R63 ;  /* 0x000000ffff040224 */ /* 0x001fc400078e003f */
[----:B------:R-:W4:Y:S01]  /*24b60*/  LDL.LU R63, [R1+0xf0] ;  /* 0x0000f000013f7983 */ /* 0x000f220000300800 */
[----:B------:R-:W-:Y:S01]  /*24b70*/  @P0 IMAD.MOV.U32 R5, RZ, RZ, R64 ;  /* 0x000000ffff050224 */ /* 0x000fe200078e0040 */
[----:B------:R-:W-:Y:S02]  /*24b80*/  LEA R64, P1, R7, R72, 0x1 ;  /* 0x0000004807407211 */ /* 0x000fe400078208ff */
[----:B------:R0:W-:Y:S04]  /*24b90*/  STL [R1+0x418], R66 ;  /* 0x0004184201007387 */ /* 0x0001e80000100800 */
[----:B------:R-:W-:Y:S01]  /*24ba0*/  STL [R1+0x424], R64 ;  /* 0x0004244001007387 */ /* 0x000fe20000100800 */
[----:B------:R-:W-:-:S03]  /*24bb0*/  PRMT R43, RZ, 0x7610, R43 ;  /* 0x00007610ff2b7816 */ /* 0x000fc6000000002b */
[----:B------:R0:W4:Y:S01]  /*24bc0*/  @P0 LDG.E.U16 R15, desc[UR20][R4.64] ;  /* 0x00000014040f0981 */ /* 0x000122000c1e1500 */
[----:B--2---:R-:W-:Y:S01]  /*24bd0*/  IMAD R6, R90, UR5, RZ ;  /* 0x000000055a067c24 */ /* 0x004fe2000f8e02ff */
[----:B------:R-:W-:Y:S02]  /*24be0*/  PRMT R14, RZ, 0x7610, R14 ;  /* 0x00007610ff0e7816 */ /* 0x000fe4000000000e */
[----:B------:R-:W2:Y:S01]  /*24bf0*/  LDL.LU R90, [R1+0xf4] ;  /* 0x0000f400015a7983 */ /* 0x000ea20000300800 */
[----:B0-----:R-:W-:Y:S01]  /*24c00*/  @P0 IMAD.MOV.U32 R4, RZ, RZ, R62 ;  /* 0x000000ffff040224 */ /* 0x001fe200078e003e */
[----:B------:R-:W4:Y:S01]  /*24c10*/  LDCU UR5, c[0x0][0x3b0] ;  /* 0x00007600ff0577ac */ /* 0x000f220008000800 */
[----:B------:R-:W-:-:S05]  /*24c20*/  @P0 IMAD.MOV.U32 R5, RZ, RZ, R66 ;  /* 0x000000ffff050224 */ /* 0x000fca00078e0042 */
[----:B------:R0:W2:Y:S02]  /*24c30*/  @P0 LDG.E.U16 R43, desc[UR20][R4.64] ;  /* 0x00000014042b0981 */ /* 0x0000a4000c1e1500 */
[-C--:B0-----:R-:W-:Y:S01]  /*24c40*/  LEA.HI.X.SX32 R4, R7, R69.reuse, 0x1, P1 ;  /* 0x0000004507047211 */ /* 0x081fe200008f0eff */
[----:B---3--:R-:W-:Y:S01]  /*24c50*/  IMAD R7, R88, UR7, RZ ;  /* 0x0000000758077c24 */ /* 0x008fe2000f8e02ff */
[CC--:B------:R-:W-:Y:S01]  /*24c60*/  LEA R62, P1, R6.reuse, R72.reuse, 0x1 ;  /* 0x00000048063e7211 */ /* 0x0c0fe200078208ff */
[----:B------:R-:W2:Y:S02]  /*24c70*/  LDCU UR7, c[0x0][0x3b0] ;  /* 0x00007600ff0777ac */ /* 0x000ea40008000800 */
[----:B------:R0:W-:Y:S01]  /*24c80*/  STL [R1+0x420], R4 ;  /* 0x0004200401007387 */ /* 0x0001e20000100800 */
[----:B------:R-:W-:Y:S01]  /*24c90*/  @P0 IMAD.MOV.U32 R5, RZ, RZ, R4 ;  /* 0x000000ffff050224 */ /* 0x000fe200078e0004 */
[----:B------:R-:W-:Y:S02]  /*24ca0*/  LEA.HI.X.SX32 R66, R6, R69, 0x1, P1 ;  /* 0x0000004506427211 */ /* 0x000fe400008f0eff */
[----:B------:R-:W-:Y:S01]  /*24cb0*/  PRMT R42, RZ, 0x7610, R42 ;  /* 0x00007610ff2a7816 */ /* 0x000fe2000000002a */
[----:B0-----:R-:W-:Y:S01]  /*24cc0*/  @P0 IMAD.MOV.U32 R4, RZ, RZ, R64 ;  /* 0x000000ffff040224 */ /* 0x001fe200078e0040 */
[----:B------:R-:W-:-:S04]  /*24cd0*/  LEA R64, P3, R7, R72, 0x1 ;  /* 0x0000004807407211 */ /* 0x000fc800078608ff */
[----:B------:R0:W3:Y:S01]  /*24ce0*/  @P0 LDG.E.U16 R14, desc[UR20][R4.64] ;  /* 0x00000014040e0981 */ /* 0x0000e2000c1e1500 */
[----:B------:R-:W-:Y:S01]  /*24cf0*/  LEA.HI.X.SX32 R7, R7, R69, 0x1, P3 ;  /* 0x0000004507077211 */ /* 0x000fe200018f0eff */
[----:B-1----:R-:W-:Y:S01]  /*24d00*/  IMAD R6, R89, UR11, RZ ;  /* 0x0000000b59067c24 */ /* 0x002fe2000f8e02ff */
[----:B------:R-:W-:Y:S01]  /*24d10*/  PRMT R13, RZ, 0x7610, R13 ;  /* 0x00007610ff0d7816 */ /* 0x000fe2000000000d */
[----:B------:R1:W-:Y:S01]  /*24d20*/  STL [R1+0x42c], R62 ;  /* 0x00042c3e01007387 */ /* 0x0003e20000100800 */
[----:B------:R-:W4:Y:S01]  /*24d30*/  LDCU UR11, c[0x0][0x3b0] ;  /* 0x00007600ff0b77ac */ /* 0x000f220008000800 */
[----:B0-----:R-:W-:Y:S02]  /*24d40*/  @P0 IMAD.MOV.U32 R4, RZ, RZ, R62 ;  /* 0x000000ffff040224 */ /* 0x001fe400078e003e */
[----:B------:R-:W-:-:S05]  /*24d50*/  @P0 IMAD.MOV.U32 R5, RZ, RZ, R66 ;  /* 0x000000ffff050224 */ /* 0x000fca00078e0042 */
[----:B------:R0:W3:Y:S01]  /*24d60*/  @P0 LDG.E.U16 R42, desc[UR20][R4.64] ;  /* 0x00000014042a0981 */ /* 0x0000e2000c1e1500 */
[----:B-1----:R-:W-:-:S03]  /*24d70*/  LEA R62, P1, R6, R72, 0x1 ;  /* 0x00000048063e7211 */ /* 0x002fc600078208ff */
[----:B------:R-:W-:Y:S01]  /*24d80*/  STL [R1+0x434], R64 ;  /* 0x0004344001007387 */ /* 0x000fe20000100800 */
[----:B0-----:R-:W-:Y:S02]  /*24d90*/  @P0 IMAD.MOV.U32 R4, RZ, RZ, R64 ;  /* 0x000000ffff040224 */ /* 0x001fe400078e0040 */
[----:B------:R-:W-:Y:S01]  /*24da0*/  @P0 IMAD.MOV.U32 R5, RZ, RZ, R7 ;  /* 0x000000ffff050224 */ /* 0x000fe200078e0007 */
[----:B------:R-:W-:Y:S04]  /*24db0*/  STL [R1+0x428], R66 ;  /* 0x0004284201007387 */ /* 0x000fe80000100800 */
[----:B------:R0:W3:Y:S04]  /*24dc0*/  @P0 LDG.E.U16 R13, desc[UR20][R4.64] ;  /* 0x00000014040d0981 */ /* 0x0000e8000c1e1500 */
[----:B------:R1:W-:Y:S01]  /*24dd0*/  STL [R1+0x430], R7 ;  /* 0x0004300701007387 */ /* 0x0003e20000100800 */
[----:B0-----:R-:W-:Y:S01]  /*24de0*/  LEA.HI.X.SX32 R4, R6, R69, 0x1, P1 ;  /* 0x0000004506047211 */ /* 0x001fe200008f0eff */
[----:B----4-:R-:W-:-:S02]  /*24df0*/  IMAD R6, R63, UR5, RZ ;  /* 0x000000053f067c24 */ /* 0x010fc4000f8e02ff */
[----:B-1----:R-:W-:Y:S01]  /*24e00*/  IMAD R7, R61, UR4, RZ ;  /* 0x000000043d077c24 */ /* 0x002fe2000f8e02ff */
[----:B------:R-:W-:Y:S01]  /*24e10*/  STL [R1+0x43c], R62 ;  /* 0x00043c3e01007387 */ /* 0x000fe20000100800 */
[----:B------:R-:W-:Y:S01]  /*24e20*/  @P0 IMAD.MOV.U32 R5, RZ, RZ, R4 ;  /* 0x000000ffff050224 */ /* 0x000fe200078e0004 */
[----:B------:R-:W-:Y:S01]  /*24e30*/  PRMT R41, RZ, 0x7610, R41 ;  /* 0x00007610ff297816 */ /* 0x000fe20000000029 */
[----:B------:R-:W0:Y:S01]  /*24e40*/  LDCU UR4, c[0x0][0x3b0] ;  /* 0x00007600ff0477ac */ /* 0x000e220008000800 */
[----:B------:R1:W-:Y:S01]  /*24e50*/  STL [R1+0x438], R4 ;  /* 0x0004380401007387 */ /* 0x0003e20000100800 */
[CC--:B------:R-:W-:Y:S02]  /*24e60*/  LEA R61, P1, R7.reuse, R72.reuse, 0x1 ;  /* 0x00000048073d7211 */ /* 0x0c0fe400078208ff */
[----:B------:R-:W-:Y:S01]  /*24e70*/  PRMT R12, RZ, 0x7610, R12 ;  /* 0x00007610ff0c7816 */ /* 0x000fe2000000000c */
[----:B------:R-:W4:Y:S01]  /*24e80*/  LDCU UR5, c[0x0][0x3b0] ;  /* 0x00007600ff0577ac */ /* 0x000f220008000800 */
[-C--:B------:R-:W-:Y:S01]  /*24e90*/  LEA.HI.X.SX32 R63, R7, R69.reuse, 0x1, P1 ;  /* 0x00000045073f7211 */ /* 0x080fe200008f0eff */
[----:B-1----:R-:W-:Y:S01]  /*24ea0*/  @P0 IMAD.MOV.U32 R4, RZ, RZ, R62 ;  /* 0x000000ffff040224 */ /* 0x002fe200078e003e */
[C---:B------:R-:W-:Y:S01]  /*24eb0*/  LEA R62, P3, R6.reuse, R72, 0x1 ;  /* 0x00000048063e7211 */ /* 0x040fe200078608ff */
[----:B------:R-:W-:Y:S03]  /*24ec0*/  STL [R1+0x444], R61 ;  /* 0x0004443d01007387 */ /* 0x000fe60000100800 */
[----:B------:R-:W-:Y:S01]  /*24ed0*/  LEA.HI.X.SX32 R6, R6, R69, 0x1, P3 ;  /* 0x0000004506067211 */ /* 0x000fe200018f0eff */
[----:B------:R-:W-:Y:S04]  /*24ee0*/  STL [R1+0x44c], R62 ;  /* 0x00044c3e01007387 */ /* 0x000fe80000100800 */
[----:B------:R-:W-:Y:S04]  /*24ef0*/  STL [R1+0x440], R63 ;  /* 0x0004403f01007387 */ /* 0x000fe80000100800 */
[----:B------:R1:W3:Y:S04]  /*24f00*/  @P0 LDG.E.U16 R41, desc[UR20][R4.64] ;  /* 0x0000001404290981 */ /* 0x0002e8000c1e1500 */
[----:B------:R0:W-:Y:S01]  /*24f10*/  STL [R1+0x448], R6 ;  /* 0x0004480601007387 */ /* 0x0001e20000100800 */
[----:B------:R-:W-:Y:S01]  /*24f20*/  PRMT R40, RZ, 0x7610, R40 ;  /* 0x00007610ff287816 */ /* 0x000fe20000000028 */
[----:B-1----:R-:W-:-:S02]  /*24f30*/  @P0 IMAD.MOV.U32 R4, RZ, RZ, R61 ;  /* 0x000000ffff040224 */ /* 0x002fc400078e003d */
[----:B------:R-:W-:Y:S01]  /*24f40*/  @P0 IMAD.MOV.U32 R5, RZ, RZ, R63 ;  /* 0x000000ffff050224 */ /* 0x000fe200078e003f */
[----:B------:R-:W-:-:S04]  /*24f50*/  PRMT R8, RZ, 0x7610, R8 ;  /* 0x00007610ff087816 */ /* 0x000fc80000000008 */
[----:B------:R1:W3:Y:S04]  /*24f60*/  @P0 LDG.E.U16 R12, desc[UR20][R4.64] ;  /* 0x00000014040c0981 */ /* 0x0002e8000c1e1500 */
[----:B------:R0:W3:Y:S01]  /*24f70*/  @P0 LDG.E.U16 R8, desc[UR20][R10.64] ;  /* 0x000000140a080981 */ /* 0x0000e2000c1e1500 */
[----:B-1----:R-:W-:Y:S02]  /*24f80*/  @P0 IMAD.MOV.U32 R4, RZ, RZ, R62 ;  /* 0x000000ffff040224 */ /* 0x002fe400078e003e */
[----:B------:R-:W-:Y:S02]  /*24f90*/  @P0 IMAD.MOV.U32 R5, RZ, RZ, R6 ;  /* 0x000000ffff050224 */ /* 0x000fe400078e0006 */
[----:B0-----:R-:W-:Y:S01]  /*24fa0*/  IMAD R6, R29, UR11, RZ ;  /* 0x0000000b1d067c24 */ /* 0x001fe2000f8e02ff */
[----:B------:R-:W-:Y:S01]  /*24fb0*/  PRMT R11, RZ, 0x7610, R11 ;  /* 0x00007610ff0b7816 */ /* 0x000fe2000000000b */
[----:B------:R-:W0:Y:S01]  /*24fc0*/  LDCU UR11, c[0x0][0x3b0] ;  /* 0x00007600ff0b77ac */ /* 0x000e220008000800 */
[----:B------:R1:W3:Y:S01]  /*24fd0*/  @P0 LDG.E.U16 R40, desc[UR20][R4.64] ;  /* 0x0000001404280981 */ /* 0x0002e2000c1e1500 */
[----:B--2---:R-:W-:Y:S01]  /*24fe0*/  IMAD R7, R90, UR7, RZ ;  /* 0x000000075a077c24 */ /* 0x004fe2000f8e02ff */
[----:B------:R-:W2:Y:S02]  /*24ff0*/  LDCU UR7, c[0x0][0x3b0] ;  /* 0x00007600ff0777ac */ /* 0x000ea40008000800 */
[----:B------:R-:W0:Y:S02]  /*25000*/  LDL.LU R90, [R1+0x110] ;  /* 0x00011000015a7983 */ /* 0x000e240000300800 */
[----:B------:R-:W-:-:S04]  /*25010*/  LEA R61, P1, R7, R72, 0x1 ;  /* 0x00000048073d7211 */ /* 0x000fc800078208ff */
[-C--:B------:R-:W-:Y:S01]  /*25020*/  LEA.HI.X.SX32 R63, R7, R69.reuse, 0x1, P1 ;  /* 0x00000045073f7211 */ /* 0x080fe200008f0eff */
[----:B------:R2:W-:Y:S01]  /*25030*/  STL [R1+0x454], R61 ;  /* 0x0004543d01007387 */ /* 0x0005e20000100800 */
[----:B------:R-:W-:Y:S01]  /*25040*/  IMAD R7, R28, UR4, RZ ;  /* 0x000000041c077c24 */ /* 0x000fe2000f8e02ff */
[CC--:B------:R-:W-:Y:S01]  /*25050*/  LEA R62, P1, R6.reuse, R72.reuse, 0x1 ;  /* 0x00000048063e7211 */ /* 0x0c0fe200078208ff */
[----:B-1----:R-:W-:Y:S01]  /*25060*/  @P0 IMAD.MOV.U32 R4, RZ, RZ, R61 ;  /* 0x000000ffff040224 */ /* 0x002fe200078e003d */
[----:B------:R1:W-:Y:S01]  /*25070*/  STL [R1+0x450], R63 ;  /* 0x0004503f01007387 */ /* 0x0003e20000100800 */
[----:B------:R-:W-:Y:S01]  /*25080*/  @P0 IMAD.MOV.U32 R5, RZ, RZ, R63 ;  /* 0x000000ffff050224 */ /* 0x000fe200078e003f */
[----:B------:R-:W-:Y:S01]  /*25090*/  LEA R28, P3, R7, R72, 0x1 ;  /* 0x00000048071c7211 */ /* 0x000fe200078608ff */
[----:B------:R-:W0:Y:S01]  /*250a0*/  LDCU UR4, c[0x0][0x3b0] ;  /* 0x00007600ff0477ac */ /* 0x000e220008000800 */
[----:B--2---:R-:W2:Y:S01]  /*250b0*/  LDL.LU R61, [R1+0x120] ;  /* 0x00012000013d7983 */ /* 0x004ea20000300800 */
[----:B-1----:R-:W-:-:S03]  /*250c0*/  LEA.HI.X.SX32 R63, R6, R69, 0x1, P1 ;  /* 0x00000045063f7211 */ /* 0x002fc600008f0eff */
[----:B------:R-:W-:Y:S04]  /*250d0*/  STL [R1+0x45c], R62 ;  /* 0x00045c3e01007387 */ /* 0x000fe80000100800 */
[----:B------:R1:W3:Y:S04]  /*250e0*/  @P0 LDG.E.U16 R11, desc[UR20][R4.64] ;  /* 0x00000014040b0981 */ /* 0x0002e8000c1e1500 */
[----:B------:R-:W-:Y:S04]  /*250f0*/  STL [R1+0x464], R28 ;  /* 0x0004641c01007387 */ /* 0x000fe80000100800 */
[----:B------:R4:W-:Y:S01]  /*25100*/  STL [R1+0x458], R63 ;  /* 0x0004583f01007387 */ /* 0x0009e20000100800 */
[----:B-1----:R-:W-:-:S03]  /*25110*/  @P0 IMAD.MOV.U32 R5, RZ, RZ, R63 ;  /* 0x000000ffff050224 */ /* 0x002fc600078e003f */
[----:B----4-:R-:W4:Y:S01]  /*25120*/  LDL.LU R63, [R1+0x130] ;  /* 0x00013000013f7983 */ /* 0x010f220000300800 */
[----:B------:R-:W-:Y:S01]  /*25130*/  LEA.HI.X.SX32 R29, R7, R69, 0x1, P3 ;  /* 0x00000045071d7211 */ /* 0x000fe200018f0eff */
[----:B------:R-:W-:Y:S01]  /*25140*/  IMAD R6, R27, UR5, RZ ;  /* 0x000000051b067c24 */ /* 0x000fe2000f8e02ff */
[----:B------:R-:W-:Y:S01]  /*25150*/  PRMT R39, RZ, 0x7610, R39 ;  /* 0x00007610ff277816 */ /* 0x000fe20000000027 */
[----:B------:R-:W-:Y:S01]  /*25160*/  @P0 IMAD.MOV.U32 R4, RZ, RZ, R62 ;  /* 0x000000ffff040224 */ /* 0x000fe200078e003e */
[----:B------:R-:W-:Y:S01]  /*25170*/  PRMT R10, RZ, 0x7610, R10 ;  /* 0x00007610ff0a7816 */ /* 0x000fe2000000000a */
[----:B------:R-:W-:Y:S01]  /*25180*/  STL [R1+0x460], R29 ;  /* 0x0004601d01007387 */ /* 0x000fe20000100800 */
[----:B------:R-:W-:Y:S01]  /*25190*/  LEA R27, P1, R6, R72, 0x1 ;  /* 0x00000048061b7211 */ /* 0x000fe200078208ff */
[----:B------:R-:W-:Y:S01]  /*251a0*/  IMAD R7, R26, UR7, RZ ;  /* 0x000000071a077c24 */ /* 0x000fe2000f8e02ff */
[----:B------:R-:W4:Y:S01]  /*251b0*/  LDCU UR5, c[0x0][0x3b0] ;  /* 0x00007600ff0577ac */ /* 0x000f220008000800 */
[----:B------:R-:W3:Y:S01]  /*251c0*/  LDL.LU R88, [R1+0x138] ;  /* 0x0001380001587983 */ /* 0x000ee20000300800 */
[----:B------:R-:W-:-:S02]  /*251d0*/  PRMT R38, RZ, 0x7610, R38 ;  /* 0x00007610ff267816 */ /* 0x000fc40000000026 */
[----:B------:R-:W-:Y:S01]  /*251e0*/  PRMT R9, RZ, 0x7610, R9 ;  /* 0x00007610ff097816 */ /* 0x000fe20000000009 */
[----:B------:R1:W3:Y:S01]  /*251f0*/  @P0 LDG.E.U16 R39, desc[UR20][R4.64] ;  /* 0x0000001404270981 */ /* 0x0002e2000c1e1500 */
[----:B------:R-:W0:Y:S03]  /*25200*/  LDCU UR7, c[0x0][0x3b0] ;  /* 0x00007600ff0777ac */ /* 0x000e260008000800 */
[----:B------:R-:W-:Y:S01]  /*25210*/  STL [R1+0x46c], R27 ;  /* 0x00046c1b01007387 */ /* 0x000fe20000100800 */
[----:B-1----:R-:W-:Y:S01]  /*25220*/  @P0 IMAD.MOV.U32 R4, RZ, RZ, R28 ;  /* 0x000000ffff040224 */ /* 0x002fe200078e001c */
[----:B------:R-:W-:Y:S01]  /*25230*/  LEA.HI.X.SX32 R28, R6, R69, 0x1, P1 ;  /* 0x00000045061c7211 */ /* 0x000fe200008f0eff */
[----:B------:R-:W-:Y:S01]  /*25240*/  @P0 IMAD.MOV.U32 R5, RZ, RZ, R29 ;  /* 0x000000ffff050224 */ /* 0x000fe200078e001d */
[----:B------:R-:W-:-:S03]  /*25250*/  LEA R26, P1, R7, R72, 0x1 ;  /* 0x00000048071a7211 */ /* 0x000fc600078208ff */
[----:B------:R1:W-:Y:S04]  /*25260*/  STL [R1+0x468], R28 ;  /* 0x0004681c01007387 */ /* 0x0003e80000100800 */
[----:B------:R1:W3:Y:S04]  /*25270*/  @P0 LDG.E.U16 R10, desc[UR20][R4.64] ;  /* 0x00000014040a0981 */ /* 0x0002e8000c1e1500 */
[----:B------:R-:W3:Y:S01]  /*25280*/  LDL.LU R89, [R1+0x144] ;  /* 0x0001440001597983 */ /* 0x000ee20000300800 */
[----:B-1----:R-:W-:Y:S02]  /*25290*/  @P0 IMAD.MOV.U32 R4, RZ, RZ, R27 ;  /* 0x000000ffff040224 */ /* 0x002fe400078e001b */
[----:B------:R-:W-:Y:S01]  /*252a0*/  @P0 IMAD.MOV.U32 R5, RZ, RZ, R28 ;  /* 0x000000ffff050224 */ /* 0x000fe200078e001c */
[----:B------:R-:W-:Y:S01]  /*252b0*/  LEA.HI.X.SX32 R28, R7, R69, 0x1, P1 ;  /* 0x00000045071c7211 */ /* 0x000fe200008f0eff */
[----:B------:R1:W-:Y:S04]  /*252c0*/  STL [R1+0x474], R26 ;  /* 0x0004741a01007387 */ /* 0x0003e80000100800 */
[----:B------:R1:W3:Y:S02]  /*252d0*/  @P0 LDG.E.U16 R38, desc[UR20][R4.64] ;  /* 0x0000001404260981 */ /* 0x0002e4000c1e1500 */
[----:B-1----:R-:W-:-:S02]  /*252e0*/  @P0 IMAD.MOV.U32 R4, RZ, RZ, R26 ;  /* 0x000000ffff040224 */ /* 0x002fc400078e001a */
[----:B------:R-:W-:-:S05]  /*252f0*/  @P0 IMAD.MOV.U32 R5, RZ, RZ, R28 ;  /* 0x000000ffff050224 */ /* 0x000fca00078e001c */
[----:B------:R1:W3:Y:S01]  /*25300*/  @P0 LDG.E.U16 R9, desc[UR20][R4.64] ;  /* 0x0000001404090981 */ /* 0x0002e2000c1e1500 */
[----:B0-----:R-:W-:Y:S01]  /*25310*/  IMAD R6, R90, UR11, RZ ;  /* 0x0000000b5a067c24 */ /* 0x001fe2000f8e02ff */
[----:B------:R-:W-:Y:S01]  /*25320*/  PRMT R37, RZ, 0x7610, R37 ;  /* 0x00007610ff257816 */ /* 0x000fe20000000025 */
[----:B------:R-:W0:Y:S03]  /*25330*/  LDCU UR11, c[0x0][0x3b0] ;  /* 0x00007600ff0b77ac */ /* 0x000e260008000800 */
[----:B------:R-:W-:-:S05]  /*25340*/  LEA R27, P3, R6, R72, 0x1 ;  /* 0x00000048061b7211 */ /* 0x000fca00078608ff */
[----:B------:R-:W-:Y:S04]  /*25350*/  STL [R1+0x47c], R27 ;  /* 0x00047c1b01007387 */ /* 0x000fe80000100800 */
[----:B------:R-:W-:Y:S04]  /*25360*/  STL [R1+0x470], R28 ;  /* 0x0004701c01007387 */ /* 0x000fe80000100800 */
[----:B------:R-:W3:Y:S01]  /*25370*/  LDL.LU R90, [R1+0x154] ;  /* 0x00015400015a7983 */ /* 0x000ee20000300800 */
[----:B--2---:R-:W-:Y:S01]  /*25380*/  IMAD R7, R61, UR4, RZ ;  /* 0x000000043d077c24 */ /* 0x004fe2000f8e02ff */
[-C--:B------:R-:W-:Y:S01]  /*25390*/  LEA.HI.X.SX32 R6, R6, R69.reuse, 0x1, P3 ;  /* 0x0000004506067211 */ /* 0x080fe200018f0eff */
[----:B-1----:R-:W-:Y:S01]  /*253a0*/  @P0 IMAD.MOV.U32 R4, RZ, RZ, R27 ;  /* 0x000000ffff040224 */ /* 0x002fe200078e001b */
[----:B------:R-:W2:Y:S01]  /*253b0*/  LDL.LU R61, [R1+0x158] ;  /* 0x00015800013d7983 */ /* 0x000ea20000300800 */
[----:B------:R-:W1:Y:S01]  /*253c0*/  LDCU UR4, c[0x0][0x3b0] ;  /* 0x00007600ff0477ac */ /* 0x000e620008000800 */
[----:B------:R-:W-:Y:S01]  /*253d0*/  LEA R26, P1, R7, R72, 0x1 ;  /* 0x00000048071a7211 */ /* 0x000fe200078208ff */
[----:B------:R-:W-:Y:S01]  /*253e0*/  @P0 IMAD.MOV.U32 R5, RZ, RZ, R6 ;  /* 0x000000ffff050224 */ /* 0x000fe200078e0006 */
[----:B------:R4:W-:Y:S04]  /*253f0*/  STL [R1+0x478], R6 ;  /* 0x0004780601007387 */ /* 0x0009e80000100800 */
[----:B------:R-:W-:Y:S04]  /*25400*/  STL [R1+0x484], R26 ;  /* 0x0004841a01007387 */ /* 0x000fe80000100800 */
[----:B------:R0:W2:Y:S01]  /*25410*/  @P0 LDG.E.U16 R37, desc[UR20][R4.64] ;  /* 0x0000001404250981 */ /* 0x0000a2000c1e1500 */
[----:B----4-:R-:W-:Y:S01]  /*25420*/  IMAD R6, R63, UR5, RZ ;  /* 0x000000053f067c24 */ /* 0x010fe2000f8e02ff */
[----:B0-----:R-:W-:-:S02]  /*25430*/  LEA.HI.X.SX32 R4, R7, R69, 0x1, P1 ;  /* 0x0000004507047211 */ /* 0x001fc400008f0eff */
[----:B------:R-:W4:Y:S01]  /*25440*/  LDL.LU R63, [R1+0x15c] ;  /* 0x00015c00013f7983 */ /* 0x000f220000300800 */
[----:B------:R-:W2:Y:S01]  /*25450*/  LDCU UR5, c[0x0][0x3b0] ;  /* 0x00007600ff0577ac */ /* 0x000ea20008000800 */
[-C--:B------:R-:W-:Y:S02]  /*25460*/  LEA R28, P1, R6, R72.reuse, 0x1 ;  /* 0x00000048061c7211 */ /* 0x080fe400078208ff */
[----:B---3--:R0:W-:Y:S01]  /*25470*/  STS.U16 [R91+UR9+0x1b00], R8 ;  /* 0x001b00085b007988 */ /* 0x0081e20008000409 */
[----:B------:R-:W-:Y:S02]  /*25480*/  @P0 IMAD.MOV.U32 R5, RZ, RZ, R4 ;  /* 0x000000ffff050224 */ /* 0x000fe400078e0004 */
[----:B------:R-:W-:Y:S01]  /*25490*/  IMAD R7, R88, UR7, RZ ;  /* 0x0000000758077c24 */ /* 0x000fe2000f8e02ff */
[----:B------:R3:W-:Y:S01]  /*254a0*/  STL [R1+0x480], R4 ;  /* 0x0004800401007387 */ /* 0x0007e20000100800 */
[----:B------:R-:W-:Y:S01]  /*254b0*/  LEA.HI.X.SX32 R29, R6, R69, 0x1, P1 ;  /* 0x00000045061d7211 */ /* 0x000fe200008f0eff */
[----:B------:R-:W4:Y:S01]  /*254c0*/  LDCU UR7, c[0x0][0x3b0] ;  /* 0x00007600ff0777ac */ /* 0x000f220008000800 */
[----:B0-----:R-:W-:Y:S01]  /*254d0*/  PRMT R8, RZ, 0x7610, R8 ;  /* 0x00007610ff087816 */ /* 0x001fe20000000008 */
[----:B---3--:R-:W-:Y:S01]  /*254e0*/  @P0 IMAD.MOV.U32 R4, RZ, RZ, R26 ;  /* 0x000000ffff040224 */ /* 0x008fe200078e001a */
[----:B------:R-:W-:-:S02]  /*254f0*/  LEA R26, P3, R7, R72, 0x1 ;  /* 0x00000048071a7211 */ /* 0x000fc400078608ff */
[----:B------:R-:W-:Y:S02]  /*25500*/  PRMT R36, RZ, 0x7610, R36 ;  /* 0x00007610ff247816 */ /* 0x000fe40000000024 */
[----:B------:R0:W3:Y:S01]  /*25510*/  @P0 LDG.E.U16 R8, desc[UR20][R4.64] ;  /* 0x0000001404080981 */ /* 0x0000e2000c1e1500 */
[----:B------:R-:W-:Y:S02]  /*25520*/  LEA.HI.X.SX32 R27, R7, R69, 0x1, P3 ;  /* 0x00000045071b7211 */ /* 0x000fe400018f0eff */
[----:B------:R-:W-:Y:S01]  /*25530*/  PRMT R7, RZ, 0x7610, R7 ;  /* 0x00007610ff077816 */ /* 0x000fe20000000007 */
[----:B0-----:R-:W-:Y:S02]  /*25540*/  @P0 IMAD.MOV.U32 R4, RZ, RZ, R28 ;  /* 0x000000ffff040224 */ /* 0x001fe400078e001c */
[----:B------:R-:W-:Y:S02]  /*25550*/  @P0 IMAD.MOV.U32 R5, RZ, RZ, R29 ;  /* 0x000000ffff050224 */ /* 0x000fe400078e001d */
[----:B------:R-:W-:Y:S01]  /*25560*/  IMAD R6, R89, UR11, RZ ;  /* 0x0000000b59067c24 */ /* 0x000fe2000f8e02ff */
[----:B------:R0:W-:Y:S01]  /*25570*/  STL [R1+0x48c], R28 ;  /* 0x00048c1c01007387 */ /* 0x0001e20000100800 */
[----:B------:R-:W1:Y:S03]  /*25580*/  LDCU UR11, c[0x0][0x3b0] ;  /* 0x00007600ff0b77ac */ /* 0x000e660008000800 */
[----:B------:R0:W3:Y:S02]  /*25590*/  @P0 LDG.E.U16 R36, desc[UR20][R4.64] ;  /* 0x0000001404240981 */ /* 0x0000e4000c1e1500 */
[----:B0-----:R-:W-:Y:S01]  /*255a0*/  LEA R28, P1, R6, R72, 0x1 ;  /* 0x00000048061c7211 */ /* 0x001fe200078208ff */
[----:B------:R-:W-:-:S02]  /*255b0*/  @P0 IMAD.MOV.U32 R4, RZ, RZ, R26 ;  /* 0x000000ffff040224 */ /* 0x000fc400078e001a */
[----:B------:R-:W-:Y:S01]  /*255c0*/  @P0 IMAD.MOV.U32 R5, RZ, RZ, R27 ;  /* 0x000000ffff050224 */ /* 0x000fe200078e001b */
[----:B------:R-:W-:Y:S04]  /*255d0*/  STL [R1+0x494], R26 ;  /* 0x0004941a01007387 */ /* 0x000fe80000100800 */
[----:B------:R0:W3:Y:S04]  /*255e0*/  @P0 LDG.E.U16 R7, desc[UR20][R4.64] ;  /* 0x0000001404070981 */ /* 0x0000e8000c1e1500 */
[----:B------:R-:W-:Y:S01]  /*255f0*/  STL [R1+0x488], R29 ;  /* 0x0004881d01007387 */ /* 0x000fe20000100800 */
[----:B------:R-:W-:-:S03]  /*25600*/  PRMT R35, RZ, 0x7610, R35 ;  /* 0x00007610ff237816 */ /* 0x000fc60000000023 */
[----:B------:R-:W-:Y:S01]  /*25610*/  STL [R1+0x490], R27 ;  /* 0x0004901b01007387 */ /* 0x000fe20000100800 */
[----:B0-----:R-:W-:-:S03]  /*25620*/  LEA.HI.X.SX32 R4, R6, R69, 0x1, P1 ;  /* 0x0000004506047211 */ /* 0x001fc600008f0eff */
[----:B------:R-:W-:Y:S02]  /*25630*/  STL [R1+0x49c], R28 ;  /* 0x00049c1c01007387 */ /* 0x000fe40000100800 */
[----:B------:R-:W-:Y:S02]  /*25640*/  @P0 IMAD.MOV.U32 R5, RZ, RZ, R4 ;  /* 0x000000ffff050224 */ /* 0x000fe400078e0004 */
[----:B------:R0:W-:Y:S01]  /*25650*/  STL [R1+0x498], R4 ;  /* 0x0004980401007387 */ /* 0x0001e20000100800 */
[----:B------:R-:W-:Y:S01]  /*25660*/  PRMT R6, RZ, 0x7610, R6 ;  /* 0x00007610ff067816 */ /* 0x000fe20000000006 */
[----:B0-----:R-:W-:-:S05]  /*25670*/  @P0 IMAD.MOV.U32 R4, RZ, RZ, R28 ;  /* 0x000000ffff040224 */ /* 0x001fca00078e001c */
[----:B------:R4:W3:Y:S01]  /*25680*/  @P0 LDG.E.U16 R35, desc[UR20][R4.64] ;  /* 0x0000001404230981 */ /* 0x0008e2000c1e1500 */
[----:B-1----:R-:W-:Y:S02]  /*25690*/  IMAD R26, R90, UR4, RZ ;  /* 0x000000045a1a7c24 */ /* 0x002fe4000f8e02ff */
[----:B--2---:R-:W-:-:S03]  /*256a0*/  IMAD R27, R61, UR5, RZ ;  /* 0x000000053d1b7c24 */ /* 0x004fc6000f8e02ff */
[CC--:B------:R-:W-:Y:S01]  /*256b0*/  LEA R29, P1, R26.reuse, R72.reuse, 0x1 ;  /* 0x000000481a1d7211 */ /* 0x0c0fe200078208ff */
[----:B------:R-:W0:Y:S01]  /*256c0*/  LDCU UR4, c[0x0][0x3b0] ;  /* 0x00007600ff0477ac */ /* 0x000e220008000800 */
[C---:B------:R-:W-:Y:S01]  /*256d0*/  LEA R28, P3, R27.reuse, R72, 0x1 ;  /* 0x000000481b1c7211 */ /* 0x040fe200078608ff */
[----:B------:R-:W1:Y:S01]  /*256e0*/  LDCU UR5, c[0x0][0x3b0] ;  /* 0x00007600ff0577ac */ /* 0x000e620008000800 */
[-C--:B------:R-:W-:Y:S01]  /*256f0*/  LEA.HI.X.SX32 R26, R26, R69.reuse, 0x1, P1 ;  /* 0x000000451a1a7211 */ /* 0x080fe200008f0eff */
[----:B------:R-:W-:Y:S01]  /*25700*/  STL [R1+0x4a4], R29 ;  /* 0x0004a41d01007387 */ /* 0x000fe20000100800 */
[----:B------:R-:W-:-:S03]  /*25710*/  LEA.HI.X.SX32 R61, R27, R69, 0x1, P3 ;  /* 0x000000451b3d7211 */ /* 0x000fc600018f0eff */
[----:B------:R-:W-:Y:S01]  /*25720*/  STL [R1+0x4b4], R28 ;  /* 0x0004b41c01007387 */ /* 0x000fe20000100800 */
[----:B------:R-:W-:-:S03]  /*25730*/  @P0 IMAD.MOV.U32 R27, RZ, RZ, R26 ;  /* 0x000000ffff1b0224 */ /* 0x000fc600078e001a */
[----:B------:R2:W-:Y:S01]  /*25740*/  STL [R1+0x4a0], R26 ;  /* 0x0004a01a01007387 */ /* 0x0005e20000100800 */
[----:B----4-:R-:W-:Y:S02]  /*25750*/  IMAD R4, R63, UR7, RZ ;  /* 0x000000073f047c24 */ /* 0x010fe4000f8e02ff */
[----:B--2---:R-:W-:Y:S01]  /*25760*/  @P0 IMAD.MOV.U32 R26, RZ, RZ, R29 ;  /* 0x000000ffff1a0224 */ /* 0x004fe200078e001d */
[----:B------:R2:W-:Y:S01]  /*25770*/  STL [R1+0x4b0], R61 ;  /* 0x0004b03d01007387 */ /* 0x0005e20000100800 */
[----:B------:R-:W-:Y:S01]  /*25780*/  PRMT R5, RZ, 0x7610, R5 ;  /* 0x00007610ff057816 */ /* 0x000fe20000000005 */
[----:B------:R-:W4:Y:S01]  /*25790*/  LDCU UR7, c[0x0][0x3b0] ;  /* 0x00007600ff0777ac */ /* 0x000f220008000800 */
[----:B------:R-:W-:Y:S01]  /*257a0*/  LEA R29, P1, R4, R72, 0x1 ;  /* 0x00000048041d7211 */ /* 0x000fe200078208ff */
[----:B------:R0:W3:Y:S04]  /*257b0*/  @P0 LDG.E.U16 R6, desc[UR20][R26.64] ;  /* 0x000000141a060981 */ /* 0x0000e8000c1e1500 */
[----:B------:R-:W-:Y:S01]  /*257c0*/  STL [R1+0x4c4], R29 ;  /* 0x0004c41d01007387 */ /* 0x000fe20000100800 */
[----:B0-----:R-:W-:-:S02]  /*257d0*/  @P0 IMAD.MOV.U32 R26, RZ, RZ, R28 ;  /* 0x000000ffff1a0224 */ /* 0x001fc400078e001c */
[----:B------:R-:W-:Y:S01]  /*257e0*/  IMAD R28, R2, UR11, RZ ;  /* 0x0000000b021c7c24 */ /* 0x000fe2000f8e02ff */
[----:B------:R-:W-:Y:S01]  /*257f0*/  PRMT R32, RZ, 0x7610, R32 ;  /* 0x00007610ff207816 */ /* 0x000fe20000000020 */
[----:B------:R-:W3:Y:S01]  /*25800*/  LDL.LU R2, [R1+0x12e8] ;  /* 0x0012e80001027983 */ /* 0x000ee20000300800 */
[----:B------:R-:W-:Y:S01]  /*25810*/  @P0 IMAD.MOV.U32 R27, RZ, RZ, R61 ;  /* 0x000000ffff1b0224 */ /* 0x000fe200078e003d */
[----:B------:R-:W-:Y:S01]  /*25820*/  PRMT R30, RZ, 0x7610, R30 ;  /* 0x00007610ff1e7816 */ /* 0x000fe2000000001e */
[----:B------:R-:W0:Y:S03]  /*25830*/  LDCU UR11, c[0x0][0x3b0] ;  /* 0x00007600ff0b77ac */ /* 0x000e260008000800 */
[----:B------:R1:W4:Y:S02]  /*25840*/  @P0 LDG.E.U16 R5, desc[UR20][R26.64] ;  /* 0x000000141a050981 */ /* 0x000324000c1e1500 */
[----:B-1----:R-:W-:Y:S01]  /*25850*/  LEA.HI.X.SX32 R26, R4, R69, 0x1, P1 ;  /* 0x00000045041a7211 */ /* 0x002fe200008f0eff */
[----:B------:R-:W-:Y:S01]  /*25860*/  IMAD R4, R65, UR12, RZ ;  /* 0x0000000c41047c24 */ /* 0x000fe2000f8e02ff */
[----:B--2---:R-:W-:-:S03]  /*25870*/  LEA R61, P1, R28, R72, 0x1 ;  /* 0x000000481c3d7211 */ /* 0x004fc600078208ff */
[----:B------:R1:W-:Y:S01]  /*25880*/  STL [R1+0x4c0], R26 ;  /* 0x0004c01a01007387 */ /* 0x0003e20000100800 */
[----:B------:R-:W-:Y:S01]  /*25890*/  @P0 IMAD.MOV.U32 R27, RZ, RZ, R26 ;  /* 0x000000ffff1b0224 */ /* 0x000fe200078e001a */
[----:B------:R-:W-:Y:S02]  /*258a0*/  LEA R62, P3, R4, R72, 0x1 ;  /* 0x00000048043e7211 */ /* 0x000fe400078608ff */
[-C--:B------:R-:W-:Y:S01]  /*258b0*/  LEA.HI.X.SX32 R64, R28, R69.reuse, 0x1, P1 ;  /* 0x000000451c407211 */ /* 0x080fe200008f0eff */
[----:B-1----:R-:W-:Y:S02]  /*258c0*/  @P0 IMAD.MOV.U32 R26, RZ, RZ, R29 ;  /* 0x000000ffff1a0224 */ /* 0x002fe400078e001d */
[----:B------:R-:W-:Y:S01]  /*258d0*/  IMAD R29, R73, UR13, RZ ;  /* 0x0000000d491d7c24 */ /* 0x000fe2000f8e02ff */
[----:B------:R1:W-:Y:S01]  /*258e0*/  STL [R1+0x4d4], R61 ;  /* 0x0004d43d01007387 */ /* 0x0003e20000100800 */
[----:B------:R-:W-:-:S03]  /*258f0*/  LEA.HI.X.SX32 R63, R4, R69, 0x1, P3 ;  /* 0x00000045043f7211 */ /* 0x000fc600018f0eff */
[----:B------:R2:W4:Y:S04]  /*25900*/  @P0 LDG.E.U16 R32, desc[UR20][R26.64] ;  /* 0x000000141a200981 */ /* 0x000528000c1e1500 */
[----:B------:R0:W-:Y:S01]  /*25910*/  STL [R1+0x4e4], R62 ;  /* 0x0004e43e01007387 */ /* 0x0001e20000100800 */
[----:B--2---:R-:W-:Y:S01]  /*25920*/  @P0 IMAD.MOV.U32 R26, RZ, RZ, R61 ;  /* 0x000000ffff1a0224 */ /* 0x004fe200078e003d */
[----:B-1----:R-:W-:Y:S02]  /*25930*/  LEA R61, P1, R29, R72, 0x1 ;  /* 0x000000481d3d7211 */ /* 0x002fe400078208ff */
[----:B------:R-:W-:Y:S04]  /*25940*/  STL [R1+0x4d0], R64 ;  /* 0x0004d04001007387 */ /* 0x000fe80000100800 */
[----:B------:R1:W-:Y:S04]  /*25950*/  STL [R1+0x4e0], R63 ;  /* 0x0004e03f01007387 */ /* 0x0003e80000100800 */
[----:B------:R-:W-:Y:S01]  /*25960*/  STL [R1+0x4f4], R61 ;  /* 0x0004f43d01007387 */ /* 0x000fe20000100800 */
[----:B---3--:R-:W-:Y:S01]  /*25970*/  IMAD R4, R2, UR4, RZ ;  /* 0x0000000402047c24 */ /* 0x008fe2000f8e02ff */
[----:B------:R-:W-:-:S02]  /*25980*/  PRMT R28, RZ, 0x7610, R28 ;  /* 0x00007610ff1c7816 */ /* 0x000fc4000000001c */
[----:B------:R-:W2:Y:S01]  /*25990*/  LDL.LU R2, [R1+0x12e4] ;  /* 0x0012e40001027983 */ /* 0x000ea20000300800 */
[----:B------:R-:W-:Y:S01]  /*259a0*/  @P0 IMAD.MOV.U32 R27, RZ, RZ, R64 ;  /* 0x000000ffff1b0224 */ /* 0x000fe200078e0040 */
[----:B------:R-:W3:Y:S04]  /*259b0*/  LDCU UR4, c[0x0][0x3b0] ;  /* 0x00007600ff0477ac */ /* 0x000ee80008000800 */
[----:B------:R0:W2:Y:S02]  /*259c0*/  @P0 LDG.E.U16 R30, desc[UR20][R26.64] ;  /* 0x000000141a1e0981 */ /* 0x0000a4000c1e1500 */
[----:B0-----:R-:W-:Y:S01]  /*259d0*/  @P0 IMAD.MOV.U32 R26, RZ, RZ, R62 ;  /* 0x000000ffff1a0224 */ /* 0x001fe200078e003e */
[----:B------:R-:W-:Y:S01]  /*259e0*/  LEA.HI.X.SX32 R62, R29, R69, 0x1, P1 ;  /* 0x000000451d3e7211 */ /* 0x000fe200008f0eff */
[----:B------:R-:W-:-:S04]  /*259f0*/  @P0 IMAD.MOV.U32 R27, RZ, RZ, R63 ;  /* 0x000000ffff1b0224 */ /* 0x000fc800078e003f */
[----:B------:R0:W-:Y:S01]  /*25a00*/  STL [R1+0x4f0], R62 ;  /* 0x0004f03e01007387 */ /* 0x0001e20000100800 */
[----:B-1----:R-:W-:-:S03]  /*25a10*/  @P0 IMAD.MOV.U32 R63, RZ, RZ, R62 ;  /* 0x000000ffff3f0224 */ /* 0x002fc600078e003e */
[----:B------:R1:W2:Y:S01]  /*25a20*/  @P0 LDG.E.U16 R28, desc[UR20][R26.64] ;  /* 0x000000141a1c0981 */ /* 0x0002a2000c1e1500 */
[----:B0-----:R-:W-:Y:S01]  /*25a30*/  @P0 IMAD.MOV.U32 R62, RZ, RZ, R61 ;  /* 0x000000ffff3e0224 */ /* 0x001fe200078e003d */
[----:B-1----:R-:W-:Y:S01]  /*25a40*/  PRMT R26, RZ, 0x7610, R26 ;  /* 0x00007610ff1a7816 */ /* 0x002fe2000000001a */
[----:B------:R-:W-:Y:S01]  /*25a50*/  IMAD R27, R0, UR5, RZ ;  /* 0x00000005001b7c24 */ /* 0x000fe2000f8e02ff */
[CC--:B------:R-:W-:Y:S01]  /*25a60*/  LEA R61, P1, R4.reuse, R72.reuse, 0x1 ;  /* 0x00000048043d7211 */ /* 0x0c0fe200078208ff */
[----:B------:R-:W2:Y:S01]  /*25a70*/  LDCU UR5, c[0x0][0x3b0] ;  /* 0x00007600ff0577ac */ /* 0x000ea20008000800 */
[----:B------:R-:W-:Y:S01]  /*25a80*/  PRMT R34, RZ, 0x7610, R34 ;  /* 0x00007610ff227816 */ /* 0x000fe20000000022 */
[----:B------:R-:W5:Y:S04]  /*25a90*/  LDL.LU R0, [R1+0x12e0] ;  /* 0x0012e00001007983 */ /* 0x000f680000300800 */
[----:B------:R0:W2:Y:S01]  /*25aa0*/  @P0 LDG.E.U16 R26, desc[UR20][R62.64] ;  /* 0x000000143e1a0981 */ /* 0x0000a2000c1e1500 */
[-C--:B------:R-:W-:Y:S01]  /*25ab0*/  LEA.HI.X.SX32 R66, R4, R69.reuse, 0x1, P1 ;  /* 0x0000004504427211 */ /* 0x080fe200008f0eff */
[----:B----4-:R-:W-:Y:S01]  /*25ac0*/  IMAD R4, R71, UR7, RZ ;  /* 0x0000000747047c24 */ /* 0x010fe2000f8e02ff */
[C---:B------:R-:W-:Y:S01]  /*25ad0*/  LEA R64, P3, R27.reuse, R72, 0x1 ;  /* 0x000000481b407211 */ /* 0x040fe200078608ff */
[----:B------:R1:W-:Y:S03]  /*25ae0*/  STL [R1+0x4ac], R61 ;  /* 0x0004ac3d01007387 */ /* 0x0003e60000100800 */
[----:B------:R-:W-:Y:S01]  /*25af0*/  LEA.HI.X.SX32 R65, R27, R69, 0x1, P3 ;  /* 0x000000451b417211 */ /* 0x000fe200018f0eff */
[----:B------:R-:W4:Y:S01]  /*25b00*/  LDL.LU R71, [R1+0x12dc] ;  /* 0x0012dc0001477983 */ /* 0x000f220000300800 */
[----:B0-----:R-:W-:-:S02]  /*25b10*/  @P0 IMAD.MOV.U32 R62, RZ, RZ, R61 ;  /* 0x000000ffff3e0224 */ /* 0x001fc400078e003d */
[----:B------:R-:W-:Y:S01]  /*25b20*/  @P0 IMAD.MOV.U32 R63, RZ, RZ, R66 ;  /* 0x000000ffff3f0224 */ /* 0x000fe200078e0042 */
[----:B------:R0:W-:Y:S01]  /*25b30*/  STL [R1+0x4bc], R64 ;  /* 0x0004bc4001007387 */ /* 0x0001e20000100800 */
[----:B------:R-:W-:Y:S01]  /*25b40*/  IMAD R27, R70, UR11, RZ ;  /* 0x0000000b461b7c24 */ /* 0x000fe2000f8e02ff */
[----:B-1----:R-:W-:Y:S02]  /*25b50*/  LEA R61, P1, R4, R72, 0x1 ;  /* 0x00000048043d7211 */ /* 0x002fe400078208ff */
[----:B------:R-:W-:Y:S01]  /*25b60*/  STL [R1+0x4a8], R66 ;  /* 0x0004a84201007387 */ /* 0x000fe20000100800 */
[----:B------:R-:W-:-:S03]  /*25b70*/  PRMT R33, RZ, 0x7610, R33 ;  /* 0x00007610ff217816 */ /* 0x000fc60000000021 */
[----:B------:R-:W5:Y:S04]  /*25b80*/  LDL.LU R70, [R1+0x12d8] ;  /* 0x0012d80001467983 */ /* 0x000f680000300800 */
[----:B------:R1:W4:Y:S04]  /*25b90*/  @P0 LDG.E.U16 R34, desc[UR20][R62.64] ;  /* 0x000000143e220981 */ /* 0x000328000c1e1500 */
[----:B------:R3:W-:Y:S01]  /*25ba0*/  STL [R1+0x4b8], R65 ;  /* 0x0004b84101007387 */ /* 0x0007e20000100800 */
[----:B------:R-:W-:Y:S01]  /*25bb0*/  PRMT R31, RZ, 0x7610, R31 ;  /* 0x00007610ff1f7816 */ /* 0x000fe2000000001f */
[----:B-1----:R-:W-:-:S02]  /*25bc0*/  @P0 IMAD.MOV.U32 R62, RZ, RZ, R64 ;  /* 0x000000ffff3e0224 */ /* 0x002fc400078e0040 */
[----:B------:R-:W-:Y:S01]  /*25bd0*/  @P0 IMAD.MOV.U32 R63, RZ, RZ, R65 ;  /* 0x000000ffff3f0224 */ /* 0x000fe200078e0041 */
[----:B0-----:R-:W-:Y:S02]  /*25be0*/  LEA R64, P3, R27, R72, 0x1 ;  /* 0x000000481b407211 */ /* 0x001fe400078608ff */
[-C--:B---3--:R-:W-:Y:S01]  /*25bf0*/  LEA.HI.X.SX32 R65, R4, R69.reuse, 0x1, P1 ;  /* 0x0000004504417211 */ /* 0x088fe200008f0eff */
[----:B------:R-:W-:Y:S01]  /*25c00*/  IMAD R4, R3, UR4, RZ ;  /* 0x0000000403047c24 */ /* 0x000fe2000f8e02ff */
[----:B------:R0:W3:Y:S01]  /*25c10*/  @P0 LDG.E.U16 R33, desc[UR20][R62.64] ;  /* 0x000000143e210981 */ /* 0x0000e2000c1e1500 */
[----:B------:R-:W-:-:S03]  /*25c20*/  LEA.HI.X.SX32 R66, R27, R69, 0x1, P3 ;  /* 0x000000451b427211 */ /* 0x000fc600018f0eff */
[----:B------:R-:W-:Y:S04]  /*25c30*/  STL [R1+0x4cc], R61 ;  /* 0x0004cc3d01007387 */ /* 0x000fe80000100800 */
[----:B------:R-:W5:Y:S01]  /*25c40*/  LDL.LU R3, [R1+0x12d4] ;  /* 0x0012d40001037983 */ /* 0x000f620000300800 */
[----:B0-----:R-:W-:Y:S02]  /*25c50*/  @P0 IMAD.MOV.U32 R62, RZ, RZ, R61 ;  /* 0x000000ffff3e0224 */ /* 0x001fe400078e003d */
[----:B------:R-:W-:Y:S01]  /*25c60*/  @P0 IMAD.MOV.U32 R63, RZ, RZ, R65 ;  /* 0x000000ffff3f0224 */ /* 0x000fe200078e0041 */
[----:B------:R-:W-:Y:S01]  /*25c70*/  STL [R1+0x4dc], R64 ;  /* 0x0004dc4001007387 */ /* 0x000fe20000100800 */
[----:B------:R-:W-:-:S03]  /*25c80*/  PRMT R29, RZ, 0x7610, R29 ;  /* 0x00007610ff1d7816 */ /* 0x000fc6000000001d */
[----:B------:R0:W-:Y:S04]  /*25c90*/  STL [R1+0x4c8], R65 ;  /* 0x0004c84101007387 */ /* 0x0001e80000100800 */
[----:B------:R1:W3:Y:S01]  /*25ca0*/  @P0 LDG.E.U16 R31, desc[UR20][R62.64] ;  /* 0x000000143e1f0981 */ /* 0x0002e2000c1e1500 */
[----:B0-----:R-:W-:-:S03]  /*25cb0*/  LEA R65, P1, R4, R72, 0x1 ;  /* 0x0000004804417211 */ /* 0x001fc600078208ff */
[----:B------:R0:W-:Y:S01]  /*25cc0*/  STL [R1+0x4d8], R66 ;  /* 0x0004d84201007387 */ /* 0x0001e20000100800 */
[----:B-1----:R-:W-:Y:S02]  /*25cd0*/  @P0 IMAD.MOV.U32 R62, RZ, RZ, R64 ;  /* 0x000000ffff3e0224 */ /* 0x002fe400078e0040 */
[----:B------:R-:W-:Y:S01]  /*25ce0*/  @P0 IMAD.MOV.U32 R63, RZ, RZ, R66 ;  /* 0x000000ffff3f0224 */ /* 0x000fe200078e0042 */
[----:B------:R-:W-:Y:S02]  /*25cf0*/  PRMT R27, RZ, 0x7610, R27 ;  /* 0x00007610ff1b7816 */ /* 0x000fe4000000001b */
[----:B0-----:R-:W-:Y:S02]  /*25d00*/  LEA.HI.X.SX32 R66, R4, R69, 0x1, P1 ;  /* 0x0000004504427211 */ /* 0x001fe400008f0eff */
[----:B------:R0:W3:Y:S01]  /*25d10*/  @P0 LDG.E.U16 R29, desc[UR20][R62.64] ;  /* 0x000000143e1d0981 */ /* 0x0000e2000c1e1500 */
[----:B------:R-:W-:Y:S01]  /*25d20*/  PRMT R4, RZ, 0x7610, R4 ;  /* 0x00007610ff047816 */ /* 0x000fe20000000004 */
[----:B0-----:R-:W-:-:S02]  /*25d30*/  @P0 IMAD.MOV.U32 R62, RZ, RZ, R65 ;  /* 0x000000ffff3e0224 */ /* 0x001fc400078e0041 */
[----:B------:R-:W-:-:S05]  /*25d40*/  @P0 IMAD.MOV.U32 R63, RZ, RZ, R66 ;  /* 0x000000ffff3f0224 */ /* 0x000fca00078e0042 */
[----:B------:R0:W3:Y:S01]  /*25d50*/  @P0 LDG.E.U16 R27, desc[UR20][R62.64] ;  /* 0x000000143e1b0981 */ /* 0x0000e2000c1e1500 */
[----:B--2---:R-:W-:-:S03]  /*25d60*/  IMAD R61, R2, UR5, RZ ;  /* 0x00000005023d7c24 */ /* 0x004fc6000f8e02ff */
[----:B------:R-:W-:Y:S02]  /*25d70*/  STS.U16 [R91+UR9+0x1f00], R25 ;  /* 0x001f00195b007988 */ /* 0x000fe40008000409 */
[C---:B------:R-:W-:Y:S02]  /*25d80*/  LEA R64, P1, R61.reuse, R72, 0x1 ;  /* 0x000000483d407211 */ /* 0x040fe400078208ff */
[----:B------:R1:W5:Y:S02]  /*25d90*/  LDL.LU R2, [R1+0x12d0] ;  /* 0x0012d00001027983 */ /* 0x0003640000300800 */
[----:B------:R-:W-:Y:S01]  /*25da0*/  LEA.HI.X.SX32 R61, R61, R69, 0x1, P1 ;  /* 0x000000453d3d7211 */ /* 0x000fe200008f0eff */
[----:B0-----:R-:W-:-:S04]  /*25db0*/  @P0 IMAD.MOV.U32 R62, RZ, RZ, R64 ;  /* 0x000000ffff3e0224 */ /* 0x001fc800078e0040 */
[----:B------:R-:W-:-:S05]  /*25dc0*/  @P0 IMAD.MOV.U32 R63, RZ, RZ, R61 ;  /* 0x000000ffff3f0224 */ /* 0x000fca00078e003d */
[----:B------:R-:W2:Y:S04]  /*25dd0*/  @P0 LDG.E.U16 R4, desc[UR20][R62.64] ;  /* 0x000000143e040981 */ /* 0x000ea8000c1e1500 */
        /* <DEDUP_REMOVED lines=24> */
[----:B------:R-:W-:Y:S01]  /*25f60*/  STL [R1+0x4ec], R65 ;  /* 0x0004ec4101007387 */ /* 0x000fe20000100800 */
[----:B0-----:R-:W0:Y:S03]  /*25f70*/  LDC R91, c[0x0][0x3a0] ;  /* 0x0000e800ff5b7b82 */ /* 0x001e260000000800 */
[----:B------:R-:W-:Y:S04]  /*25f80*/  STL [R1+0x4e8], R66 ;  /* 0x0004e84201007387 */ /* 0x000fe80000100800 */
[----:B------:R-:W-:Y:S04]  /*25f90*/  STL [R1+0x310], R64 ;  /* 0x0003104001007387 */ /* 0x000fe80000100800 */
[----:B------:R1:W-:Y:S02]  /*25fa0*/  STL [R1+0x30c], R61 ;  /* 0x00030c3d01007387 */ /* 0x0003e40000100800 */
[----:B-1----:R-:W-:Y:S01]  /*25fb0*/  LOP3.LUT R61, R68, 0x70, RZ, 0x3c, !PT ;  /* 0x00000070443d7812 */ /* 0x002fe200078e3cff */
[----:B------:R-:W1:Y:S04]  /*25fc0*/  S2R R65, SR_TID.X ;  /* 0x0000000000417919 */ /* 0x000e680000002100 */
[----:B------:R0:W-:Y:S04]  /*25fd0*/  STS.U16 [R61+UR9+0x380], R60 ;  /* 0x0003803c3d007988 */ /* 0x0001e80008000409 */
[----:B------:R0:W-:Y:S04]  /*25fe0*/  STS.U16 [R61+UR9+0x780], R59 ;  /* 0x0007803b3d007988 */ /* 0x0001e80008000409 */
[----:B------:R0:W-:Y:S04]  /*25ff0*/  STS.U16 [R61+UR9+0xb80], R58 ;  /* 0x000b803a3d007988 */ /* 0x0001e80008000409 */
[----:B------:R0:W-:Y:S04]  /*26000*/  STS.U16 [R61+UR9+0xf80], R57 ;  /* 0x000f80393d007988 */ /* 0x0001e80008000409 */
[----:B------:R0:W-:Y:S04]  /*26010*/  STS.U16 [R61+UR9+0x1380], R56 ;  /* 0x001380383d007988 */ /* 0x0001e80008000409 */
[----:B------:R0:W-:Y:S04]  /*26020*/  STS.U16 [R61+UR9+0x1780], R55 ;  /* 0x001780373d007988 */ /* 0x0001e80008000409 */
[----:B------:R1:W-:Y:S04]  /*26030*/  STS.U16 [R61+UR9+0x1b80], R54 ;  /* 0x001b80363d007988 */ /* 0x0003e80008000409 */
[----:B------:R1:W-:Y:S04]  /*26040*/  STS.U16 [R61+UR9+0x1f80], R53 ;  /* 0x001f80353d007988 */ /* 0x0003e80008000409 */
[----:B------:R1:W-:Y:S01]  /*26050*/  STS.U16 [R61+UR9+0x2380], R52 ;  /* 0x002380343d007988 */ /* 0x0003e20008000409 */
[----:B0-----:R-:W-:-:S03]  /*26060*/  VIADD R91, R91, 0x7f ;  /* 0x0000007f5b5b7836 */ /* 0x001fc60000000000 */
[----:B------:R0:W-:Y:S04]  /*26070*/  STS.U16 [R61+UR9+0x2780], R51 ;  /* 0x002780333d007988 */ /* 0x0001e80008000409 */
[----:B------:R0:W-:Y:S04]  /*26080*/  STS.U16 [R61+UR9+0x2b80], R50 ;  /* 0x002b80323d007988 */ /* 0x0001e80008000409 */
[----:B------:R0:W-:Y:S04]  /*26090*/  STS.U16 [R61+UR9+0x2f80], R49 ;  /* 0x002f80313d007988 */ /* 0x0001e80008000409 */
[----:B------:R0:W-:Y:S04]  /*260a0*/  STS.U16 [R61+UR9+0x3380], R48 ;  /* 0x003380303d007988 */ /* 0x0001e80008000409 */
[----:B------:R0:W-:Y:S01]  /*260b0*/  STS.U16 [R61+UR9+0x3780], R47 ;  /* 0x0037802f3d007988 */ /* 0x0001e20008000409 */
[----:B------:R-:W-:-:S03]  /*260c0*/  SHF.R.S32.HI R5, RZ, 0x1f, R91 ;  /* 0x0000001fff057819 */ /* 0x000fc6000001145b */
[----:B------:R0:W-:Y:S04]  /*260d0*/  STS.U16 [R61+UR9+0x3b80], R46 ;  /* 0x003b802e3d007988 */ /* 0x0001e80008000409 */
[----:B------:R0:W-:Y:S04]  /*260e0*/  STS.U16 [R61+UR9+0x3f80], R45 ;  /* 0x003f802d3d007988 */ /* 0x0001e80008000409 */
[----:B------:R0:W-:Y:S04]  /*260f0*/  STS.U16 [R61+UR9+0x4380], R44 ;  /* 0x0043802c3d007988 */ /* 0x0001e80008000409 */
[----:B------:R0:W-:Y:S01]  /*26100*/  STS.U16 [R61+UR9+0x4780], R43 ;  /* 0x0047802b3d007988 */ /* 0x0001e20008000409 */
[----:B------:R-:W-:-:S03]  /*26110*/  LEA.HI R5, R5, R91, RZ, 0x7 ;  /* 0x0000005b05057211 */ /* 0x000fc600078f38ff */
        /* <DEDUP_REMOVED lines=9> */
[----:B------:R-:W-:-:S03]  /*261b0*/  VIMNMX R5, PT, PT, R5, 0x1, !PT ;  /* 0x0000000105057848 */ /* 0x000fc60007fe0100 */
[----:B----4-:R0:W-:Y:S04]  /*261c0*/  STS.U16 [R61+UR9+0x6b80], R34 ;  /* 0x006b80223d007988 */ /* 0x0101e80008000409 */
[----:B---3--:R0:W-:Y:S04]  /*261d0*/  STS.U16 [R61+UR9+0x6f80], R33 ;  /* 0x006f80213d007988 */ /* 0x0081e80008000409 */
[----:B------:R0:W-:Y:S04]  /*261e0*/  STS.U16 [R61+UR9+0x7380], R31 ;  /* 0x0073801f3d007988 */ /* 0x0001e80008000409 */
[----:B------:R0:W-:Y:S04]  /*261f0*/  STS.U16 [R61+UR9+0x7780], R29 ;  /* 0x0077801d3d007988 */ /* 0x0001e80008000409 */
[----:B------:R0:W-:Y:S01]  /*26200*/  STS.U16 [R61+UR9+0x7b80], R27 ;  /* 0x007b801b3d007988 */ /* 0x0001e20008000409 */
[----:B------:R-:W-:Y:S01]  /*26210*/  VIADD R5, R5, 0xffffffff ;  /* 0xffffffff05057836 */ /* 0x000fe20000000000 */
[----:B-1----:R-:W-:Y:S01]  /*26220*/  SHF.R.U32.HI R90, RZ, 0x5, R65 ;  /* 0x00000005ff5a7819 */ /* 0x002fe20000011641 */
[----:B------:R-:W-:-:S03]  /*26230*/  UIADD3 UR4, UPT, UPT, UR9, 0x10000, URZ ;  /* 0x0001000009047890 */ /* 0x000fc6000fffe0ff */
[----:B------:R0:W-:Y:S01]  /*26240*/  STL [R1+0xecc], R5 ;  /* 0x000ecc0501007387 */ /* 0x0001e20000100800 */
[----:B------:R-:W-:Y:S01]  /*26250*/  ISETP.NE.U32.AND P0, PT, R90, RZ, PT ;  /* 0x000000ff5a00720c */ /* 0x000fe20003f05070 */
[----:B------:R-:W-:-:S03]  /*26260*/  USHF.R.U32.HI UR4, URZ, 0x4, UR4 ;  /* 0x00000004ff047899 */ /* 0x000fc60008011604 */
[----:B------:R-:W-:Y:S01]  /*26270*/  ISETP.LT.OR P1, PT, R91, 0x80, P0 ;  /* 0x000000805b00780c */ /* 0x000fe20000721670 */
[----:B------:R-:W-:-:S04]  /*26280*/  USGXT.U32 UR12, UR4, 0xe ;  /* 0x0000000e040c789a */ /* 0x000fc80008000000 */
[----:B------:R-:W-:Y:S01]  /*26290*/  UIADD3 UR7, UP1, UPT, UR12, 0x2, URZ ;  /* 0x000000020c077890 */ /* 0x000fe2000ff3e0ff */
[----:B------:R-:W-:Y:S01]  /*262a0*/  UMOV UR4, URZ ;  /* 0x000000ff00047c82 */ /* 0x000fe20008000000 */
[----:B------:R-:W-:Y:S02]  /*262b0*/  UIADD3 UR11, UPT, UPT, UR8, 0x100, URZ ;  /* 0x00000100080b7890 */ /* 0x000fe4000fffe0ff */
[----:B------:R-:W-:Y:S01]  /*262c0*/  UIADD3.X UR13, UPT, UPT, UR4, 0x40004040, URZ, UP1, !UPT ;  /* 0x40004040040d7890 */ /* 0x000fe20008ffe4ff */
[----:B------:R-:W-:Y:S01]  /*262d0*/  ISETP.NE.U32.AND P3, PT, R5, RZ, PT ;  /* 0x000000ff0500720c */ /* 0x000fe20003f65070 */
[----:B--2---:R0:W-:Y:S01]  /*262e0*/  STS.U16 [R61+UR9+0x7f80], R4 ;  /* 0x007f80043d007988 */ /* 0x0041e20008000409 */
[----:B------:R1:W-:Y:S06]  /*262f0*/  MEMBAR.ALL.CTA ;  /* 0x0000000000007992 */ /* 0x0003ec0000008000 */
[----:B-1----:R-:W1:Y:S01]  /*26300*/  FENCE.VIEW.ASYNC.S ;  /* 0x00000000000073c6 */ /* 0x002e620000000000 */
[----:B------:R-:W-:Y:S01]  /*26310*/  IMAD.SHL.U32 R71, R71, 0x80, RZ ;  /* 0x0000008047477824 */ /* 0x000fe200078e00ff */
[----:B-1----:R-:W-:Y:S06]  /*26320*/  BAR.SYNC.DEFER_BLOCKING 0x0 ;  /* 0x0000000000007b1d */ /* 0x002fec0000010000 */
[----:B------:R-:W-:Y:S05]  /*26330*/  @P1 BRA `(.L_x_7) ;  /* 0x0000000000c01947 */ /* 0x000fea0003800000 */
[----:B------:R-:W-:Y:S01]  /*26340*/  USHF.R.U32.HI UR14, URZ, 0x4, UR9 ;  /* 0x00000004ff0e7899 */ /* 0x000fe20008011609 */
[----:B------:R-:W-:Y:S01]  /*26350*/  UMOV UR4, URZ ;  /* 0x000000ff00047c82 */ /* 0x000fe20008000000 */
[----:B------:R-:W-:Y:S02]  /*26360*/  UIADD3 UR16, UPT, UPT, UR8, 0x108, URZ ;  /* 0x0000010808107890 */ /* 0x000fe4000fffe0ff */
[----:B------:R-:W-:Y:S02]  /*26370*/  USGXT.U32 UR14, UR14, 0xe ;  /* 0x0000000e0e0e789a */ /* 0x000fe40008000000 */
[----:B------:R-:W-:Y:S02]  /*26380*/  UIADD3 UR17, UPT, UPT, UR8, 0x110, URZ ;  /* 0x0000011008117890 */ /* 0x000fe4000fffe0ff */
[----:B------:R-:W-:Y:S02]  /*26390*/  UIADD3 UR38, UP1, UPT, UR14, 0x2, URZ ;  /* 0x000000020e267890 */ /* 0x000fe4000ff3e0ff */
[----:B------:R-:W-:-:S02]  /*263a0*/  UIADD3 UR24, UPT, UPT, UR8, 0x118, URZ ;  /* 0x0000011808187890 */ /* 0x000fc4000fffe0ff */
[----:B------:R-:W-:Y:S02]  /*263b0*/  UIADD3.X UR39, UPT, UPT, UR4, 0x40004040, URZ, UP1, !UPT ;  /* 0x4000404004277890 */ /* 0x000fe40008ffe4ff */
[----:B------:R-:W-:Y:S02]  /*263c0*/  UIADD3 UR25, UPT, UPT, UR8, 0x120, URZ ;  /* 0x0000012008197890 */ /* 0x000fe4000fffe0ff */
[----:B------:R-:W-:Y:S02]  /*263d0*/  UIADD3.64 UR18, UPT, UPT, UR38, 0x2, URZ ;  /* 0x0000000226127897 */ /* 0x000fe4000fffe0ff */
[----:B------:R-:W-:Y:S02]  /*263e0*/  UIADD3.64 UR22, UPT, UPT, UR38, 0x4, URZ ;  /* 0x0000000426167897 */ /* 0x000fe4000fffe0ff */
[----:B------:R-:W-:Y:S02]  /*263f0*/  UIADD3.64 UR26, UPT, UPT, UR38, 0x7fe, URZ ;  /* 0x000007fe261a7897 */ /* 0x000fe4000fffe0ff */
[----:B------:R-:W-:-:S02]  /*26400*/  UIADD3 UR30, UPT, UPT, UR8, 0x128, URZ ;  /* 0x00000128081e7890 */ /* 0x000fc4000fffe0ff */
[----:B------:R-:W-:Y:S02]  /*26410*/  UIADD3.64 UR28, UPT, UPT, UR38, 0x800, URZ ;  /* 0x00000800261c7897 */ /* 0x000fe4000fffe0ff */
[----:B------:R-:W-:Y:S02]  /*26420*/  UIADD3 UR31, UPT, UPT, UR8, 0x130, URZ ;  /* 0x00000130081f7890 */ /* 0x000fe4000fffe0ff */
[----:B------:R-:W-:Y:S01]  /*26430*/  UIADD3.64 UR32, UPT, UPT, UR38, 0x802, URZ ;  /* 0x0000080226207897 */ /* 0x000fe2000fffe0ff */
[----:B------:R-:W-:Y:S01]  /*26440*/  UMOV UR40, 0x0 ;  /* 0x0000000000287882 */ /* 0x000fe20000000000 */
[----:B------:R-:W-:Y:S01]  /*26450*/  UMOV UR41, 0x8400490 ;  /* 0x0840049000297882 */ /* 0x000fe20000000000 */
[----:B------:R-:W-:Y:S02]  /*26460*/  UIADD3 UR36, UPT, UPT, UR8, 0x138, URZ ;  /* 0x0000013808247890 */ /* 0x000fe4000fffe0ff */
[----:B------:R-:W-:Y:S01]  /*26470*/  UIADD3.64 UR34, UPT, UPT, UR38, 0x804, URZ ;  /* 0x0000080426227897 */ /* 0x000fe2000fffe0ff */
[----:B------:R-:W-:Y:S01]  /*26480*/  UMOV UR15, 0x40004040 ;  /* 0x40004040000f7882 */ /* 0x000fe20000000000 */
[----:B------:R-:W-:Y:S01]  /*26490*/  UMOV UR42, 0x0 ;  /* 0x00000000002a7882 */ /* 0x000fe20000000000 */
[----:B------:R-:W-:Y:S01]  /*264a0*/  UMOV UR43, 0x8400490 ;  /* 0x08400490002b7882 */ /* 0x000fe20000000000 */
[----:B------:R-:W-:Y:S01]  /*264b0*/  UMOV UR44, 0x0 ;  /* 0x00000000002c7882 */ /* 0x000fe20000000000 */
[----:B------:R-:W-:Y:S01]  /*264c0*/  UMOV UR45, 0x8400490 ;  /* 0x08400490002d7882 */ /* 0x000fe20000000000 */
[----:B------:R1:W-:Y:S01]  /*264d0*/  UTCHMMA tmem[UR11], gdesc[UR14], tmem[UR8], tmem[UR40], idesc[UR41], !UPT ;  /* 0x00ff280e0b0079ea */ /* 0x0003e2000f800008 */
[----:B------:R-:W-:Y:S01]  /*264e0*/  UMOV UR46, 0x0 ;  /* 0x00000000002e7882 */ /* 0x000fe20000000000 */
[----:B------:R-:W-:Y:S01]  /*264f0*/  UMOV UR47, 0x8400490 ;  /* 0x08400490002f7882 */ /* 0x000fe20000000000 */
[----:B------:R1:W-:Y:S01]  /*26500*/  UTCHMMA tmem[UR16], gdesc[UR38], tmem[UR8], tmem[UR42], idesc[UR43], UPT ;  /* 0x00ff2a26100079ea */ /* 0x0003e2000b800008 */
        /* <DEDUP_REMOVED lines=8> */
[----:B------:R-:W-:Y:S01]  /*26590*/  UMOV UR4, UR6 ;  /* 0x0000000600047c82 */ /* 0x000fe20008000000 */
[----:B------:R-:W-:Y:S01]  /*265a0*/  UMOV UR5, URZ ;  /* 0x000000ff00057c82 */ /* 0x000fe20008000000 */
[----:B------:R1:W-:Y:S01]  /*265b0*/  UTCHMMA tmem[UR25], gdesc[UR26], tmem[UR8], tmem[UR48], idesc[UR49], UPT ;  /* 0x00ff301a190079ea */ /* 0x0003e2000b800008 */
[----:B------:R-:W-:Y:S01]  /*265c0*/  UMOV UR54, 0x0 ;  /* 0x0000000000367882 */ /* 0x000fe20000000000 */
[----:B------:R-:W-:Y:S01]  /*265d0*/  UMOV UR55, 0x8400490 ;  /* 0x0840049000377882 */ /* 0x000fe20000000000 */
[----:B------:R1:W-:Y:S01]  /*265e0*/  UTCHMMA tmem[UR30], gdesc[UR28], tmem[UR8], tmem[UR50], idesc[UR51], UPT ;  /* 0x00ff321c1e0079ea */ /* 0x0003e2000b800008 */
[----:B------:R-:W-:Y:S01]  /*265f0*/  UMOV UR4, UR4 ;  /* 0x0000000400047c82 */ /* 0x000fe20008000000 */
[----:B------:R1:W-:Y:S01]  /*26600*/  UTCHMMA tmem[UR31], gdesc[UR32], tmem[UR8], tmem[UR52], idesc[UR53], UPT ;  /* 0x00ff34201f0079ea */ /* 0x0003e2000b800008 */
[----:B------:R1:W-:Y:S01]  /*26610*/  UTCHMMA tmem[UR36], gdesc[UR34], tmem[UR8], tmem[UR54], idesc[UR55], UPT ;  /* 0x00ff3622240079ea */ /* 0x0003e2000b800008 */
[----:B------:R1:W-:Y:S01]  /*26620*/  UTCBAR [UR4], URZ ;  /* 0x000000ff040073e9 */ /* 0x0003e200080000ff */
[----:B------:R-:W-:Y:S01]  /*26630*/  NOP ;  /* 0x0000000000007918 */ /* 0x000fe20000000000 */
.L_x_7:
[----:B------:R2:W-:Y:S01]  /*26640*/  STL [R1+0x2b4], RZ ;  /* 0x0002b4ff01007387 */ /* 0x0005e20000100800 */
[----:B-1----:R-:W-:Y:S01]  /*26650*/  UMOV UR4, URZ ;  /* 0x000000ff00047c82 */ /* 0x002fe20008000000 */
[----:B------:R-:W-:Y:S01]  /*26660*/  UMOV UR14, UR7 ;  /* 0x00000007000e7c82 */ /* 0x000fe20008000000 */
[----:B------:R-:W-:Y:S01]  /*26670*/  UMOV UR15, UR13 ;  /* 0x0000000d000f7c82 */ /* 0x000fe20008000000 */
[----:B-----5:R-:W-:Y:S01]  /*26680*/  IMAD.SHL.U32 R72, R70, 0x80, RZ ;  /* 0x0000008046487824 */ /* 0x020fe200078e00ff */
[----:B------:R-:W-:Y:S06]  /*26690*/  @!P3 BRA `(.L_x_8) ;  /* 0x000001580084b947 */ /* 0x000fec0003800000 */
[----:B------:R-:W-:Y:S01]  /*266a0*/  SHF.R.S32.HI R69, RZ, 0x1f, R71 ;  /* 0x0000001fff457819 */ /* 0x000fe20000011447 */
[C---:B------:R-:W-:Y:S01]  /*266b0*/  IMAD.SHL.U32 R70, R71.reuse, 0x2, RZ ;  /* 0x0000000247467824 */ /* 0x040fe200078e00ff */
[----:B0-----:R-:W-:Y:S01]  /*266c0*/  SHF.R.S32.HI R4, RZ, 0x1f, R72 ;  /* 0x0000001fff047819 */ /* 0x001fe20000011448 */
[----:B------:R-:W-:Y:S01]  /*266d0*/  UIADD3.64 UR22, UPT, UPT, UR14, 0x2, URZ ;  /* 0x000000020e167897 */ /* 0x000fe2000fffe0ff */
[----:B------:R-:W-:Y:S01]  /*266e0*/  SHF.L.U64.HI R69, R71, 0x1, R69 ;  /* 0x0000000147457819 */ /* 0x000fe20000010245 */
[----:B------:R-:W-:Y:S01]  /*266f0*/  UIADD3.64 UR24, UPT, UPT, UR14, 0x4, URZ ;  /* 0x000000040e187897 */ /* 0x000fe2000fffe0ff */
[C---:B------:R-:W-:Y:S01]  /*26700*/  SHF.L.U64.HI R71, R72.reuse, 0x1, R4 ;  /* 0x0000000148477819 */ /* 0x040fe20000010204 */
[----:B------:R-:W-:Y:S01]  /*26710*/  IMAD.SHL.U32 R72, R72, 0x2, RZ ;  /* 0x0000000248487824 */ /* 0x000fe200078e00ff */
[----:B------:R-:W-:Y:S02]  /*26720*/  UIADD3.64 UR26, UPT, UPT, UR14, 0x7fe, URZ ;  /* 0x000007fe0e1a7897 */ /* 0x000fe4000fffe0ff */
[----:B------:R-:W-:-:S02]  /*26730*/  UIADD3.64 UR28, UPT, UPT, UR14, 0x800, URZ ;  /* 0x000008000e1c7897 */ /* 0x000fc4000fffe0ff */
[----:B------:R-:W-:Y:S02]  /*26740*/  UIADD3.64 UR30, UPT, UPT, UR14, 0x802, URZ ;  /* 0x000008020e1e7897 */ /* 0x000fe4000fffe0ff */
[----:B------:R-:W-:Y:S01]  /*26750*/  UIADD3.64 UR32, UPT, UPT, UR14, 0x804, URZ ;  /* 0x000008040e207897 */ /* 0x000fe2000fffe0ff */
[----:B------:R-:W-:Y:S01]  /*26760*/  UMOV UR18, 0x1 ;  /* 0x0000000100127882 */ /* 0x000fe20000000000 */
[----:B------:R-:W-:-:S10]  /*26770*/  UMOV UR5, URZ ;  /* 0x000000ff00057c82 */ /* 0x000fd40008000000 */
.L_x_11:
[----:B------:R-:W3:Y:S01]  /*26780*/  LDL.LU R4, [R1+0x2b4] ;  /* 0x0002b40001047983 */ /* 0x000ee20000300800 */
[----:B------:R-:W0:Y:S03]  /*26790*/  LDC R40, c[0x0][0x3a0] ;  /* 0x0000e800ff287b82 */ /* 0x000e260000000800 */
[----:B------:R1:W-:Y:S04]  /*267a0*/  STL [R1+0x1394], R43 ;  /* 0x0013942b01007387 */ /* 0x0003e80000100800 */
[----:B-1----:R-:W4:Y:S04]  /*267b0*/  LDL.LU R43, [R1+0xac0] ;  /* 0x000ac000012b7983 */ /* 0x002f280000300800 */
        /* <DEDUP_REMOVED lines=32> */
[----:B-12---:R-:W2:Y:S04]  /*269c0*/  LDL.LU R60, [R1+0xabc] ;  /* 0x000abc00013c7983 */ /* 0x006ea80000300800 */
[----:B------:R-:W-:Y:S04]  /*269d0*/  STL [R1+0x1318], R80 ;  /* 0x0013185001007387 */ /* 0x000fe80000100800 */
[----:B------:R-:W-:Y:S04]  /*269e0*/  STL [R1+0x1314], R61 ;  /* 0x0013143d01007387 */ /* 0x000fe80000100800 */
[----:B------:R-:W-:Y:S04]  /*269f0*/  STL [R1+0x1310], R79 ;  /* 0x0013104f01007387 */ /* 0x000fe80000100800 */
[----:B------:R1:W-:Y:S04]  /*26a00*/  STL [R1+0x130c], R62 ;  /* 0x00130c3e01007387 */ /* 0x0003e80000100800 */
[----:B-1----:R-:W2:Y:S04]  /*26a10*/  LDL.LU R62, [R1+0xac8] ;  /* 0x000ac800013e7983 */ /* 0x002ea80000300800 */
[----:B------:R-:W-:Y:S04]  /*26a20*/  STL [R1+0x1308], R78 ;  /* 0x0013084e01007387 */ /* 0x000fe80000100800 */
[----:B------:R-:W-:Y:S04]  /*26a30*/  STL [R1+0x1304], R63 ;  /* 0x0013043f01007387 */ /* 0x000fe80000100800 */
[----:B------:R-:W-:Y:S04]  /*26a40*/  STL [R1+0x1300], R77 ;  /* 0x0013004d01007387 */ /* 0x000fe80000100800 */
[----:B------:R-:W-:Y:S01]  /*26a50*/  STL [R1+0x12fc], R64 ;  /* 0x0012fc4001007387 */ /* 0x000fe20000100800 */
[----:B-----5:R-:W-:-:S03]  /*26a60*/  IADD3 R3, P5, PT, R3, R72, RZ ;  /* 0x0000004803037210 */ /* 0x020fc60007fbe0ff */
[----:B------:R-:W-:Y:S04]  /*26a70*/  STL [R1+0x12f8], R76 ;  /* 0x0012f84c01007387 */ /* 0x000fe80000100800 */
[----:B------:R-:W-:Y:S04]  /*26a80*/  STL [R1+0x12f4], R65 ;  /* 0x0012f44101007387 */ /* 0x000fe80000100800 */
[----:B------:R-:W-:Y:S04]  /*26a90*/  STL [R1+0x12f0], R75 ;  /* 0x0012f04b01007387 */ /* 0x000fe80000100800 */
[----:B------:R-:W-:Y:S04]  /*26aa0*/  STL [R1+0x12ec], R66 ;  /* 0x0012ec4201007387 */ /* 0x000fe80000100800 */
[----:B------:R-:W-:Y:S01]  /*26ab0*/  STL [R1+0x12e8], R74 ;  /* 0x0012e84a01007387 */ /* 0x000fe20000100800 */
[----:B------:R-:W-:-:S03]  /*26ac0*/  IMAD.X R2, R2, 0x1, R71, P5 ;  /* 0x0000000102027824 */ /* 0x000fc600028e0647 */
[----:B------:R-:W-:Y:S04]  /*26ad0*/  STL [R1+0x12e4], R67 ;  /* 0x0012e44301007387 */ /* 0x000fe80000100800 */
[----:B------:R-:W-:Y:S04]  /*26ae0*/  STL [R1+0x12e0], R73 ;  /* 0x0012e04901007387 */ /* 0x000fe80000100800 */
[----:B------:R-:W-:Y:S01]  /*26af0*/  STL [R1+0x12dc], R70 ;  /* 0x0012dc4601007387 */ /* 0x000fe20000100800 */
[----:B------:R-:W-:-:S03]  /*26b00*/  PRMT R41, RZ, 0x7610, R41 ;  /* 0x00007610ff297816 */ /* 0x000fc60000000029 */
[----:B------:R-:W-:Y:S04]  /*26b10*/  STL [R1+0x12d8], R69 ;  /* 0x0012d84501007387 */ /* 0x000fe80000100800 */
[----:B------:R-:W-:Y:S04]  /*26b20*/  STL [R1+0x12d4], R68 ;  /* 0x0012d44401007387 */ /* 0x000fe80000100800 */
[----:B------:R1:W-:Y:S01]  /*26b30*/  STL [R1+0x12d0], R0 ;  /* 0x0012d00001007387 */ /* 0x0003e20000100800 */
[----:B------:R-:W-:Y:S01]  /*26b40*/  PRMT R42, RZ, 0x7610, R42 ;  /* 0x00007610ff2a7816 */ /* 0x000fe2000000002a */
[----:B---3--:R-:W-:-:S04]  /*26b50*/  VIADD R4, R4, 0x1 ;  /* 0x0000000104047836 */ /* 0x008fc80000000000 */
[----:B0-----:R-:W-:Y:S01]  /*26b60*/  IMAD R40, R4, -0x80, R40 ;  /* 0xffffff8004287824 */ /* 0x001fe200078e0228 */
[----:B------:R0:W-:Y:S04]  /*26b70*/  STL [R1+0x2b4], R4 ;  /* 0x0002b40401007387 */ /* 0x0001e80000100800 */
[C---:B------:R-:W-:Y:S01]  /*26b80*/  ISETP.GT.AND P3, PT, R40.reuse, RZ, PT ;  /* 0x000000ff2800720c */ /* 0x040fe20003f64270 */
[----:B------:R-:W3:Y:S01]  /*26b90*/  LDL.LU R45, [R1+0xacc] ;  /* 0x000acc00012d7983 */ /* 0x000ee20000300800 */
[----:B------:R-:W-:Y:S02]  /*26ba0*/  ISETP.GT.AND P4, PT, R40, 0x1, PT ;  /* 0x000000012800780c */ /* 0x000fe40003f84270 */
[----:B----4-:R-:W-:Y:S01]  /*26bb0*/  IADD3 R43, P1, PT, R43, R72, RZ ;  /* 0x000000482b2b7210 */ /* 0x010fe20007f3e0ff */
[----:B-1----:R-:W4:Y:S04]  /*26bc0*/  LDL.LU R0, [R1+0xad0] ;  /* 0x000ad00001007983 */ /* 0x002f280000300800 */
[----:B------:R-:W3:Y:S04]  /*26bd0*/  LDL.LU R46, [R1+0xad8] ;  /* 0x000ad800012e7983 */ /* 0x000ee80000300800 */
[----:B0-----:R-:W-:Y:S01]  /*26be0*/  @P3 IMAD.MOV.U32 R4, RZ, RZ, R3 ;  /* 0x000000ffff043224 */ /* 0x001fe200078e0003 */
[----:B------:R-:W-:Y:S01]  /*26bf0*/  STL [R1+0xac0], R43 ;  /* 0x000ac02b01007387 */ /* 0x000fe20000100800 */
[----:B------:R-:W-:-:S05]  /*26c00*/  @P3 IMAD.MOV.U32 R5, RZ, RZ, R2 ;  /* 0x000000ffff053224 */ /* 0x000fca00078e0002 */
[----:B------:R0:W3:Y:S02]  /*26c10*/  @P3 LDG.E.U16 R41, desc[UR20][R4.64] ;  /* 0x0000001404293981 */ /* 0x0000e4000c1e1500 */
[----:B0-----:R-:W-:Y:S02]  /*26c20*/  @P4 IMAD.MOV.U32 R4, RZ, RZ, R43 ;  /* 0x000000ffff044224 */ /* 0x001fe400078e002b */
[----:B--2---:R-:W-:Y:S01]  /*26c30*/  IMAD.X R60, R60, 0x1, R71, P1 ;  /* 0x000000013c3c7824 */ /* 0x004fe200008e0647 */
[----:B------:R-:W-:-:S03]  /*26c40*/  ISETP.GT.AND P1, PT, R40, 0x2, PT ;  /* 0x000000022800780c */ /* 0x000fc60003f24270 */
[----:B------:R-:W-:Y:S01]  /*26c50*/  @P4 IMAD.MOV.U32 R5, RZ, RZ, R60 ;  /* 0x000000ffff054224 */ /* 0x000fe200078e003c */
[----:B------:R0:W-:Y:S04]  /*26c60*/  STL [R1+0xabc], R60 ;  /* 0x000abc3c01007387 */ /* 0x0001e80000100800 */
[----:B------:R1:W2:Y:S04]  /*26c70*/  @P4 LDG.E.U16 R42, desc[UR20][R4.64] ;  /* 0x00000014042a4981 */ /* 0x0002a8000c1e1500 */
[----:B0-----:R-:W2:Y:S01]  /*26c80*/  LDL.LU R60, [R1+0xadc] ;  /* 0x000adc00013c7983 */ /* 0x001ea20000300800 */
[----:B------:R-:W-:-:S05]  /*26c90*/  IADD3 R62, P5, PT, R62, R72, RZ ;  /* 0x000000483e3e7210 */ /* 0x000fca0007fbe0ff */
[----:B------:R0:W-:Y:S04]  /*26ca0*/  STL [R1+0xac8], R62 ;  /* 0x000ac83e01007387 */ /* 0x0001e80000100800 */
[----:B------:R-:W2:Y:S04]  /*26cb0*/  LDL.LU R43, [R1+0xae0] ;  /* 0x000ae000012b7983 */ /* 0x000ea80000300800 */
[----:B------:R-:W2:Y:S01]  /*26cc0*/  LDL.LU R5, [R1+0xac4] ;  /* 0x000ac40001057983 */ /* 0x000ea20000300800 */
[----:B------:R-:W-:Y:S01]  /*26cd0*/  ISETP.GT.AND P3, PT, R40, 0x3, PT ;  /* 0x000000032800780c */ /* 0x000fe20003f64270 */
[----:B-1----:R-:W-:Y:S01]  /*26ce0*/  @P1 IMAD.MOV.U32 R4, RZ, RZ, R62 ;  /* 0x000000ffff041224 */ /* 0x002fe200078e003e */
[----:B------:R-:W-:-:S02]  /*26cf0*/  PRMT R39, RZ, 0x7610, R39 ;  /* 0x00007610ff277816 */ /* 0x000fc40000000027 */
[----:B------:R-:W-:Y:S02]  /*26d00*/  PRMT R38, RZ, 0x7610, R38 ;  /* 0x00007610ff267816 */ /* 0x000fe40000000026 */
[----:B----4-:R-:W-:-:S05]  /*26d10*/  IADD3 R0, P4, PT, R0, R72, RZ ;  /* 0x0000004800007210 */ /* 0x010fca0007f9e0ff */
[--C-:B---3--:R-:W-:Y:S01]  /*26d20*/  IMAD.X R45, R45, 0x1, R71.reuse, P4 ;  /* 0x000000012d2d7824 */ /* 0x108fe200020e0647 */
[----:B------:R-:W-:Y:S01]  /*26d30*/  STL [R1+0xad0], R0 ;  /* 0x000ad00001007387 */ /* 0x000fe20000100800 */
[----:B--2---:R-:W-:Y:S01]  /*26d40*/  IMAD.X R5, R5, 0x1, R71, P5 ;  /* 0x0000000105057824 */ /* 0x004fe200028e0647 */
[----:B------:R-:W-:-:S04]  /*26d50*/  IADD3 R46, P5, PT, R46, R72, RZ ;  /* 0x000000482e2e7210 */ /* 0x000fc80007fbe0ff */
[----:B------:R1:W-:Y:S04]  /*26d60*/  STL [R1+0xac4], R5 ;  /* 0x000ac40501007387 */ /* 0x0003e80000100800 */
[----:B------:R2:W5:Y:S04]  /*26d70*/  @P1 LDG.E.U16 R39, desc[UR20][R4.64] ;  /* 0x0000001404271981 */ /* 0x000568000c1e1500 */
[----:B0-----:R-:W3:Y:S04]  /*26d80*/  LDL.LU R62, [R1+0xae8] ;  /* 0x000ae800013e7983 */ /* 0x001ee80000300800 */
[----:B------:R0:W-:Y:S01]  /*26d90*/  STL [R1+0xacc], R45 ;  /* 0x000acc2d01007387 */ /* 0x0001e20000100800 */
[----:B--2---:R-:W-:-:S02]  /*26da0*/  @P3 IMAD.MOV.U32 R4, RZ, RZ, R0 ;  /* 0x000000ffff043224 */ /* 0x004fc400078e0000 */
[----:B-1----:R-:W-:-:S05]  /*26db0*/  @P3 IMAD.MOV.U32 R5, RZ, RZ, R45 ;  /* 0x000000ffff053224 */ /* 0x002fca00078e002d */
[----:B------:R1:W5:Y:S04]  /*26dc0*/  @P3 LDG.E.U16 R38, desc[UR20][R4.64] ;  /* 0x0000001404263981 */ /* 0x000368000c1e1500 */
[----:B0-----:R-:W2:Y:S04]  /*26dd0*/  LDL.LU R45, [R1+0xaec] ;  /* 0x000aec00012d7983 */ /* 0x001ea80000300800 */
[----:B------:R0:W-:Y:S04]  /*26de0*/  STL [R1+0xad8], R46 ;  /* 0x000ad82e01007387 */ /* 0x0001e80000100800 */
[----:B------:R-:W4:Y:S04]  /*26df0*/  LDL.LU R0, [R1+0xaf0] ;  /* 0x000af00001007983 */ /* 0x000f280000300800 */
[----:B------:R-:W2:Y:S01]  /*26e00*/  LDL.LU R5, [R1+0xad4] ;  /* 0x000ad40001057983 */ /* 0x000ea20000300800 */
[----:B------:R-:W-:-:S02]  /*26e10*/  ISETP.GT.AND P4, PT, R40, 0x4, PT ;  /* 0x000000042800780c */ /* 0x000fc40003f84270 */
[----:B------:R-:W-:Y:S02]  /*26e20*/  ISETP.GT.AND P1, PT, R40, 0x5, PT ;  /* 0x000000052800780c */ /* 0x000fe40003f24270 */
[----:B------:R-:W-:Y:S02]  /*26e30*/  IADD3 R43, P3, PT, R43, R72, RZ ;  /* 0x000000482b2b7210 */ /* 0x000fe40007f7e0ff */
[----:B------:R-:W-:-:S03]  /*26e40*/  PRMT R37, RZ, 0x7610, R37 ;  /* 0x00007610ff257816 */ /* 0x000fc60000000025 */
[----:B------:R-:W-:-:S04]  /*26e50*/  IMAD.X R60, R60, 0x1, R71, P3 ;  /* 0x000000013c3c7824 */ /* 0x000fc800018e0647 */
[----:B-1----:R-:W-:Y:S01]  /*26e60*/  @P4 IMAD.MOV.U32 R4, RZ, RZ, R46 ;  /* 0x000000ffff044224 */ /* 0x002fe200078e002e */
[----:B------:R-:W-:Y:S01]  /*26e70*/  STL [R1+0xae0], R43 ;  /* 0x000ae02b01007387 */ /* 0x000fe20000100800 */
[----:B------:R-:W-:Y:S01]  /*26e80*/  PRMT R6, RZ, 0x7610, R6 ;  /* 0x00007610ff067816 */ /* 0x000fe20000000006 */
[----:B--2---:R-:W-:Y:S01]  /*26e90*/  IMAD.X R5, R5, 0x1, R71, P5 ;  /* 0x0000000105057824 */ /* 0x004fe200028e0647 */
[----:B---3--:R-:W-:-:S04]  /*26ea0*/  IADD3 R62, P5, PT, R62, R72, RZ ;  /* 0x000000483e3e7210 */ /* 0x008fc80007fbe0ff */
        /* <DEDUP_REMOVED lines=9> */
[----:B------:R-:W2:Y:S04]  /*26f40*/  LDL.LU R43, [R1+0xb00] ;  /* 0x000b0000012b7983 */ /* 0x000ea80000300800 */
[----:B------:R-:W2:Y:S01]  /*26f50*/  LDL.LU R5, [R1+0xae4] ;  /* 0x000ae40001057983 */ /* 0x000ea20000300800 */
[----:B------:R-:W-:-:S02]  /*26f60*/  ISETP.GT.AND P3, PT, R40, 0x6, PT ;  /* 0x000000062800780c */ /* 0x000fc40003f64270 */
[----:B------:R-:W-:Y:S02]  /*26f70*/  ISETP.GT.AND P4, PT, R40, 0x7, PT ;  /* 0x000000072800780c */ /* 0x000fe40003f84270 */
[----:B----4-:R-:W-:Y:S02]  /*26f80*/  IADD3 R0, P1, PT, R0, R72, RZ ;  /* 0x0000004800007210 */ /* 0x010fe40007f3e0ff */
        /* <DEDUP_REMOVED lines=285> */
[----:B-1----:R-:W-:Y:S01]  /*28160*/  @P3 IMAD.MOV.U32 R5, RZ, RZ, R60 ;  /* 0x000000ffff053224 */ /* 0x002fe200078e003c */
[----:B------:R-:W2:Y:S04]  /*28170*/  LDL.LU R43, [R1+0xb60] ;  /* 0x000b6000012b7983 */ /* 0x000ea80000300800 */
[----:B------:R1:W-:Y:S04]  /*28180*/  STL [R1+0xb4c], R62 ;  /* 0x000b4c3e01007387 */ /* 0x0003e80000100800 */
[----:B0-----:R-:W2:Y:S04]  /*28190*/  LDL.LU R60, [R1+0xb64] ;  /* 0x000b6400013c7983 */ /* 0x001ea80000300800 */
[----:B------:R0:W5:Y:S04]  /*281a0*/  @P3 LDG.E.U16 R23, desc[UR20][R4.64] ;  /* 0x0000001404173981 */ /* 0x000168000c1e1500 */
[----:B------:R-:W2:Y:S01]  /*281b0*/  LDL.LU R5, [R1+0xb48] ;  /* 0x000b480001057983 */ /* 0x000ea20000300800 */
[----:B------:R-:W-:-:S02]  /*281c0*/  ISETP.GT.AND P4, PT, R40, 0x22, PT ;  /* 0x000000222800780c */ /* 0x000fc40003f84270 */
[----:B------:R-:W-:Y:S02]  /*281d0*/  ISETP.GT.AND P1, PT, R40, 0x23, PT ;  /* 0x000000232800780c */ /* 0x000fe40003f24270 */
[----:B----4-:R-:W-:Y:S02]  /*281e0*/  IADD3 R0, P3, PT, R0, R72, RZ ;  /* 0x0000004800007210 */ /* 0x010fe40007f7e0ff */
[----:B------:R-:W-:-:S03]  /*281f0*/  PRMT R21, RZ, 0x7610, R21 ;  /* 0x00007610ff157816 */ /* 0x000fc60000000015 */
[----:B------:R-:W-:-:S04]  /*28200*/  IMAD.X R45, R45, 0x1, R71, P3 ;  /* 0x000000012d2d7824 */ /* 0x000fc800018e0647 */
[----:B0-----:R-:W-:Y:S01]  /*28210*/  @P4 IMAD.MOV.U32 R4, RZ, RZ, R62 ;  /* 0x000000ffff044224 */ /* 0x001fe200078e003e */
[----:B------:R-:W-:Y:S01]  /*28220*/  STL [R1+0xb54], R0 ;  /* 0x000b540001007387 */ /* 0x000fe20000100800 */
[----:B------:R-:W-:Y:S01]  /*28230*/  PRMT R22, RZ, 0x7610, R22 ;  /* 0x00007610ff167816 */ /* 0x000fe20000000016 */
[----:B--2---:R-:W-:Y:S01]  /*28240*/  IMAD.X R5, R5, 0x1, R71, P5 ;  /* 0x0000000105057824 */ /* 0x004fe200028e0647 */
[----:B---3--:R-:W-:-:S04]  /*28250*/  IADD3 R46, P5, PT, R46, R72, RZ ;  /* 0x000000482e2e7210 */ /* 0x008fc80007fbe0ff */
[----:B------:R0:W-:Y:S04]  /*28260*/  STL [R1+0xb48], R5 ;  /* 0x000b480501007387 */ /* 0x0001e80000100800 */
[----:B------:R2:W5:Y:S04]  /*28270*/  @P4 LDG.E.U16 R21, desc[UR20][R4.64] ;  /* 0x0000001404154981 */ /* 0x000568000c1e1500 */
[----:B-1----:R-:W3:Y:S01]  /*28280*/  LDL.LU R62, [R1+0xb6c] ;  /* 0x000b6c00013e7983 */ /* 0x002ee20000300800 */
[----:B--2---:R-:W-:Y:S02]  /*28290*/  @P1 IMAD.MOV.U32 R4, RZ, RZ, R0 ;  /* 0x000000ffff041224 */ /* 0x004fe400078e0000 */
[----:B0-----:R-:W-:Y:S01]  /*282a0*/  @P1 IMAD.MOV.U32 R5, RZ, RZ, R45 ;  /* 0x000000ffff051224 */ /* 0x001fe200078e002d */
[----:B------:R0:W-:Y:S04]  /*282b0*/  STL [R1+0xb50], R45 ;  /* 0x000b502d01007387 */ /* 0x0001e80000100800 */
[----:B------:R1:W5:Y:S04]  /*282c0*/  @P1 LDG.E.U16 R22, desc[UR20][R4.64] ;  /* 0x0000001404161981 */ /* 0x000368000c1e1500 */
[----:B0-----:R-:W2:Y:S04]  /*282d0*/  LDL.LU R45, [R1+0xb70] ;  /* 0x000b7000012d7983 */ /* 0x001ea80000300800 */
[----:B------:R0:W-:Y:S01]  /*282e0*/  STL [R1+0xb5c], R46 ;  /* 0x000b5c2e01007387 */ /* 0x0001e20000100800 */
[----:B-1----:R-:W-:-:S03]  /*282f0*/  IMAD.MOV.U32 R5, RZ, RZ, R46 ;  /* 0x000000ffff057224 */ /* 0x002fc600078e002e */
[----:B------:R-:W4:Y:S04]  /*28300*/  LDL.LU R0, [R1+0xb74] ;  /* 0x000b740001007983 */ /* 0x000f280000300800 */
[----:B0-----:R-:W2:Y:S04]  /*28310*/  LDL.LU R46, [R1+0x139c] ;  /* 0x00139c00012e7983 */ /* 0x001ea80000300800 */
[----:B------:R-:W2:Y:S01]  /*28320*/  LDL.LU R4, [R1+0xb58] ;  /* 0x000b580001047983 */ /* 0x000ea20000300800 */
[----:B------:R-:W-:Y:S02]  /*28330*/  ISETP.GT.AND P3, PT, R40, 0x24, PT ;  /* 0x000000242800780c */ /* 0x000fe40003f64270 */
[----:B------:R-:W-:-:S05]  /*28340*/  IADD3 R60, P1, PT, R60, R72, RZ ;  /* 0x000000483c3c7210 */ /* 0x000fca0007f3e0ff */
[----:B------:R-:W-:Y:S01]  /*28350*/  STL [R1+0xb64], R60 ;  /* 0x000b643c01007387 */ /* 0x000fe20000100800 */
[----:B------:R-:W-:Y:S01]  /*28360*/  PRMT R44, RZ, 0x7610, R44 ;  /* 0x00007610ff2c7816 */ /* 0x000fe2000000002c */
[----:B--2---:R-:W-:-:S05]  /*28370*/  IMAD.X R4, R4, 0x1, R71, P5 ;  /* 0x0000000104047824 */ /* 0x004fca00028e0647 */
[-C--:B------:R-:W-:Y:S01]  /*28380*/  @P3 LOP3.LUT R5, R5, R4.reuse, RZ, 0x3c, !PT ;  /* 0x0000000405053212 */ /* 0x080fe200078e3cff */
[----:B------:R0:W-:Y:S03]  /*28390*/  STL [R1+0xb58], R4 ;  /* 0x000b580401007387 */ /* 0x0001e60000100800 */
[----:B0-----:R-:W-:-:S04]  /*283a0*/  @P3 LOP3.LUT R4, R5, R4, RZ, 0x3c, !PT ;  /* 0x0000000405043212 */ /* 0x001fc800078e3cff */
[----:B------:R-:W-:-:S05]  /*283b0*/  @P3 LOP3.LUT R5, R5, R4, RZ, 0x3c, !PT ;  /* 0x0000000405053212 */ /* 0x000fca00078e3cff */
[----:B------:R0:W2:Y:S01]  /*283c0*/  @P3 LDG.E.U16 R44, desc[UR20][R4.64] ;  /* 0x00000014042c3981 */ /* 0x0000a2000c1e1500 */
[----:B------:R-:W-:Y:S01]  /*283d0*/  ISETP.GT.AND P4, PT, R40, 0x25, PT ;  /* 0x000000252800780c */ /* 0x000fe20003f84270 */
[----:B------:R-:W-:-:S04]  /*283e0*/  IMAD.X R43, R43, 0x1, R71, P1 ;  /* 0x000000012b2b7824 */ /* 0x000fc800008e0647 */
[----:B0-----:R-:W-:Y:S02]  /*283f0*/  IMAD.MOV.U32 R4, RZ, RZ, R43 ;  /* 0x000000ffff047224 */ /* 0x001fe400078e002b */
[----:B------:R-:W-:-:S06]  /*28400*/  IMAD.MOV.U32 R5, RZ, RZ, R60 ;  /* 0x000000ffff057224 */ /* 0x000fcc00078e003c */
[----:B------:R-:W-:-:S04]  /*28410*/  @P4 LOP3.LUT R5, R5, R4, RZ, 0x3c, !PT ;  /* 0x0000000405054212 */ /* 0x000fc800078e3cff */
[C---:B------:R-:W-:Y:S02]  /*28420*/  @P4 LOP3.LUT R4, R5.reuse, R4, RZ, 0x3c, !PT ;  /* 0x0000000405044212 */ /* 0x040fe400078e3cff */
[----:B------:R-:W-:Y:S02]  /*28430*/  PRMT R93, RZ, 0x7610, R93 ;  /* 0x00007610ff5d7816 */ /* 0x000fe4000000005d */
[----:B---3--:R-:W-:Y:S02]  /*28440*/  IADD3 R62, P5, PT, R62, R72, RZ ;  /* 0x000000483e3e7210 */ /* 0x008fe40007fbe0ff */
[----:B------:R-:W-:-:S05]  /*28450*/  @P4 LOP3.LUT R5, R5, R4, RZ, 0x3c, !PT ;  /* 0x0000000405054212 */ /* 0x000fca00078e3cff */
[----:B------:R0:W3:Y:S04]  /*28460*/  @P4 LDG.E.U16 R93, desc[UR20][R4.64] ;  /* 0x00000014045d4981 */ /* 0x0000e8000c1e1500 */
[----:B--2---:R1:W-:Y:S04]  /*28470*/  STL [R1+0xb4], R44 ;  /* 0x0000b42c01007387 */ /* 0x0043e80000100800 */
[----:B-1----:R-:W2:Y:S04]  /*28480*/  LDL.LU R44, [R1+0x1398] ;  /* 0x00139800012c7983 */ /* 0x002ea80000300800 */
[----:B------:R1:W-:Y:S04]  /*28490*/  STL [R1+0xb60], R43 ;  /* 0x000b602b01007387 */ /* 0x0003e80000100800 */
[----:B-1----:R-:W2:Y:S04]  /*284a0*/  LDL.LU R43, [R1+0x1394] ;  /* 0x00139400012b7983 */ /* 0x002ea80000300800 */
[----:B------:R-:W2:Y:S04]  /*284b0*/  LDL.LU R60, [R1+0xb7c] ;  /* 0x000b7c00013c7983 */ /* 0x000ea80000300800 */
[----:B------:R-:W-:Y:S04]  /*284c0*/  STL [R1+0xb6c], R62 ;  /* 0x000b6c3e01007387 */ /* 0x000fe80000100800 */
[----:B------:R-:W2:Y:S01]  /*284d0*/  LDL.LU R4, [R1+0xb68] ;  /* 0x000b680001047983 */ /* 0x000ea20000300800 */
[----:B------:R-:W-:Y:S01]  /*284e0*/  ISETP.GT.AND P1, PT, R40, 0x26, PT ;  /* 0x000000262800780c */ /* 0x000fe20003f24270 */
[----:B0-----:R-:W-:Y:S01]  /*284f0*/  IMAD.MOV.U32 R5, RZ, RZ, R62 ;  /* 0x000000ffff057224 */ /* 0x001fe200078e003e */
[----:B----4-:R-:W-:Y:S01]  /*28500*/  IADD3 R0, P4, PT, R0, R72, RZ ;  /* 0x0000004800007210 */ /* 0x010fe20007f9e0ff */
[----:B---3--:R0:W-:Y:S04]  /*28510*/  STL [R1+0xb0], R93 ;  /* 0x0000b05d01007387 */ /* 0x0081e80000100800 */
[----:B0-----:R-:W3:Y:S04]  /*28520*/  LDL.LU R93, [R1+0xb80] ;  /* 0x000b8000015d7983 */ /* 0x001ee80000300800 */
[----:B------:R-:W4:Y:S04]  /*28530*/  LDL.LU R62, [R1+0xb84] ;  /* 0x000b8400013e7983 */ /* 0x000f280000300800 */
[----:B------:R-:W-:Y:S01]  /*28540*/  STL [R1+0xb74], R0 ;  /* 0x000b740001007387 */ /* 0x000fe20000100800 */
[----:B--2---:R-:W-:Y:S01]  /*28550*/  PRMT R44, RZ, 0x7610, R44 ;  /* 0x00007610ff2c7816 */ /* 0x004fe2000000002c */
[----:B------:R-:W-:-:S05]  /*28560*/  IMAD.X R4, R4, 0x1, R71, P5 ;  /* 0x0000000104047824 */ /* 0x000fca00028e0647 */
        /* <DEDUP_REMOVED lines=12> */
[----:B------:R-:W-:Y:S02]  /*28630*/  IADD3 R60, P5, PT, R60, R72, RZ ;  /* 0x000000483c3c7210 */ /* 0x000fe40007fbe0ff */
        /* <DEDUP_REMOVED lines=12> */
[----:B---3--:R0:W-:Y:S01]  /*28700*/  STL [R1+0xa8], R92 ;  /* 0x0000a85c01007387 */ /* 0x0081e20000100800 */
[----:B------:R-:W-:-:S03]  /*28710*/  PRMT R46, RZ, 0x7610, R46 ;  /* 0x00007610ff2e7816 */ /* 0x000fc6000000002e */
[----:B0-----:R-:W3:Y:S04]  /*28720*/  LDL.LU R92, [R1+0xb90] ;  /* 0x000b9000015c7983 */ /* 0x001ee80000300800 */
[----:B------:R-:W4:Y:S04]  /*28730*/  LDL.LU R60, [R1+0xb94] ;  /* 0x000b9400013c7983 */ /* 0x000f280000300800 */
[----:B------:R-:W-:Y:S01]  /*28740*/  STL [R1+0xb84], R62 ;  /* 0x000b843e01007387 */ /* 0x000fe20000100800 */
        /* <DEDUP_REMOVED lines=362> */
[----:B------:R1:W-:Y:S04]  /*29df0*/  STL [R1+0xc3c], R60 ;  /* 0x000c3c3c01007387 */ /* 0x0003e80000100800 */
[----:B------:R-:W2:Y:S01]  /*29e00*/  LDL.LU R4, [R1+0xc38] ;  /* 0x000c380001047983 */ /* 0x000ea20000300800 */
[----:B------:R-:W-:Y:S01]  /*29e10*/  ISETP.GT.AND P4, PT, R40, 0x40, PT ;  /* 0x000000402800780c */ /* 0x000fe20003f84270 */
[----:B0-----:R-:W-:Y:S01]  /*29e20*/  IMAD.MOV.U32 R5, RZ, RZ, R60 ;  /* 0x000000ffff057224 */ /* 0x001fe200078e003c */
[----:B----4-:R-:W-:Y:S01]  /*29e30*/  IADD3 R62, P3, PT, R62, R72, RZ ;  /* 0x000000483e3e7210 */ /* 0x010fe20007f7e0ff */
[----:B-1----:R-:W4:Y:S04]  /*29e40*/  LDL.LU R60, [R1+0xc50] ;  /* 0x000c5000013c7983 */ /* 0x002f280000300800 */
[----:B---3--:R0:W-:Y:S01]  /*29e50*/  STL [R1+0x48], R63 ;  /* 0x0000483f01007387 */ /* 0x0081e20000100800 */
[----:B------:R-:W-:-:S03]  /*29e60*/  PRMT R58, RZ, 0x7610, R58 ;  /* 0x00007610ff3a7816 */ /* 0x000fc6000000003a */
[----:B0-----:R-:W3:Y:S04]  /*29e70*/  LDL.LU R63, [R1+0xc54] ;  /* 0x000c5400013f7983 */ /* 0x001ee80000300800 */
        /* <DEDUP_REMOVED lines=26> */
[----:B---3--:R-:W-:Y:S01]  /*2a020*/  IADD3 R63, P1, PT, R63, R72, RZ ;  /* 0x000000483f3f7210 */ /* 0x008fe20007f3e0ff */
[----:B------:R0:W-:Y:S01]  /*2a030*/  STL [R1+0x40], R61 ;  /* 0x0000403d01007387 */ /* 0x0001e20000100800 */
[----:B------:R-:W-:-:S03]  /*2a040*/  PRMT R59, RZ, 0x7610, R59 ;  /* 0x00007610ff3b7816 */ /* 0x000fc6000000003b */
[----:B0-----:R-:W3:Y:S04]  /*2a050*/  LDL.LU R61, [R1+0xc60] ;  /* 0x000c6000013d7983 */ /* 0x001ee80000300800 */
[----:B------:R-:W3:Y:S04]  /*2a060*/  LDL.LU R0, [R1+0xc64] ;  /* 0x000c640001007983 */ /* 0x000ee80000300800 */
        /* <DEDUP_REMOVED lines=8> */
[----:B----4-:R-:W-:-:S04]  /*2a0f0*/  IMAD.X R60, R60, 0x1, R71, P1 ;  /* 0x000000013c3c7824 */ /* 0x010fc800008e0647 */
[----:B0-----:R-:W-:Y:S02]  /*2a100*/  IMAD.MOV.U32 R4, RZ, RZ, R60 ;  /* 0x000000ffff047224 */ /* 0x001fe400078e003c */
[----:B------:R-:W-:-:S06]  /*2a110*/  IMAD.MOV.U32 R5, RZ, RZ, R63 ;  /* 0x000000ffff057224 */ /* 0x000fcc00078e003f */
[----:B------:R-:W-:-:S04]  /*2a120*/  @P4 LOP3.LUT R5, R5, R4, RZ, 0x3c, !PT ;  /* 0x0000000405054212 */ /* 0x000fc800078e3cff */
[C---:B------:R-:W-:Y:S02]  /*2a130*/  @P4 LOP3.LUT R4, R5.reuse, R4, RZ, 0x3c, !PT ;  /* 0x0000000405044212 */ /* 0x040fe400078e3cff */
[----:B------:R-:W-:Y:S02]  /*2a140*/  PRMT R65, RZ, 0x7610, R65 ;  /* 0x00007610ff417816 */ /* 0x000fe40000000041 */
[----:B------:R-:W-:Y:S02]  /*2a150*/  IADD3 R62, P5, PT, R62, R72, RZ ;  /* 0x000000483e3e7210 */ /* 0x000fe40007fbe0ff */
[----:B------:R-:W-:-:S05]  /*2a160*/  @P4 LOP3.LUT R5, R5, R4, RZ, 0x3c, !PT ;  /* 0x0000000405054212 */ /* 0x000fca00078e3cff */
[----:B------:R0:W4:Y:S04]  /*2a170*/  @P4 LDG.E.U16 R65, desc[UR20][R4.64] ;  /* 0x0000001404414981 */ /* 0x000128000c1e1500 */
        /* <DEDUP_REMOVED lines=9> */
[----:B---3--:R-:W-:Y:S01]  /*2a210*/  IADD3 R0, P4, PT, R0, R72, RZ ;  /* 0x0000004800007210 */ /* 0x008fe20007f9e0ff */
[----:B-1----:R-:W3:Y:S04]  /*2a220*/  LDL.LU R62, [R1+0xc70] ;  /* 0x000c7000013e7983 */ /* 0x002ee80000300800 */
[----:B----4-:R0:W-:Y:S01]  /*2a230*/  STL [R1+0x38], R65 ;  /* 0x0000384101007387 */ /* 0x0101e20000100800 */
[----:B------:R-:W-:-:S03]  /*2a240*/  PRMT R80, RZ, 0x7610, R80 ;  /* 0x00007610ff507816 */ /* 0x000fc60000000050 */
[----:B0-----:R-:W4:Y:S04]  /*2a250*/  LDL.LU R65, [R1+0xc74] ;  /* 0x000c740001417983 */ /* 0x001f280000300800 */
        /* <DEDUP_REMOVED lines=12> */
[----:B------:R-:W-:Y:S02]  /*2a320*/  @P3 LOP3.LUT R4, R5, R4, RZ, 0x3c, !PT ;  /* 0x0000000405043212 */ /* 0x000fe400078e3cff */
        /* <DEDUP_REMOVED lines=61> */
[----:B------:R-:W-:Y:S02]  /*2a700*/  @P4 LOP3.LUT R4, R5, R4, RZ, 0x3c, !PT ;  /* 0x0000000405044212 */ /* 0x000fe400078e3cff */
        /* <DEDUP_REMOVED lines=88> */
[----:B------:R-:W-:Y:S01]  /*2ac90*/  IMAD.X R68, R68, 0x1, R71, P1 ;  /* 0x0000000144447824 */ /* 0x000fe200008e0647 */
[----:B------:R-:W-:Y:S02]  /*2aca0*/  PRMT R43, RZ, 0x7610, R43 ;  /* 0x00007610ff2b7816 */ /* 0x000fe4000000002b */
[----:B------:R-:W-:Y:S02]  /*2acb0*/  IADD3 R75, P5, PT, R75, R72, RZ ;  /* 0x000000484b4b7210 */ /* 0x000fe40007fbe0ff */
[----:B------:R-:W-:Y:S07]  /*2acc0*/  STL [R1+0xcb0], R68 ;  /* 0x000cb04401007387 */ /* 0x000fee0000100800 */
[----:B0-----:R-:W-:-:S02]  /*2acd0*/  @P4 IMAD.MOV.U32 R4, RZ, RZ, R67 ;  /* 0x000000ffff044224 */ /* 0x001fc400078e0043 */
[----:B------:R-:W-:-:S05]  /*2ace0*/  @P4 IMAD.MOV.U32 R5, RZ, RZ, R68 ;  /* 0x000000ffff054224 */ /* 0x000fca00078e0044 */
[----:B------:R0:W5:Y:S02]  /*2acf0*/  @P4 LDG.E.U16 R43, desc[UR20][R4.64] ;  /* 0x00000014042b4981 */ /* 0x000164000c1e1500 */
[----:B0-----:R-:W-:Y:S02]  /*2ad00*/  IMAD.MOV.U32 R5, RZ, RZ, R75 ;  /* 0x000000ffff057224 */ /* 0x001fe400078e004b */
[----:B--2---:R0:W-:Y:S04]  /*2ad10*/  STL [R1+0xc], R74 ;  /* 0x00000c4a01007387 */ /* 0x0041e80000100800 */
[----:B0-----:R-:W2:Y:S04]  /*2ad20*/  LDL.LU R74, [R1+0xccc] ;  /* 0x000ccc00014a7983 */ /* 0x001ea80000300800 */
[----:B------:R-:W2:Y:S04]  /*2ad30*/  LDL.LU R68, [R1+0xcd0] ;  /* 0x000cd00001447983 */ /* 0x000ea80000300800 */
[----:B------:R0:W-:Y:S04]  /*2ad40*/  STL [R1+0xcbc], R75 ;  /* 0x000cbc4b01007387 */ /* 0x0001e80000100800 */
[----:B------:R-:W2:Y:S04]  /*2ad50*/  LDL.LU R67, [R1+0xcd4] ;  /* 0x000cd40001437983 */ /* 0x000ea80000300800 */
[----:B0-----:R-:W2:Y:S04]  /*2ad60*/  LDL.LU R75, [R1+0x12f0] ;  /* 0x0012f000014b7983 */ /* 0x001ea80000300800 */
[----:B------:R-:W2:Y:S01]  /*2ad70*/  LDL.LU R4, [R1+0xcb8] ;  /* 0x000cb80001047983 */ /* 0x000ea20000300800 */
[----:B------:R-:W-:-:S02]  /*2ad80*/  ISETP.GT.AND P1, PT, R40, 0x50, PT ;  /* 0x000000502800780c */ /* 0x000fc40003f24270 */
[----:B----4-:R-:W-:-:S05]  /*2ad90*/  IADD3 R0, P4, PT, R0, R72, RZ ;  /* 0x0000004800007210 */ /* 0x010fca0007f9e0ff */
        /* <DEDUP_REMOVED lines=9> */
[----:B---3--:R-:W-:Y:S01]  /*2ae30*/  IMAD.X R69, R69, 0x1, R71, P4 ;  /* 0x0000000145457824 */ /* 0x008fe200020e0647 */
[----:B------:R-:W-:Y:S02]  /*2ae40*/  PRMT R44, RZ, 0x7610, R44 ;  /* 0x00007610ff2c7816 */ /* 0x000fe4000000002c */
[----:B------:R-:W-:Y:S02]  /*2ae50*/  IADD3 R74, P5, PT, R74, R72, RZ ;  /* 0x000000484a4a7210 */ /* 0x000fe40007fbe0ff */
[----:B------:R-:W-:Y:S07]  /*2ae60*/  STL [R1+0xcc0], R69 ;  /* 0x000cc04501007387 */ /* 0x000fee0000100800 */
[----:B0-----:R-:W-:-:S02]  /*2ae70*/  @P3 IMAD.MOV.U32 R4, RZ, RZ, R0 ;  /* 0x000000ffff043224 */ /* 0x001fc400078e0000 */
[----:B------:R-:W-:-:S05]  /*2ae80*/  @P3 IMAD.MOV.U32 R5, RZ, RZ, R69 ;  /* 0x000000ffff053224 */ /* 0x000fca00078e0045 */
[----:B------:R0:W5:Y:S04]  /*2ae90*/  @P3 LDG.E.U16 R44, desc[UR20][R4.64] ;  /* 0x00000014042c3981 */ /* 0x000168000c1e1500 */
[----:B--2---:R1:W-:Y:S04]  /*2aea0*/  STL [R1+0x8], R66 ;  /* 0x0000084201007387 */ /* 0x0043e80000100800 */
[----:B-1----:R-:W2:Y:S04]  /*2aeb0*/  LDL.LU R66, [R1+0xcdc] ;  /* 0x000cdc0001427983 */ /* 0x002ea80000300800 */
[----:B------:R-:W3:Y:S04]  /*2aec0*/  LDL.LU R69, [R1+0xce0] ;  /* 0x000ce00001457983 */ /* 0x000ee80000300800 */
[----:B------:R-:W-:Y:S04]  /*2aed0*/  STL [R1+0xccc], R74 ;  /* 0x000ccc4a01007387 */ /* 0x000fe80000100800 */
[----:B------:R-:W4:Y:S04]  /*2aee0*/  LDL.LU R0, [R1+0xce4] ;  /* 0x000ce40001007983 */ /* 0x000f280000300800 */
[----:B------:R-:W2:Y:S01]  /*2aef0*/  LDL.LU R5, [R1+0xcc8] ;  /* 0x000cc80001057983 */ /* 0x000ea20000300800 */
[----:B------:R-:W-:-:S02]  /*2af00*/  ISETP.GT.AND P4, PT, R40, 0x52, PT ;  /* 0x000000522800780c */ /* 0x000fc40003f84270 */
[----:B------:R-:W-:-:S11]  /*2af10*/  PRMT R70, RZ, 0x7610, R70 ;  /* 0x00007610ff467816 */ /* 0x000fd60000000046 */
[----:B0-----:R-:W-:Y:S02]  /*2af20*/  @P4 IMAD.MOV.U32 R4, RZ, RZ, R74 ;  /* 0x000000ffff044224 */ /* 0x001fe400078e004a */
[----:B--2---:R-:W-:-:S05]  /*2af30*/  IMAD.X R5, R5, 0x1, R71, P5 ;  /* 0x0000000105057824 */ /* 0x004fca00028e0647 */
[----:B------:R0:W2:Y:S01]  /*2af40*/  @P4 LDG.E.U16 R70, desc[UR20][R4.64] ;  /* 0x0000001404464981 */ /* 0x0000a2000c1e1500 */
[----:B------:R-:W-:Y:S02]  /*2af50*/  ISETP.GT.AND P1, PT, R40, 0x53, PT ;  /* 0x000000532800780c */ /* 0x000fe40003f24270 */
[----:B------:R-:W-:-:S05]  /*2af60*/  IADD3 R67, P3, PT, R67, R72, RZ ;  /* 0x0000004843437210 */ /* 0x000fca0007f7e0ff */
[----:B------:R-:W-:Y:S01]  /*2af70*/  IMAD.X R68, R68, 0x1, R71, P3 ;  /* 0x0000000144447824 */ /* 0x000fe200018e0647 */
[----:B------:R-:W-:Y:S01]  /*2af80*/  STL [R1+0xcd4], R67 ;  /* 0x000cd44301007387 */ /* 0x000fe20000100800 */
[----:B------:R-:W-:Y:S02]  /*2af90*/  PRMT R45, RZ, 0x7610, R45 ;  /* 0x00007610ff2d7816 */ /* 0x000fe4000000002d */
[----:B------:R-:W-:Y:S01]  /*2afa0*/  IADD3 R66, P5, PT, R66, R72, RZ ;  /* 0x0000004842427210 */ /* 0x000fe20007fbe0ff */
[----:B------:R1:W-:Y:S01]  /*2afb0*/  STL [R1+0xcc8], R5 ;  /* 0x000cc80501007387 */ /* 0x0003e20000100800 */
[----:B0-----:R-:W-:-:S03]  /*2afc0*/  @P1 IMAD.MOV.U32 R4, RZ, RZ, R67 ;  /* 0x000000ffff041224 */ /* 0x001fc600078e0043 */
[----:B------:R-:W-:Y:S01]  /*2afd0*/  STL [R1+0xcd0], R68 ;  /* 0x000cd04401007387 */ /* 0x000fe20000100800 */
[----:B-1----:R-:W-:-:S05]  /*2afe0*/  @P1 IMAD.MOV.U32 R5, RZ, RZ, R68 ;  /* 0x000000ffff051224 */ /* 0x002fca00078e0044 */
[----:B------:R0:W5:Y:S02]  /*2aff0*/  @P1 LDG.E.U16 R45, desc[UR20][R4.64] ;  /* 0x00000014042d1981 */ /* 0x000164000c1e1500 */
[----:B0-----:R-:W-:Y:S02]  /*2b000*/  IMAD.MOV.U32 R5, RZ, RZ, R66 ;  /* 0x000000ffff057224 */ /* 0x001fe400078e0042 */
[----:B--2---:R0:W-:Y:S04]  /*2b010*/  STL [R1+0x4], R70 ;  /* 0x0000044601007387 */ /* 0x0041e80000100800 */
[----:B0-----:R-:W2:Y:S04]  /*2b020*/  LDL.LU R70, [R1+0xcec] ;  /* 0x000cec0001467983 */ /* 0x001ea80000300800 */
[----:B------:R-:W2:Y:S04]  /*2b030*/  LDL.LU R74, [R1+0xce8] ;  /* 0x000ce800014a7983 */ /* 0x000ea80000300800 */
[----:B------:R0:W-:Y:S04]  /*2b040*/  STL [R1+0xcdc], R66 ;  /* 0x000cdc4201007387 */ /* 0x0001e80000100800 */
[----:B------:R-:W2:Y:S04]  /*2b050*/  LDL.LU R68, [R1+0xcf0] ;  /* 0x000cf00001447983 */ /* 0x000ea80000300800 */
        /* <DEDUP_REMOVED lines=12> */
[----:B------:R-:W2:Y:S01]  /*2b120*/  @P3 LDG.E.U16 R73, desc[UR20][R4.64] ;  /* 0x0000001404493981 */ /* 0x000ea2000c1e1500 */
[----:B---3--:R-:W-:-:S05]  /*2b130*/  IMAD.X R69, R69, 0x1, R71, P1 ;  /* 0x0000000145457824 */ /* 0x008fca00008e0647 */
[----:B------:R-:W-:Y:S01]  /*2b140*/  STL [R1+0xce0], R69 ;  /* 0x000ce04501007387 */ /* 0x000fe20000100800 */
[C---:B------:R-:W-:Y:S02]  /*2b150*/  ISETP.GT.AND P4, PT, R40.reuse, 0x55, PT ;  /* 0x000000552800780c */ /* 0x040fe40003f84270 */
[----:B------:R-:W-:Y:S02]  /*2b160*/  ISETP.GT.AND P1, PT, R40, 0x56, PT ;  /* 0x000000562800780c */ /* 0x000fe40003f24270 */
[----:B------:R-:W-:Y:S01]  /*2b170*/  PRMT R46, RZ, 0x7610, R46 ;  /* 0x00007610ff2e7816 */ /* 0x000fe2000000002e */
[----:B--2---:R0:W-:Y:S04]  /*2b180*/  STL [R1], R73 ;  /* 0x0000004901007387 */ /* 0x0041e80000100800 */
[----:B0-----:R-:W2:Y:S01]  /*2b190*/  LDL.LU R73, [R1+0xcfc] ;  /* 0x000cfc0001497983 */ /* 0x001ea20000300800 */
[----:B------:R-:W-:-:S03]  /*2b1a0*/  IADD3 R70, P5, PT, R70, R72, RZ ;  /* 0x0000004846467210 */ /* 0x000fc60007fbe0ff */
[----:B------:R-:W-:Y:S02]  /*2b1b0*/  @P4 IMAD.MOV.U32 R4, RZ, RZ, R0 ;  /* 0x000000ffff044224 */ /* 0x000fe400078e0000 */
[----:B------:R-:W-:Y:S01]  /*2b1c0*/  @P4 IMAD.MOV.U32 R5, RZ, RZ, R69 ;  /* 0x000000ffff054224 */ /* 0x000fe200078e0045 */
[----:B------:R-:W-:Y:S01]  /*2b1d0*/  ISETP.GT.AND P3, PT, R40, 0x57, PT ;  /* 0x000000572800780c */ /* 0x000fe20003f64270 */
[----:B------:R-:W-:Y:S01]  /*2b1e0*/  IMAD.X R74, R74, 0x1, R71, P5 ;  /* 0x000000014a4a7824 */ /* 0x000fe200028e0647 */
[----:B------:R-:W-:Y:S01]  /*2b1f0*/  PRMT R93, RZ, 0x7610, R93 ;  /* 0x00007610ff5d7816 */ /* 0x000fe2000000005d */
[----:B------:R-:W3:Y:S04]  /*2b200*/  LDL.LU R69, [R1+0xd00] ;  /* 0x000d000001457983 */ /* 0x000ee80000300800 */
[----:B------:R0:W5:Y:S01]  /*2b210*/  @P4 LDG.E.U16 R46, desc[UR20][R4.64] ;  /* 0x00000014042e4981 */ /* 0x000162000c1e1500 */
[----:B------:R-:W-:-:S03]  /*2b220*/  IADD3 R67, P4, PT, R67, R72, RZ ;  /* 0x0000004843437210 */ /* 0x000fc60007f9e0ff */
[----:B------:R1:W-:Y:S02]  /*2b230*/  STL [R1+0xcec], R70 ;  /* 0x000cec4601007387 */ /* 0x0003e40000100800 */
[----:B------:R-:W-:Y:S02]  /*2b240*/  IMAD.X R68, R68, 0x1, R71, P4 ;  /* 0x0000000144447824 */ /* 0x000fe400020e0647 */
[----:B------:R-:W4:Y:S01]  /*2b250*/  LDL.LU R0, [R1+0xd04] ;  /* 0x000d040001007983 */ /* 0x000f220000300800 */
[----:B0-----:R-:W-:Y:S02]  /*2b260*/  @P1 IMAD.MOV.U32 R4, RZ, RZ, R70 ;  /* 0x000000ffff041224 */ /* 0x001fe400078e0046 */
[----:B------:R-:W-:Y:S01]  /*2b270*/  @P1 IMAD.MOV.U32 R5, RZ, RZ, R74 ;  /* 0x000000ffff051224 */ /* 0x000fe200078e004a */
[----:B------:R-:W-:Y:S01]  /*2b280*/  STL [R1+0xcf4], R67 ;  /* 0x000cf44301007387 */ /* 0x000fe20000100800 */
[----:B------:R-:W-:-:S03]  /*2b290*/  PRMT R47, RZ, 0x7610, R47 ;  /* 0x00007610ff2f7816 */ /* 0x000fc6000000002f */
[----:B------:R0:W-:Y:S04]  /*2b2a0*/  STL [R1+0xce8], R74 ;  /* 0x000ce84a01007387 */ /* 0x0001e80000100800 */
[----:B------:R0:W5:Y:S04]  /*2b2b0*/  @P1 LDG.E.U16 R93, desc[UR20][R4.64] ;  /* 0x00000014045d1981 */ /* 0x000168000c1e1500 */
[----:B-1----:R-:W3:Y:S04]  /*2b2c0*/  LDL.LU R70, [R1+0xd0c] ;  /* 0x000d0c0001467983 */ /* 0x002ee80000300800 */
[----:B------:R1:W-:Y:S01]  /*2b2d0*/  STL [R1+0xcf0], R68 ;  /* 0x000cf04401007387 */ /* 0x0003e20000100800 */
[----:B0-----:R-:W-:-:S02]  /*2b2e0*/  @P3 IMAD.MOV.U32 R4, RZ, RZ, R67 ;  /* 0x000000ffff043224 */ /* 0x001fc400078e0043 */
[----:B------:R-:W-:Y:S01]  /*2b2f0*/  @P3 IMAD.MOV.U32 R5, RZ, RZ, R68 ;  /* 0x000000ffff053224 */ /* 0x000fe200078e0044 */
[----:B------:R-:W3:Y:S04]  /*2b300*/  LDL.LU R74, [R1+0xd08] ;  /* 0x000d0800014a7983 */ /* 0x000ee80000300800 */
[----:B------:R0:W5:Y:S01]  /*2b310*/  @P3 LDG.E.U16 R47, desc[UR20][R4.64] ;  /* 0x00000014042f3981 */ /* 0x000162000c1e1500 */
[----:B--2---:R-:W-:-:S05]  /*2b320*/  IADD3 R73, P5, PT, R73, R72, RZ ;  /* 0x0000004849497210 */ /* 0x004fca0007fbe0ff */
[----:B------:R2:W-:Y:S04]  /*2b330*/  STL [R1+0xcfc], R73 ;  /* 0x000cfc4901007387 */ /* 0x0005e80000100800 */
[----:B-1----:R-:W2:Y:S04]  /*2b340*/  LDL.LU R68, [R1+0xd10] ;  /* 0x000d100001447983 */ /* 0x002ea80000300800 */
[----:B------:R-:W2:Y:S04]  /*2b350*/  LDL.LU R67, [R1+0xd14] ;  /* 0x000d140001437983 */ /* 0x000ea80000300800 */
[----:B------:R-:W2:Y:S01]  /*2b360*/  LDL.LU R5, [R1+0xcf8] ;  /* 0x000cf80001057983 */ /* 0x000ea20000300800 */
[----:B------:R-:W-:-:S02]  /*2b370*/  ISETP.GT.AND P4, PT, R40, 0x58, PT ;  /* 0x000000582800780c */ /* 0x000fc40003f84270 */
[----:B----4-:R-:W-:-:S05]  /*2b380*/  IADD3 R0, P3, PT, R0, R72, RZ ;  /* 0x0000004800007210 */ /* 0x010fca0007f7e0ff */
[----:B------:R-:W-:Y:S06]  /*2b390*/  STL [R1+0xd04], R0 ;  /* 0x000d040001007387 */ /* 0x000fec0000100800 */
[----:B0-----:R-:W-:Y:S01]  /*2b3a0*/  @P4 IMAD.MOV.U32 R4, RZ, RZ, R73 ;  /* 0x000000ffff044224 */ /* 0x001fe200078e0049 */
[----:B------:R-:W-:Y:S01]  /*2b3b0*/  ISETP.GT.AND P1, PT, R40, 0x59, PT ;  /* 0x000000592800780c */ /* 0x000fe20003f24270 */
[----:B--2---:R-:W-:-:S05]  /*2b3c0*/  IMAD.X R5, R5, 0x1, R71, P5 ;  /* 0x0000000105057824 */ /* 0x004fca00028e0647 */
[----:B------:R0:W-:Y:S04]  /*2b3d0*/  STL [R1+0xcf8], R5 ;  /* 0x000cf80501007387 */ /* 0x0001e80000100800 */
[----:B------:R-:W2:Y:S01]  /*2b3e0*/  LDL.LU R73, [R1+0xd1c] ;  /* 0x000d1c0001497983 */ /* 0x000ea20000300800 */
[----:B------:R-:W-:Y:S01]  /*2b3f0*/  PRMT R92, RZ, 0x7610, R92 ;  /* 0x00007610ff5c7816 */ /* 0x000fe2000000005c */
[----:B---3--:R-:W-:Y:S01]  /*2b400*/  IMAD.X R69, R69, 0x1, R71, P3 ;  /* 0x0000000145457824 */ /* 0x008fe200018e0647 */
[----:B------:R-:W-:Y:S02]  /*2b410*/  ISETP.GT.AND P3, PT, R40, 0x5a, PT ;  /* 0x0000005a2800780c */ /* 0x000fe40003f64270 */
[----:B------:R-:W-:Y:S02]  /*2b420*/  PRMT R48, RZ, 0x7610, R48 ;  /* 0x00007610ff307816 */ /* 0x000fe40000000030 */
[----:B------:R1:W5:Y:S01]  /*2b430*/  @P4 LDG.E.U16 R92, desc[UR20][R4.64] ;  /* 0x00000014045c4981 */ /* 0x000362000c1e1500 */
[----:B------:R-:W-:-:S02]  /*2b440*/  IADD3 R70, P5, PT, R70, R72, RZ ;  /* 0x0000004846467210 */ /* 0x000fc40007fbe0ff */
[----:B------:R-:W-:Y:S01]  /*2b450*/  ISETP.GT.AND P4, PT, R40, 0x5b, PT ;  /* 0x0000005b2800780c */ /* 0x000fe20003f84270 */
[----:B-1----:R-:W-:Y:S02]  /*2b460*/  @P1 IMAD.MOV.U32 R4, RZ, RZ, R0 ;  /* 0x000000ffff041224 */ /* 0x002fe400078e0000 */
[----:B0-----:R-:W-:Y:S02]  /*2b470*/  @P1 IMAD.MOV.U32 R5, RZ, RZ, R69 ;  /* 0x000000ffff051224 */ /* 0x001fe400078e0045 */
[----:B------:R-:W-:-:S03]  /*2b480*/  IMAD.X R74, R74, 0x1, R71, P5 ;  /* 0x000000014a4a7824 */ /* 0x000fc600028e0647 */
[----:B------:R0:W5:Y:S01]  /*2b490*/  @P1 LDG.E.U16 R48, desc[UR20][R4.64] ;  /* 0x0000001404301981 */ /* 0x000162000c1e1500 */
[----:B------:R-:W-:Y:S02]  /*2b4a0*/  IADD3 R67, P1, PT, R67, R72, RZ ;  /* 0x0000004843437210 */ /* 0x000fe40007f3e0ff */
[----:B------:R-:W-:Y:S01]  /*2b4b0*/  PRMT R91, RZ, 0x7610, R91 ;  /* 0x00007610ff5b7816 */ /* 0x000fe2000000005b */
[----:B------:R1:W-:Y:S02]  /*2b4c0*/  STL [R1+0xd00], R69 ;  /* 0x000d004501007387 */ /* 0x0003e40000100800 */
[----:B------:R-:W-:Y:S02]  /*2b4d0*/  IMAD.X R68, R68, 0x1, R71, P1 ;  /* 0x0000000144447824 */ /* 0x000fe400008e0647 */
[----:B0-----:R-:W-:Y:S02]  /*2b4e0*/  @P3 IMAD.MOV.U32 R4, RZ, RZ, R70 ;  /* 0x000000ffff043224 */ /* 0x001fe400078e0046 */
[----:B------:R-:W-:Y:S01]  /*2b4f0*/  @P3 IMAD.MOV.U32 R5, RZ, RZ, R74 ;  /* 0x000000ffff053224 */ /* 0x000fe200078e004a */
[----:B-1----:R-:W3:Y:S01]  /*2b500*/  LDL.LU R69, [R1+0xd20] ;  /* 0x000d200001457983 */ /* 0x002ee20000300800 */
[----:B------:R-:W-:-:S03]  /*2b510*/  PRMT R49, RZ, 0x7610, R49 ;  /* 0x00007610ff317816 */ /* 0x000fc60000000031 */
[----:B------:R0:W-:Y:S04]  /*2b520*/  STL [R1+0xd0c], R70 ;  /* 0x000d0c4601007387 */ /* 0x0001e80000100800 */
[----:B------:R-:W4:Y:S04]  /*2b530*/  LDL.LU R0, [R1+0xd24] ;  /* 0x000d240001007983 */ /* 0x000f280000300800 */
[----:B------:R-:W-:Y:S04]  /*2b540*/  STL [R1+0xd14], R67 ;  /* 0x000d144301007387 */ /* 0x000fe80000100800 */
[----:B------:R1:W-:Y:S04]  /*2b550*/  STL [R1+0xd08], R74 ;  /* 0x000d084a01007387 */ /* 0x0003e80000100800 */
[----:B------:R1:W5:Y:S04]  /*2b560*/  @P3 LDG.E.U16 R91, desc[UR20][R4.64] ;  /* 0x00000014045b3981 */ /* 0x000368000c1e1500 */
[----:B0-----:R-:W3:Y:S04]  /*2b570*/  LDL.LU R70, [R1+0xd2c] ;  /* 0x000d2c0001467983 */ /* 0x001ee80000300800 */
[----:B------:R0:W-:Y:S01]  /*2b580*/  STL [R1+0xd10], R68 ;  /* 0x000d104401007387 */ /* 0x0001e20000100800 */
[----:B-1----:R-:W-:-:S02]  /*2b590*/  @P4 IMAD.MOV.U32 R4, RZ, RZ, R67 ;  /* 0x000000ffff044224 */ /* 0x002fc400078e0043 */
[----:B------:R-:W-:Y:S01]  /*2b5a0*/  @P4 IMAD.MOV.U32 R5, RZ, RZ, R68 ;  /* 0x000000ffff054224 */ /* 0x000fe200078e0044 */
[----:B------:R-:W3:Y:S04]  /*2b5b0*/  LDL.LU R74, [R1+0xd28] ;  /* 0x000d2800014a7983 */ /* 0x000ee80000300800 */
[----:B------:R1:W5:Y:S01]  /*2b5c0*/  @P4 LDG.E.U16 R49, desc[UR20][R4.64] ;  /* 0x0000001404314981 */ /* 0x000362000c1e1500 */
[----:B--2---:R-:W-:-:S05]  /*2b5d0*/  IADD3 R73, P5, PT, R73, R72, RZ ;  /* 0x0000004849497210 */ /* 0x004fca0007fbe0ff */
[----:B------:R2:W-:Y:S04]  /*2b5e0*/  STL [R1+0xd1c], R73 ;  /* 0x000d1c4901007387 */ /* 0x0005e80000100800 */
[----:B0-----:R-:W2:Y:S04]  /*2b5f0*/  LDL.LU R68, [R1+0xd30] ;  /* 0x000d300001447983 */ /* 0x001ea80000300800 */
[----:B------:R-:W2:Y:S04]  /*2b600*/  LDL.LU R67, [R1+0xd34] ;  /* 0x000d340001437983 */ /* 0x000ea80000300800 */
[----:B------:R-:W2:Y:S01]  /*2b610*/  LDL.LU R5, [R1+0xd18] ;  /* 0x000d180001057983 */ /* 0x000ea20000300800 */
[----:B------:R-:W-:-:S13]  /*2b620*/  ISETP.GT.AND P1, PT, R40, 0x5c, PT ;  /* 0x0000005c2800780c */ /* 0x000fda0003f24270 */
[----:B-1----:R-:W-:Y:S01]  /*2b630*/  @P1 IMAD.MOV.U32 R4, RZ, RZ, R73 ;  /* 0x000000ffff041224 */ /* 0x002fe200078e0049 */
[----:B----4-:R-:W-:-:S05]  /*2b640*/  IADD3 R0, P4, PT, R0, R72, RZ ;  /* 0x0000004800007210 */ /* 0x010fca0007f9e0ff */
[----:B------:R-:W-:Y:S01]  /*2b650*/  STL [R1+0xd24], R0 ;  /* 0x000d240001007387 */ /* 0x000fe20000100800 */
[----:B--2---:R-:W-:-:S05]  /*2b660*/  IMAD.X R5, R5, 0x1, R71, P5 ;  /* 0x0000000105057824 */ /* 0x004fca00028e0647 */
[----:B------:R0:W-:Y:S04]  /*2b670*/  STL [R1+0xd18], R5 ;  /* 0x000d180501007387 */ /* 0x0001e80000100800 */
[----:B------:R-:W2:Y:S01]  /*2b680*/  LDL.LU R73, [R1+0xd3c] ;  /* 0x000d3c0001497983 */ /* 0x000ea20000300800 */
[C---:B------:R-:W-:Y:S02]  /*2b690*/  ISETP.GT.AND P3, PT, R40.reuse, 0x5d, PT ;  /* 0x0000005d2800780c */ /* 0x040fe40003f64270 */
[----:B------:R-:W-:Y:S01]  /*2b6a0*/  PRMT R90, RZ, 0x7610, R90 ;  /* 0x00007610ff5a7816 */ /* 0x000fe2000000005a */
[----:B---3--:R-:W-:Y:S01]  /*2b6b0*/  IMAD.X R69, R69, 0x1, R71, P4 ;  /* 0x0000000145457824 */ /* 0x008fe200020e0647 */
[----:B------:R-:W-:Y:S02]  /*2b6c0*/  ISETP.GT.AND P4, PT, R40, 0x5e, PT ;  /* 0x0000005e2800780c */ /* 0x000fe40003f84270 */
[----:B------:R-:W-:-:S02]  /*2b6d0*/  PRMT R50, RZ, 0x7610, R50 ;  /* 0x00007610ff327816 */ /* 0x000fc40000000032 */
[----:B------:R1:W5:Y:S01]  /*2b6e0*/  @P1 LDG.E.U16 R90, desc[UR20][R4.64] ;  /* 0x00000014045a1981 */ /* 0x000362000c1e1500 */
[----:B------:R-:W-:Y:S02]  /*2b6f0*/  IADD3 R70, P5, PT, R70, R72, RZ ;  /* 0x0000004846467210 */ /* 0x000fe40007fbe0ff */
[----:B------:R-:W-:Y:S02]  /*2b700*/  ISETP.GT.AND P1, PT, R40, 0x5f, PT ;  /* 0x0000005f2800780c */ /* 0x000fe40003f24270 */
        /* <DEDUP_REMOVED lines=270> */
[----:B------:R-:W-:Y:S04]  /*2c7f0*/  STL [R1+0xdec], R70 ;  /* 0x000dec4601007387 */ /* 0x000fe80000100800 */
[----:B------:R-:W4:Y:S04]  /*2c800*/  LDL.LU R0, [R1+0xe04] ;  /* 0x000e040001007983 */ /* 0x000f280000300800 */
[----:B------:R-:W-:Y:S04]  /*2c810*/  STL [R1+0xdf4], R67 ;  /* 0x000df44301007387 */ /* 0x000fe80000100800 */
[----:B------:R0:W-:Y:S04]  /*2c820*/  STL [R1+0xde8], R74 ;  /* 0x000de84a01007387 */ /* 0x0001e80000100800 */
[----:B------:R1:W5:Y:S04]  /*2c830*/  @P4 LDG.E.U16 R63, desc[UR20][R4.64] ;  /* 0x00000014043f4981 */ /* 0x000368000c1e1500 */
[----:B0-----:R-:W3:Y:S01]  /*2c840*/  LDL.LU R74, [R1+0xe0c] ;  /* 0x000e0c00014a7983 */ /* 0x001ee20000300800 */
[----:B-1----:R-:W-:-:S03]  /*2c850*/  @P1 IMAD.MOV.U32 R4, RZ, RZ, R67 ;  /* 0x000000ffff041224 */ /* 0x002fc600078e0043 */
[----:B------:R0:W-:Y:S01]  /*2c860*/  STL [R1+0xdf0], R68 ;  /* 0x000df04401007387 */ /* 0x0001e20000100800 */
[----:B------:R-:W-:-:S03]  /*2c870*/  @P1 IMAD.MOV.U32 R5, RZ, RZ, R68 ;  /* 0x000000ffff051224 */ /* 0x000fc600078e0044 */
[----:B------:R-:W3:Y:S04]  /*2c880*/  LDL.LU R70, [R1+0xe10] ;  /* 0x000e100001467983 */ /* 0x000ee80000300800 */
[----:B------:R1:W5:Y:S01]  /*2c890*/  @P1 LDG.E.U16 R77, desc[UR20][R4.64] ;  /* 0x00000014044d1981 */ /* 0x000362000c1e1500 */
[----:B--2---:R-:W-:-:S05]  /*2c8a0*/  IADD3 R73, P5, PT, R73, R72, RZ ;  /* 0x0000004849497210 */ /* 0x004fca0007fbe0ff */
[----:B------:R2:W-:Y:S04]  /*2c8b0*/  STL [R1+0xdfc], R73 ;  /* 0x000dfc4901007387 */ /* 0x0005e80000100800 */
[----:B0-----:R-:W2:Y:S04]  /*2c8c0*/  LDL.LU R68, [R1+0xe14] ;  /* 0x000e140001447983 */ /* 0x001ea80000300800 */
[----:B------:R-:W2:Y:S04]  /*2c8d0*/  LDL.LU R67, [R1+0xe1c] ;  /* 0x000e1c0001437983 */ /* 0x000ea80000300800 */
[----:B------:R-:W2:Y:S01]  /*2c8e0*/  LDL.LU R5, [R1+0xdf8] ;  /* 0x000df80001057983 */ /* 0x000ea20000300800 */
[----:B------:R-:W-:-:S02]  /*2c8f0*/  ISETP.GT.AND P3, PT, R40, 0x78, PT ;  /* 0x000000782800780c */ /* 0x000fc40003f64270 */
[----:B------:R-:W-:Y:S02]  /*2c900*/  ISETP.GT.AND P4, PT, R40, 0x79, PT ;  /* 0x000000792800780c */ /* 0x000fe40003f84270 */
[----:B------:R-:W-:Y:S02]  /*2c910*/  PRMT R64, RZ, 0x7610, R64 ;  /* 0x00007610ff407816 */ /* 0x000fe40000000040 */
[----:B------:R-:W-:-:S07]  /*2c920*/  PRMT R76, RZ, 0x7610, R76 ;  /* 0x00007610ff4c7816 */ /* 0x000fce000000004c */
[----:B-1----:R-:W-:Y:S01]  /*2c930*/  @P3 IMAD.MOV.U32 R4, RZ, RZ, R73 ;  /* 0x000000ffff043224 */ /* 0x002fe200078e0049 */
[----:B----4-:R-:W-:-:S05]  /*2c940*/  IADD3 R0, P1, PT, R0, R72, RZ ;  /* 0x0000004800007210 */ /* 0x010fca0007f3e0ff */
[--C-:B---3--:R-:W-:Y:S01]  /*2c950*/  IMAD.X R69, R69, 0x1, R71.reuse, P1 ;  /* 0x0000000145457824 */ /* 0x108fe200008e0647 */
[----:B------:R-:W-:Y:S01]  /*2c960*/  STL [R1+0xe04], R0 ;  /* 0x000e040001007387 */ /* 0x000fe20000100800 */
[----:B--2---:R-:W-:Y:S01]  /*2c970*/  IMAD.X R5, R5, 0x1, R71, P5 ;  /* 0x0000000105057824 */ /* 0x004fe200028e0647 */
[----:B------:R-:W-:-:S04]  /*2c980*/  IADD3 R74, P5, PT, R74, R72, RZ ;  /* 0x000000484a4a7210 */ /* 0x000fc80007fbe0ff */
[----:B------:R0:W-:Y:S04]  /*2c990*/  STL [R1+0xdf8], R5 ;  /* 0x000df80501007387 */ /* 0x0001e80000100800 */
[----:B------:R1:W5:Y:S04]  /*2c9a0*/  @P3 LDG.E.U16 R64, desc[UR20][R4.64] ;  /* 0x0000001404403981 */ /* 0x000368000c1e1500 */
[----:B------:R2:W-:Y:S04]  /*2c9b0*/  STL [R1+0xe00], R69 ;  /* 0x000e004501007387 */ /* 0x0005e80000100800 */
[----:B------:R-:W3:Y:S01]  /*2c9c0*/  LDL.LU R73, [R1+0xe24] ;  /* 0x000e240001497983 */ /* 0x000ee20000300800 */
[----:B-1----:R-:W-:-:S02]  /*2c9d0*/  @P4 IMAD.MOV.U32 R4, RZ, RZ, R0 ;  /* 0x000000ffff044224 */ /* 0x002fc400078e0000 */
[----:B0-----:R-:W-:Y:S02]  /*2c9e0*/  @P4 IMAD.MOV.U32 R5, RZ, RZ, R69 ;  /* 0x000000ffff054224 */ /* 0x001fe400078e0045 */
[----:B--2---:R-:W2:Y:S04]  /*2c9f0*/  LDL.LU R69, [R1+0xe2c] ;  /* 0x000e2c0001457983 */ /* 0x004ea80000300800 */
[----:B------:R0:W-:Y:S04]  /*2ca00*/  STL [R1+0xe0c], R74 ;  /* 0x000e0c4a01007387 */ /* 0x0001e80000100800 */
[----:B------:R1:W5:Y:S04]  /*2ca10*/  @P4 LDG.E.U16 R76, desc[UR20][R4.64] ;  /* 0x00000014044c4981 */ /* 0x000368000c1e1500 */
[----:B------:R-:W4:Y:S01]  /*2ca20*/  LDL.LU R0, [R1+0xe34] ;  /* 0x000e340001007983 */ /* 0x000f220000300800 */
[----:B-1----:R-:W-:-:S03]  /*2ca30*/  IMAD.MOV.U32 R5, RZ, RZ, R74 ;  /* 0x000000ffff057224 */ /* 0x002fc600078e004a */
[----:B0-----:R-:W2:Y:S04]  /*2ca40*/  LDL.LU R74, [R1+0x12e8] ;  /* 0x0012e800014a7983 */ /* 0x001ea80000300800 */
[----:B------:R-:W2:Y:S01]  /*2ca50*/  LDL.LU R4, [R1+0xe08] ;  /* 0x000e080001047983 */ /* 0x000ea20000300800 */
[----:B------:R-:W-:Y:S02]  /*2ca60*/  ISETP.GT.AND P1, PT, R40, 0x7a, PT ;  /* 0x0000007a2800780c */ /* 0x000fe40003f24270 */
[----:B------:R-:W-:Y:S02]  /*2ca70*/  IADD3 R68, P4, PT, R68, R72, RZ ;  /* 0x0000004844447210 */ /* 0x000fe40007f9e0ff */
[----:B------:R-:W-:-:S03]  /*2ca80*/  ISETP.GT.AND P3, PT, R40, 0x7b, PT ;  /* 0x0000007b2800780c */ /* 0x000fc60003f64270 */
[----:B------:R-:W-:Y:S01]  /*2ca90*/  STL [R1+0xe14], R68 ;  /* 0x000e144401007387 */ /* 0x000fe20000100800 */
[----:B------:R-:W-:Y:S01]  /*2caa0*/  PRMT R65, RZ, 0x7610, R65 ;  /* 0x00007610ff417816 */ /* 0x000fe20000000041 */
[----:B------:R-:W-:Y:S01]  /*2cab0*/  IMAD.X R70, R70, 0x1, R71, P4 ;  /* 0x0000000146467824 */ /* 0x000fe200020e0647 */
[----:B------:R-:W-:Y:S02]  /*2cac0*/  PRMT R75, RZ, 0x7610, R75 ;  /* 0x00007610ff4b7816 */ /* 0x000fe4000000004b */
[----:B------:R-:W-:Y:S01]  /*2cad0*/  IADD3 R67, P4, PT, R67, R72, RZ ;  /* 0x0000004843437210 */ /* 0x000fe20007f9e0ff */
[----:B--2---:R-:W-:-:S05]  /*2cae0*/  IMAD.X R4, R4, 0x1, R71, P5 ;  /* 0x0000000104047824 */ /* 0x004fca00028e0647 */
[-C--:B------:R-:W-:Y:S01]  /*2caf0*/  @P1 LOP3.LUT R5, R5, R4.reuse, RZ, 0x3c, !PT ;  /* 0x0000000405051212 */ /* 0x080fe200078e3cff */
[----:B------:R0:W-:Y:S03]  /*2cb00*/  STL [R1+0xe08], R4 ;  /* 0x000e080401007387 */ /* 0x0001e60000100800 */
[----:B0-----:R-:W-:-:S04]  /*2cb10*/  @P1 LOP3.LUT R4, R5, R4, RZ, 0x3c, !PT ;  /* 0x0000000405041212 */ /* 0x001fc800078e3cff */
[----:B------:R-:W-:Y:S01]  /*2cb20*/  @P1 LOP3.LUT R5, R5, R4, RZ, 0x3c, !PT ;  /* 0x0000000405051212 */ /* 0x000fe200078e3cff */
[----:B------:R0:W-:Y:S04]  /*2cb30*/  STL [R1+0xe10], R70 ;  /* 0x000e104601007387 */ /* 0x0001e80000100800 */
[----:B------:R1:W5:Y:S04]  /*2cb40*/  @P1 LDG.E.U16 R65, desc[UR20][R4.64] ;  /* 0x0000001404411981 */ /* 0x000368000c1e1500 */
[----:B------:R2:W-:Y:S01]  /*2cb50*/  STL [R1+0xe1c], R67 ;  /* 0x000e1c4301007387 */ /* 0x0005e20000100800 */
[----:B-1----:R-:W-:-:S02]  /*2cb60*/  @P3 IMAD.MOV.U32 R4, RZ, RZ, R68 ;  /* 0x000000ffff043224 */ /* 0x002fc400078e0044 */
[----:B------:R-:W-:Y:S02]  /*2cb70*/  @P3 IMAD.MOV.U32 R5, RZ, RZ, R70 ;  /* 0x000000ffff053224 */ /* 0x000fe400078e0046 */
[----:B0-----:R-:W3:Y:S04]  /*2cb80*/  LDL.LU R70, [R1+0xe28] ;  /* 0x000e280001467983 */ /* 0x001ee80000300800 */
[----:B------:R0:W5:Y:S04]  /*2cb90*/  @P3 LDG.E.U16 R75, desc[UR20][R4.64] ;  /* 0x00000014044b3981 */ /* 0x000168000c1e1500 */
[----:B------:R-:W3:Y:S01]  /*2cba0*/  LDL.LU R68, [R1+0xe30] ;  /* 0x000e300001447983 */ /* 0x000ee20000300800 */
[----:B0-----:R-:W-:-:S03]  /*2cbb0*/  IMAD.MOV.U32 R5, RZ, RZ, R67 ;  /* 0x000000ffff057224 */ /* 0x001fc600078e0043 */
[----:B--2---:R-:W2:Y:S04]  /*2cbc0*/  LDL.LU R67, [R1+0x12e4] ;  /* 0x0012e40001437983 */ /* 0x004ea80000300800 */
[----:B------:R-:W2:Y:S01]  /*2cbd0*/  LDL.LU R4, [R1+0xe18] ;  /* 0x000e180001047983 */ /* 0x000ea20000300800 */
[----:B------:R-:W-:Y:S02]  /*2cbe0*/  ISETP.GT.AND P5, PT, R40, 0x7c, PT ;  /* 0x0000007c2800780c */ /* 0x000fe40003fa4270 */
[----:B------:R-:W-:Y:S01]  /*2cbf0*/  PRMT R66, RZ, 0x7610, R66 ;  /* 0x00007610ff427816 */ /* 0x000fe20000000042 */
[----:B--2---:R-:W-:-:S10]  /*2cc00*/  IMAD.X R4, R4, 0x1, R71, P4 ;  /* 0x0000000104047824 */ /* 0x004fd400020e0647 */
[----:B------:R-:W-:Y:S01]  /*2cc10*/  @P5 LOP3.LUT R5, R5, R4, RZ, 0x3c, !PT ;  /* 0x0000000405055212 */ /* 0x000fe200078e3cff */
[----:B------:R0:W-:Y:S01]  /*2cc20*/  STL [R1+0xe18], R4 ;  /* 0x000e180401007387 */ /* 0x0001e20000100800 */
[----:B---3--:R-:W-:Y:S02]  /*2cc30*/  IADD3 R73, P4, PT, R73, R72, RZ ;  /* 0x0000004849497210 */ /* 0x008fe40007f9e0ff */
[----:B0-----:R-:W-:-:S04]  /*2cc40*/  @P5 LOP3.LUT R4, R5, R4, RZ, 0x3c, !PT ;  /* 0x0000000405045212 */ /* 0x001fc800078e3cff */
[----:B------:R-:W-:Y:S01]  /*2cc50*/  @P5 LOP3.LUT R5, R5, R4, RZ, 0x3c, !PT ;  /* 0x0000000405055212 */ /* 0x000fe200078e3cff */
[----:B------:R0:W-:Y:S04]  /*2cc60*/  STL [R1+0xe24], R73 ;  /* 0x000e244901007387 */ /* 0x0001e80000100800 */
[----:B------:R1:W5:Y:S02]  /*2cc70*/  @P5 LDG.E.U16 R66, desc[UR20][R4.64] ;  /* 0x0000001404425981 */ /* 0x000364000c1e1500 */
[----:B-1----:R-:W-:Y:S02]  /*2cc80*/  IMAD.MOV.U32 R5, RZ, RZ, R73 ;  /* 0x000000ffff057224 */ /* 0x002fe400078e0049 */
[----:B0-----:R-:W2:Y:S04]  /*2cc90*/  LDL.LU R73, [R1+0x12e0] ;  /* 0x0012e00001497983 */ /* 0x001ea80000300800 */
[----:B------:R-:W3:Y:S01]  /*2cca0*/  LDL.LU R4, [R1+0xe20] ;  /* 0x000e200001047983 */ /* 0x000ee20000300800 */
[----:B------:R-:W-:-:S02]  /*2ccb0*/  ISETP.GT.AND P3, PT, R40, 0x7d, PT ;  /* 0x0000007d2800780c */ /* 0x000fc40003f64270 */
[----:B------:R-:W-:Y:S02]  /*2ccc0*/  IADD3 R69, P6, PT, R69, R72, RZ ;  /* 0x0000004845457210 */ /* 0x000fe40007fde0ff */
[----:B------:R-:W-:-:S03]  /*2ccd0*/  ISETP.GT.AND P1, PT, R40, 0x7e, PT ;  /* 0x0000007e2800780c */ /* 0x000fc60003f24270 */
[----:B------:R-:W-:Y:S01]  /*2cce0*/  STL [R1+0xe2c], R69 ;  /* 0x000e2c4501007387 */ /* 0x000fe20000100800 */
[----:B------:R-:W-:Y:S02]  /*2ccf0*/  ISETP.GT.AND P5, PT, R40, 0x7f, PT ;  /* 0x0000007f2800780c */ /* 0x000fe40003fa4270 */
[----:B------:R-:W-:Y:S01]  /*2cd00*/  PRMT R74, RZ, 0x7610, R74 ;  /* 0x00007610ff4a7816 */ /* 0x000fe2000000004a */
[----:B------:R-:W-:Y:S01]  /*2cd10*/  IMAD.X R70, R70, 0x1, R71, P6 ;  /* 0x0000000146467824 */ /* 0x000fe200030e0647 */
[----:B------:R-:W-:Y:S01]  /*2cd20*/  PRMT R67, RZ, 0x7610, R67 ;  /* 0x00007610ff437816 */ /* 0x000fe20000000043 */
[----:B------:R-:W-:Y:S01]  /*2cd30*/  USHF.L.U32 UR4, UR4, 0x1f, URZ ;  /* 0x0000001f04047899 */ /* 0x000fe200080006ff */
[----:B---3--:R-:W-:-:S05]  /*2cd40*/  IMAD.X R4, R4, 0x1, R71, P4 ;  /* 0x0000000104047824 */ /* 0x008fca00020e0647 */
[----:B------:R-:W-:Y:S01]  /*2cd50*/  @P3 LOP3.LUT R5, R5, R4, RZ, 0x3c, !PT ;  /* 0x0000000405053212 */ /* 0x000fe200078e3cff */
[----:B------:R0:W-:Y:S01]  /*2cd60*/  STL [R1+0xe20], R4 ;  /* 0x000e200401007387 */ /* 0x0001e20000100800 */
[----:B----4-:R-:W-:Y:S02]  /*2cd70*/  IADD3 R0, P4, PT, R0, R72, RZ ;  /* 0x0000004800007210 */ /* 0x010fe40007f9e0ff */
[----:B0-----:R-:W-:-:S04]  /*2cd80*/  @P3 LOP3.LUT R4, R5, R4, RZ, 0x3c, !PT ;  /* 0x0000000405043212 */ /* 0x001fc800078e3cff */
[----:B------:R-:W-:Y:S01]  /*2cd90*/  @P3 LOP3.LUT R5, R5, R4, RZ, 0x3c, !PT ;  /* 0x0000000405053212 */ /* 0x000fe200078e3cff */
[----:B------:R-:W-:Y:S01]  /*2cda0*/  IMAD.X R68, R68, 0x1, R71, P4 ;  /* 0x0000000144447824 */ /* 0x000fe200020e0647 */
[----:B------:R-:W-:Y:S04]  /*2cdb0*/  STL [R1+0xe34], R0 ;  /* 0x000e340001007387 */ /* 0x000fe80000100800 */
[----:B------:R0:W5:Y:S04]  /*2cdc0*/  @P3 LDG.E.U16 R74, desc[UR20][R4.64] ;  /* 0x00000014044a3981 */ /* 0x000168000c1e1500 */
[----:B------:R1:W-:Y:S01]  /*2cdd0*/  STL [R1+0xe28], R70 ;  /* 0x000e284601007387 */ /* 0x0003e20000100800 */
[----:B0-----:R-:W-:-:S02]  /*2cde0*/  @P1 IMAD.MOV.U32 R4, RZ, RZ, R69 ;  /* 0x000000ffff041224 */ /* 0x001fc400078e0045 */
[----:B------:R-:W-:Y:S02]  /*2cdf0*/  @P1 IMAD.MOV.U32 R5, RZ, RZ, R70 ;  /* 0x000000ffff051224 */ /* 0x000fe400078e0046 */
[----:B-1----:R-:W5:Y:S04]  /*2ce00*/  LDL.LU R70, [R1+0x12dc] ;  /* 0x0012dc0001467983 */ /* 0x002f680000300800 */
[----:B------:R-:W5:Y:S04]  /*2ce10*/  LDL.LU R69, [R1+0x12d8] ;  /* 0x0012d80001457983 */ /* 0x000f680000300800 */
[----:B------:R0:W5:Y:S04]  /*2ce20*/  @P1 LDG.E.U16 R67, desc[UR20][R4.64] ;  /* 0x0000001404431981 */ /* 0x000168000c1e1500 */
[----:B------:R1:W-:Y:S01]  /*2ce30*/  STL [R1+0xe30], R68 ;  /* 0x000e304401007387 */ /* 0x0003e20000100800 */
[----:B0-----:R-:W-:-:S02]  /*2ce40*/  @P5 IMAD.MOV.U32 R5, RZ, RZ, R68 ;  /* 0x000000ffff055224 */ /* 0x001fc400078e0044 */
[----:B------:R-:W-:Y:S01]  /*2ce50*/  @P5 IMAD.MOV.U32 R4, RZ, RZ, R0 ;  /* 0x000000ffff045224 */ /* 0x000fe200078e0000 */
[----:B-1----:R-:W5:Y:S04]  /*2ce60*/  LDL.LU R68, [R1+0x12d4] ;  /* 0x0012d40001447983 */ /* 0x002f680000300800 */
[----:B------:R-:W5:Y:S01]  /*2ce70*/  LDL.LU R0, [R1+0x12d0] ;  /* 0x0012d00001007983 */ /* 0x000f620000300800 */
[----:B--2---:R-:W-:-:S06]  /*2ce80*/  PRMT R73, RZ, 0x7610, R73 ;  /* 0x00007610ff497816 */ /* 0x004fcc0000000049 */
[----:B------:R0:W5:Y:S02]  /*2ce90*/  @P5 LDG.E.U16 R73, desc[UR20][R4.64] ;  /* 0x0000001404495981 */ /* 0x000164000c1e1500 */
[----:B0-----:R-:W0:Y:S02]  /*2cea0*/  S2R R5, SR_TID.X ;  /* 0x0000000000057919 */ /* 0x001e240000002100 */
[----:B0-----:R-:W-:Y:S01]  /*2ceb0*/  LOP3.LUT R4, R5, 0x7f, RZ, 0xc0, !PT ;  /* 0x0000007f05047812 */ /* 0x001fe200078ec0ff */
[----:B------:R-:W-:-:S04]  /*2cec0*/  IMAD.U32 R5, RZ, RZ, UR4 ;  /* 0x00000004ff057e24 */ /* 0x000fc8000f8e00ff */
[----:B------:R-:W0:Y:S01]  /*2ced0*/  SYNCS.PHASECHK.TRANS64.TRYWAIT P3, [UR6], R5 ;  /* 0x00000005ff0075a7 */ /* 0x000e220008061106 */
[----:B------:R-:W-:Y:S02]  /*2cee0*/  ISETP.GE.AND P1, PT, R4, R40, PT ;  /* 0x000000280400720c */ /* 0x000fe40003f26270 */
[----:B------:R-:W-:Y:S01]  /*2cef0*/  PRMT R4, R41, 0x5410, R42 ;  /* 0x0000541029047816 */ /* 0x000fe2000000002a */
[----:B0-----:R-:W-:Y:S10]  /*2cf00*/  @!P3 BRA `(.L_x_9) ;  /* 0x000001a00008b947 */ /* 0x001ff40003800000 */
.L_x_17:
[----:B------:R-:W2:Y:S04]  /*2cf10*/  LDL.LU R42, [R1+0x84] ;  /* 0x00008400012a7983 */ /* 0x000ea80000300800 */
[----:B------:R-:W3:Y:S04]  /*2cf20*/  LDL.LU R41, [R1+0x78] ;  /* 0x0000780001297983 */ /* 0x000ee80000300800 */
[----:B------:R-:W3:Y:S04]  /*2cf30*/  LDL.LU R40, [R1+0x7c] ;  /* 0x00007c0001287983 */ /* 0x000ee80000300800 */
[----:B-----5:R0:W-:Y:S04]  /*2cf40*/  STL [R1+0x1590], R63 ;  /* 0x0015903f01007387 */ /* 0x0201e80000100800 */
[----:B0-----:R-:W2:Y:S04]  /*2cf50*/  LDL.LU R63, [R1+0x80] ;  /* 0x00008000013f7983 */ /* 0x001ea80000300800 */
[----:B------:R0:W-:Y:S04]  /*2cf60*/  STL [R1+0x158c], R77 ;  /* 0x00158c4d01007387 */ /* 0x0001e80000100800 */
[----:B0-----:R-:W4:Y:S04]  /*2cf70*/  LDL.LU R77, [R1+0x8c] ;  /* 0x00008c00014d7983 */ /* 0x001f280000300800 */
        /* <DEDUP_REMOVED lines=21> */
[----:B0-----:R-:W4:Y:S01]  /*2d0d0*/  LDL.LU R69, [R1+0xb0] ;  /* 0x0000b00001457983 */ /* 0x001f220000300800 */
[----:B------:R-:W-:-:S02]  /*2d0e0*/  PRMT R15, R15, 0x5410, R28 ;  /* 0x000054100f0f7816 */ /* 0x000fc4000000001c */
[----:B------:R-:W-:Y:S01]  /*2d0f0*/  PRMT R13, R13, 0x5410, R30 ;  /* 0x000054100d0d7816 */ /* 0x000fe2000000001e */
[----:B------:R-:W-:Y:S01]  /*2d100*/  STL [R1+0x1354], R68 ;  /* 0x0013544401007387 */ /* 0x000fe20000100800 */
[----:B------:R-:W-:Y:S02]  /*2d110*/  PRMT R16, R16, 0x5410, R27 ;  /* 0x0000541010107816 */ /* 0x000fe4000000001b */
[----:B------:R-:W-:Y:S01]  /*2d120*/  PRMT R12, R12, 0x5410, R31 ;  /* 0x000054100c0c7816 */ /* 0x000fe2000000001f */
[----:B------:R-:W-:Y:S01]  /*2d130*/  STL [R1+0x13c4], R68 ;  /* 0x0013c44401007387 */ /* 0x000fe20000100800 */
[----:B------:R-:W-:Y:S02]  /*2d140*/  PRMT R11, R32, 0x5410, R11 ;  /* 0x00005410200b7816 */ /* 0x000fe4000000000b */
[----:B------:R-:W-:Y:S01]  /*2d150*/  PRMT R17, R17, 0x5410, R26 ;  /* 0x0000541011117816 */ /* 0x000fe2000000001a */
[----:B------:R-:W-:Y:S01]  /*2d160*/  STL [R1+0x13c8], R68 ;  /* 0x0013c84401007387 */ /* 0x000fe20000100800 */
        /* <DEDUP_REMOVED lines=15> */
[----:B------:R-:W-:-:S03]  /*2d260*/  PRMT R21, R21, 0x5410, R22 ;  /* 0x0000541015157816 */ /* 0x000fc60000000016 */
        /* <DEDUP_REMOVED lines=21> */
[----:B---3--:R-:W-:-:S03]  /*2d3c0*/  PRMT R29, R40, 0x5410, R41 ;  /* 0x00005410281d7816 */ /* 0x008fc60000000029 */
[----:B------:R-:W-:Y:S04]  /*2d3d0*/  STL [R1+0x150c], R68 ;  /* 0x00150c4401007387 */ /* 0x000fe80000100800 */
[----:B------:R-:W-:Y:S04]  /*2d3e0*/  STL [R1+0x1518], R68 ;  /* 0x0015184401007387 */ /* 0x000fe80000100800 */
[----:B------:R-:W-:Y:S04]  /*2d3f0*/  STL [R1+0x1524], R68 ;  /* 0x0015244401007387 */ /* 0x000fe80000100800 */
[----:B------:R-:W-:Y:S01]  /*2d400*/  STL [R1+0x1530], R68 ;  /* 0x0015304401007387 */ /* 0x000fe20000100800 */
[----:B--2---:R-:W-:-:S03]  /*2d410*/  PRMT R28, R42, 0x5410, R63 ;  /* 0x000054102a1c7816 */ /* 0x004fc6000000003f */
[----:B------:R-:W-:Y:S04]  /*2d420*/  STL [R1+0x153c], R68 ;  /* 0x00153c4401007387 */ /* 0x000fe80000100800 */
[----:B------:R-:W-:Y:S04]  /*2d430*/  STL [R1+0x1548], R68 ;  /* 0x0015484401007387 */ /* 0x000fe80000100800 */
[----:B------:R-:W-:Y:S04]  /*2d440*/  STL [R1+0x1554], R68 ;  /* 0x0015544401007387 */ /* 0x000fe80000100800 */
[----:B------:R-:W-:Y:S04]  /*2d450*/  STL [R1+0x12e0], R72 ;  /* 0x0012e04801007387 */ /* 0x000fe80000100800 */
[----:B------:R-:W-:Y:S04]  /*2d460*/  STL [R1+0x1358], R72 ;  /* 0x0013584801007387 */ /* 0x000fe80000100800 */
[----:B------:R-:W-:Y:S04]  /*2d470*/  STL [R1+0x135c], R72 ;  /* 0x00135c4801007387 */ /* 0x000fe80000100800 */
[----:B------:R-:W-:Y:S01]  /*2d480*/  STL [R1+0x1368], R72 ;  /* 0x0013684801007387 */ /* 0x000fe20000100800 */
[----:B----4-:R-:W-:-:S03]  /*2d490*/  PRMT R27, R77, 0x5410, R64 ;  /* 0x000054104d1b7816 */ /* 0x010fc60000000040 */
[----:B------:R-:W-:Y:S04]  /*2d4a0*/  STL [R1+0x1374], R72 ;  /* 0x0013744801007387 */ /* 0x000fe80000100800 */
[----:B------:R-:W-:Y:S04]  /*2d4b0*/  STL [R1+0x1380], R72 ;  /* 0x0013804801007387 */ /* 0x000fe80000100800 */
[----:B------:R-:W-:Y:S04]  /*2d4c0*/  STL [R1+0x138c], R72 ;  /* 0x00138c4801007387 */ /* 0x000fe80000100800 */
[----:B------:R-:W-:Y:S04]  /*2d4d0*/  STL [R1+0x1398], R72 ;  /* 0x0013984801007387 */ /* 0x000fe80000100800 */
[----:B------:R-:W-:Y:S04]  /*2d4e0*/  STL [R1+0x13a4], R72 ;  /* 0x0013a44801007387 */ /* 0x000fe80000100800 */
[----:B------:R-:W-:Y:S04]  /*2d4f0*/  STL [R1+0x13b0], R72 ;  /* 0x0013b04801007387 */ /* 0x000fe80000100800 */
        /* <DEDUP_REMOVED lines=20> */
[----:B------:R0:W-:Y:S04]  /*2d640*/  STL [R1+0x154c], R72 ;  /* 0x00154c4801007387 */ /* 0x0001e80000100800 */
        /* <DEDUP_REMOVED lines=95> */
[----:B0-----:R-:W4:Y:S04]  /*2dc40*/  LDL.LU R72, [R1+0xc] ;  /* 0x00000c0001487983 */ /* 0x001f280000300800 */
[----:B-1----:R-:W4:Y:S04]  /*2dc50*/  LDL.LU R71, [R1+0x8] ;  /* 0x0000080001477983 */ /* 0x002f280000300800 */
[----:B--2---:R-:W2:Y:S04]  /*2dc60*/  LDL.LU R3, [R1+0x4] ;  /* 0x0000040001037983 */ /* 0x004ea80000300800 */
[----:B---3--:R-:W3:Y:S01]  /*2dc70*/  LDL.LU R0, [R1] ;  /* 0x0000000001007983 */ /* 0x008ee20000300800 */
[----:B----4-:R-:W-:-:S03]  /*2dc80*/  PRMT R30, R30, 0x5410, R63 ;  /* 0x000054101e1e7816 */ /* 0x010fc6000000003f */
[----:B------:R-:W4:Y:S01]  /*2dc90*/  LDL.LU R63, [R1+0x1590] ;  /* 0x00159000013f7983 */ /* 0x000f220000300800 */
[----:B------:R-:W-:-:S03]  /*2dca0*/  PRMT R31, R31, 0x5410, R77 ;  /* 0x000054101f1f7816 */ /* 0x000fc6000000004d */
        /* <DEDUP_REMOVED lines=27> */
[----:B--2---:R-:W-:-:S03]  /*2de60*/  PRMT R45, R3, 0x5410, R45 ;  /* 0x00005410032d7816 */ /* 0x004fc6000000002d */
[----:B------:R-:W2:Y:S01]  /*2de70*/  LDL.LU R3, [R1+0x2c4] ;  /* 0x0002c40001037983 */ /* 0x000ea20000300800 */
[----:B---3--:R-:W-:-:S03]  /*2de80*/  PRMT R46, R0, 0x5410, R46 ;  /* 0x00005410002e7816 */ /* 0x008fc6000000002e */
[----:B------:R-:W3:Y:S01]  /*2de90*/  LDL.LU R0, [R1+0x2d4] ;  /* 0x0002d40001007983 */ /* 0x000ee20000300800 */
        /* <DEDUP_REMOVED lines=12> */
[----:B------:R-:W-:Y:S01]  /*2df60*/  PRMT R59, R81, 0x5410, R59 ;  /* 0x00005410513b7816 */ /* 0x000fe2000000003b */
[----:B---3--:R0:W-:Y:S04]  /*2df70*/  STL [R1+0x155c], R0 ;  /* 0x00155c0001007387 */ /* 0x0081e80000100800 */
[----:B0-----:R-:W3:Y:S01]  /*2df80*/  LDL.LU R0, [R1+0x2c0] ;  /* 0x0002c00001007983 */ /* 0x001ee20000300800 */
[----:B------:R-:W-:Y:S02]  /*2df90*/  PRMT R60, R60, 0x5410, R80 ;  /* 0x000054103c3c7816 */ /* 0x000fe40000000050 */
[----:B------:R-:W-:Y:S02]  /*2dfa0*/  PRMT R61, R61, 0x5410, R79 ;  /* 0x000054103d3d7816 */ /* 0x000fe4000000004f */
[----:B------:R-:W-:-:S02]  /*2dfb0*/  PRMT R62, R62, 0x5410, R78 ;  /* 0x000054103e3e7816 */ /* 0x000fc4000000004e */
[----:B----4-:R-:W-:Y:S02]  /*2dfc0*/  PRMT R63, R63, 0x5410, R77 ;  /* 0x000054103f3f7816 */ /* 0x010fe4000000004d */
[----:B------:R-:W-:Y:S02]  /*2dfd0*/  PRMT R64, R64, 0x5410, R76 ;  /* 0x0000541040407816 */ /* 0x000fe4000000004c */
[----:B------:R-:W-:Y:S02]  /*2dfe0*/  PRMT R65, R65, 0x5410, R75 ;  /* 0x0000541041417816 */ /* 0x000fe4000000004b */
[----:B------:R-:W-:Y:S02]  /*2dff0*/  PRMT R66, R66, 0x5410, R74 ;  /* 0x0000541042427816 */ /* 0x000fe4000000004a */
[----:B------:R-:W-:-:S04]  /*2e000*/  PRMT R67, R67, 0x5410, R73 ;  /* 0x0000541043437816 */ /* 0x000fc80000000049 */
[----:B------:R0:W-:Y:S01]  /*2e010*/  STTM.x64 tmem[UR10+0x100], R4 ;  /* 0x00010004000079ed */ /* 0x0001e2000834000a */
[----:B------:R-:W1:Y:S01]  /*2e020*/  FENCE.VIEW.ASYNC.T ;  /* 0x00000000000073c6 */ /* 0x000e620000000200 */
[-C--:B------:R-:W-:Y:S02]  /*2e030*/  IADD3 R71, P3, PT, R71, R70.reuse, RZ ;  /* 0x0000004647477210 */ /* 0x080fe40007f7e0ff */
[----:B--2---:R-:W-:-:S03]  /*2e040*/  IADD3 R3, P4, PT, R3, R70, RZ ;  /* 0x0000004603037210 */ /* 0x004fc60007f9e0ff */
[----:B------:R-:W-:Y:S01]  /*2e050*/  IMAD.X R72, R72, 0x1, R69, P3 ;  /* 0x0000000148487824 */ /* 0x000fe200018e0645 */
[----:B------:R-:W-:Y:S04]  /*2e060*/  STL [R1+0x1388], R93 ;  /* 0x0013885d01007387 */ /* 0x000fe80000100800 */
[----:B------:R-:W-:Y:S04]  /*2e070*/  STL [R1+0x1390], R93 ;  /* 0x0013905d01007387 */ /* 0x000fe80000100800 */
[----:B------:R-:W-:Y:S04]  /*2e080*/  STL [R1+0x1394], R92 ;  /* 0x0013945c01007387 */ /* 0x000fe80000100800 */
[----:B------:R2:W-:Y:S01]  /*2e090*/  STL [R1+0x139c], R92 ;  /* 0x00139c5c01007387 */ /* 0x0005e20000100800 */
[----:B------:R-:W-:-:S03]  /*2e0a0*/  PRMT R68, RZ, 0x7610, R68 ;  /* 0x00007610ff447816 */ /* 0x000fc60000000044 */
[----:B--2---:R-:W2:Y:S01]  /*2e0b0*/  LDL.LU R92, [R1+0x2cc] ;  /* 0x0002cc00015c7983 */ /* 0x004ea20000300800 */
[----:B0-----:R-:W-:Y:S01]  /*2e0c0*/  PRMT R39, RZ, 0x7610, R39 ;  /* 0x00007610ff277816 */ /* 0x001fe20000000027 */
[----:B------:R-:W-:Y:S02]  /*2e0d0*/  @!P1 IMAD.MOV.U32 R4, RZ, RZ, R71 ;  /* 0x000000ffff049224 */ /* 0x000fe400078e0047 */
[----:B------:R-:W4:Y:S01]  /*2e0e0*/  LDL.LU R33, [R1+0x2c8] ;  /* 0x0002c80001217983 */ /* 0x000f220000300800 */
[----:B------:R-:W-:Y:S01]  /*2e0f0*/  @!P1 IMAD.MOV.U32 R5, RZ, RZ, R72 ;  /* 0x000000ffff059224 */ /* 0x000fe200078e0048 */
[----:B-1----:R-:W-:Y:S06]  /*2e100*/  BAR.SYNC.DEFER_BLOCKING 0x0 ;  /* 0x0000000000007b1d */ /* 0x002fec0000010000 */
[----:B------:R0:W4:Y:S02]  /*2e110*/  @!P1 LDG.E.U16 R39, desc[UR20][R4.64] ;  /* 0x0000001404279981 */ /* 0x000124000c1e1500 */
[----:B0-----:R-:W-:-:S02]  /*2e120*/  IMAD.MOV.U32 R5, RZ, RZ, R3 ;  /* 0x000000ffff057224 */ /* 0x001fc400078e0003 */
[----:B---3--:R-:W-:-:S04]  /*2e130*/  IMAD.X R0, R0, 0x1, R69, P4 ;  /* 0x0000000100007824 */ /* 0x008fc800020e0645 */
[----:B------:R-:W-:-:S05]  /*2e140*/  IMAD.MOV.U32 R4, RZ, RZ, R0 ;  /* 0x000000ffff047224 */ /* 0x000fca00078e0000 */
[----:B------:R-:W-:-:S04]  /*2e150*/  @!P1 LOP3.LUT R5, R5, R4, RZ, 0x3c, !PT ;  /* 0x0000000405059212 */ /* 0x000fc800078e3cff */
[----:B------:R-:W-:-:S04]  /*2e160*/  @!P1 LOP3.LUT R4, R5, R4, RZ, 0x3c, !PT ;  /* 0x0000000405049212 */ /* 0x000fc800078e3cff */
[----:B------:R-:W-:-:S05]  /*2e170*/  @!P1 LOP3.LUT R5, R5, R4, RZ, 0x3c, !PT ;  /* 0x0000000405059212 */ /* 0x000fca00078e3cff */
[----:B------:R0:W3:Y:S04]  /*2e180*/  @!P1 LDG.E.U16 R68, desc[UR20][R4.64] ;  /* 0x0000001404449981 */ /* 0x0000e8000c1e1500 */
[----:B------:R-:W-:Y:S04]  /*2e190*/  STL [R1+0x2bc], R71 ;  /* 0x0002bc4701007387 */ /* 0x000fe80000100800 */
[----:B------:R-:W-:Y:S04]  /*2e1a0*/  STL [R1+0x2c4], R3 ;  /* 0x0002c40301007387 */ /* 0x000fe80000100800 */
[----:B------:R1:W-:Y:S01]  /*2e1b0*/  STL [R1+0x2b8], R72 ;  /* 0x0002b84801007387 */ /* 0x0003e20000100800 */
[----:B------:R-:W-:-:S02]  /*2e1c0*/  PRMT R2, RZ, 0x7610, R2 ;  /* 0x00007610ff027816 */ /* 0x000fc40000000002 */
[----:B--2---:R-:W-:-:S05]  /*2e1d0*/  IADD3 R92, P3, PT, R92, R70, RZ ;  /* 0x000000465c5c7210 */ /* 0x004fca0007f7e0ff */
[----:B------:R-:W-:Y:S04]  /*2e1e0*/  STL [R1+0x2cc], R92 ;  /* 0x0002cc5c01007387 */ /* 0x000fe80000100800 */
[----:B-1----:R-:W2:Y:S01]  /*2e1f0*/  LDL.LU R72, [R1+0x2d8] ;  /* 0x0002d80001487983 */ /* 0x002ea20000300800 */
[----:B0-----:R-:W-:-:S03]  /*2e200*/  @!P1 IMAD.MOV.U32 R4, RZ, RZ, R92 ;  /* 0x000000ffff049224 */ /* 0x001fc600078e005c */
[----:B------:R0:W-:Y:S04]  /*2e210*/  STL [R1+0x2c0], R0 ;  /* 0x0002c00001007387 */ /* 0x0001e80000100800 */
[----:B------:R-:W2:Y:S04]  /*2e220*/  LDL.LU R71, [R1+0x2dc] ;  /* 0x0002dc0001477983 */ /* 0x000ea80000300800 */
[----:B------:R-:W2:Y:S04]  /*2e230*/  LDL.LU R93, [R1+0x2e4] ;  /* 0x0002e400015d7983 */ /* 0x000ea80000300800 */
[----:B0-----:R-:W2:Y:S04]  /*2e240*/  LDL.LU R0, [R1+0x155c] ;  /* 0x00155c0001007983 */ /* 0x001ea80000300800 */
[----:B------:R-:W2:Y:S01]  /*2e250*/  LDL.LU R3, [R1+0x1558] ;  /* 0x0015580001037983 */ /* 0x000ea20000300800 */
[----:B----4-:R-:W-:-:S04]  /*2e260*/  IMAD.X R33, R33, 0x1, R69, P3 ;  /* 0x0000000121217824 */ /* 0x010fc800018e0645 */
[----:B------:R-:W-:-:S05]  /*2e270*/  IMAD.MOV.U32 R5, RZ, RZ, R33 ;  /* 0x000000ffff057224 */ /* 0x000fca00078e0021 */
[----:B------:R0:W4:Y:S04]  /*2e280*/  @!P1 LDG.E.U16 R2, desc[UR20][R4.64] ;  /* 0x0000001404029981 */ /* 0x000128000c1e1500 */
[----:B---3--:R1:W-:Y:S04]  /*2e290*/  STL [R1+0x2ac], R68 ;  /* 0x0002ac4401007387 */ /* 0x0083e80000100800 */
[----:B-1----:R-:W3:Y:S04]  /*2e2a0*/  LDL.LU R68, [R1+0x1554] ;  /* 0x0015540001447983 */ /* 0x002ee80000300800 */
[----:B------:R1:W-:Y:S04]  /*2e2b0*/  STL [R1+0x2c8], R33 ;  /* 0x0002c82101007387 */ /* 0x0003e80000100800 */
[----:B-1----:R-:W3:Y:S04]  /*2e2c0*/  LDL.LU R33, [R1+0x2e0] ;  /* 0x0002e00001217983 */ /* 0x002ee80000300800 */
[----:B------:R-:W3:Y:S01]  /*2e2d0*/  LDL.LU R4, [R1+0x2d0] ;  /* 0x0002d00001047983 */ /* 0x000ee20000300800 */
[----:B--2---:R-:W-:-:S02]  /*2e2e0*/  IADD3 R71, P4, PT, R71, R70, RZ ;  /* 0x0000004647477210 */ /* 0x004fc40007f9e0ff */
[----:B------:R-:W-:-:S05]  /*2e2f0*/  IADD3 R0, P3, PT, R0, R70, RZ ;  /* 0x0000004600007210 */ /* 0x000fca0007f7e0ff */
[----:B0-----:R-:W-:Y:S01]  /*2e300*/  IMAD.MOV.U32 R5, RZ, RZ, R0 ;  /* 0x000000ffff057224 */ /* 0x001fe200078e0000 */
[----:B------:R0:W-:Y:S01]  /*2e310*/  STL [R1+0x2d4], R0 ;  /* 0x0002d40001007387 */ /* 0x0001e20000100800 */
[----:B------:R-:W-:-:S03]  /*2e320*/  PRMT R3, RZ, 0x7610, R3 ;  /* 0x00007610ff037816 */ /* 0x000fc60000000003 */
[----:B0-----:R-:W2:Y:S04]  /*2e330*/  LDL.LU R0, [R1+0x2ec] ;  /* 0x0002ec0001007983 */ /* 0x001ea80000300800 */
[----:B----4-:R0:W-:Y:S04]  /*2e340*/  STL [R1+0x2a8], R2 ;  /* 0x0002a80201007387 */ /* 0x0101e80000100800 */
[----:B0-----:R-:W4:Y:S04]  /*2e350*/  LDL.LU R2, [R1+0x2f4] ;  /* 0x0002f40001027983 */ /* 0x001f280000300800 */
[----:B------:R-:W2:Y:S04]  /*2e360*/  LDL.LU R92, [R1+0x2fc] ;  /* 0x0002fc00015c7983 */ /* 0x000ea80000300800 */
[----:B------:R-:W-:Y:S01]  /*2e370*/  STL [R1+0x2dc], R71 ;  /* 0x0002dc4701007387 */ /* 0x000fe20000100800 */
[----:B---3--:R-:W-:-:S05]  /*2e380*/  IMAD.X R4, R4, 0x1, R69, P3 ;  /* 0x0000000104047824 */ /* 0x008fca00018e0645 */
[-C--:B------:R-:W-:Y:S01]  /*2e390*/  @!P1 LOP3.LUT R5, R5, R4.reuse, RZ, 0x3c, !PT ;  /* 0x0000000405059212 */ /* 0x080fe200078e3cff */
[----:B------:R0:W-:Y:S03]  /*2e3a0*/  STL [R1+0x2d0], R4 ;  /* 0x0002d00401007387 */ /* 0x0001e60000100800 */
[----:B0-----:R-:W-:-:S04]  /*2e3b0*/  @!P1 LOP3.LUT R4, R5, R4, RZ, 0x3c, !PT ;  /* 0x0000000405049212 */ /* 0x001fc800078e3cff */
[----:B------:R-:W-:-:S05]  /*2e3c0*/  @!P1 LOP3.LUT R5, R5, R4, RZ, 0x3c, !PT ;  /* 0x0000000405059212 */ /* 0x000fca00078e3cff */
[----:B------:R0:W3:Y:S01]  /*2e3d0*/  @!P1 LDG.E.U16 R3, desc[UR20][R4.64] ;  /* 0x0000001404039981 */ /* 0x0000e2000c1e1500 */
[----:B------:R-:W-:Y:S01]  /*2e3e0*/  IMAD.X R72, R72, 0x1, R69, P4 ;  /* 0x0000000148487824 */ /* 0x000fe200020e0645 */
[----:B------:R-:W-:-:S03]  /*2e3f0*/  IADD3 R93, P3, PT, R93, R70, RZ ;  /* 0x000000465d5d7210 */ /* 0x000fc60007f7e0ff */
[----:B0-----:R-:W-:Y:S02]  /*2e400*/  IMAD.MOV.U32 R4, RZ, RZ, R72 ;  /* 0x000000ffff047224 */ /* 0x001fe400078e0048 */
[----:B------:R-:W-:-:S05]  /*2e410*/  IMAD.MOV.U32 R5, RZ, RZ, R71 ;  /* 0x000000ffff057224 */ /* 0x000fca00078e0047 */
[----:B------:R-:W-:-:S04]  /*2e420*/  @!P1 LOP3.LUT R5, R5, R4, RZ, 0x3c, !PT ;  /* 0x0000000405059212 */ /* 0x000fc800078e3cff */
[C---:B------:R-:W-:Y:S01]  /*2e430*/  @!P1 LOP3.LUT R4, R5.reuse, R4, RZ, 0x3c, !PT ;  /* 0x0000000405049212 */ /* 0x040fe200078e3cff */
[----:B------:R-:W-:Y:S01]  /*2e440*/  STL [R1+0x2e4], R93 ;  /* 0x0002e45d01007387 */ /* 0x000fe20000100800 */
[----:B------:R-:W-:Y:S02]  /*2e450*/  PRMT R68, RZ, 0x7610, R68 ;  /* 0x00007610ff447816 */ /* 0x000fe40000000044 */
[----:B------:R-:W-:-:S05]  /*2e460*/  @!P1 LOP3.LUT R5, R5, R4, RZ, 0x3c, !PT ;  /* 0x0000000405059212 */ /* 0x000fca00078e3cff */
[----:B------:R0:W2:Y:S04]  /*2e470*/  @!P1 LDG.E.U16 R68, desc[UR20][R4.64] ;  /* 0x0000001404449981 */ /* 0x0000a8000c1e1500 */
[----:B---3--:R1:W-:Y:S04]  /*2e480*/  STL [R1+0x2a4], R3 ;  /* 0x0002a40301007387 */ /* 0x0083e80000100800 */
[----:B-1----:R-:W3:Y:S01]  /*2e490*/  LDL.LU R3, [R1+0x1550] ;  /* 0x0015500001037983 */ /* 0x002ee20000300800 */
[----:B------:R-:W-:Y:S02]  /*2e4a0*/  IMAD.X R33, R33, 0x1, R69, P3 ;  /* 0x0000000121217824 */ /* 0x000fe400018e0645 */
[----:B0-----:R-:W-:Y:S01]  /*2e4b0*/  @!P1 IMAD.MOV.U32 R4, RZ, RZ, R93 ;  /* 0x000000ffff049224 */ /* 0x001fe200078e005d */
[----:B------:R0:W-:Y:S01]  /*2e4c0*/  STL [R1+0x2d8], R72 ;  /* 0x0002d84801007387 */ /* 0x0001e20000100800 */
[----:B------:R-:W-:-:S03]  /*2e4d0*/  IMAD.MOV.U32 R5, RZ, RZ, R33 ;  /* 0x000000ffff057224 */ /* 0x000fc600078e0021 */
[----:B0-----:R-:W4:Y:S04]  /*2e4e0*/  LDL.LU R72, [R1+0x154c] ;  /* 0x00154c0001487983 */ /* 0x001f280000300800 */
[----:B------:R-:W4:Y:S04]  /*2e4f0*/  LDL.LU R71, [R1+0x2f0] ;  /* 0x0002f00001477983 */ /* 0x000f280000300800 */
[----:B--2---:R0:W-:Y:S04]  /*2e500*/  STL [R1+0x2a0], R68 ;  /* 0x0002a04401007387 */ /* 0x0041e80000100800 */
[----:B0-----:R-:W2:Y:S04]  /*2e510*/  LDL.LU R68, [R1+0x1548] ;  /* 0x0015480001447983 */ /* 0x001ea80000300800 */
[----:B------:R0:W-:Y:S04]  /*2e520*/  STL [R1+0x2e0], R33 ;  /* 0x0002e02101007387 */ /* 0x0001e80000100800 */
[----:B0-----:R-:W2:Y:S01]  /*2e530*/  LDL.LU R33, [R1+0x2f8] ;  /* 0x0002f80001217983 */ /* 0x001ea20000300800 */
[----:B---3--:R-:W-:-:S06]  /*2e540*/  PRMT R3, RZ, 0x7610, R3 ;  /* 0x00007610ff037816 */ /* 0x008fcc0000000003 */
[----:B------:R0:W3:Y:S04]  /*2e550*/  @!P1 LDG.E.U16 R3, desc[UR20][R4.64] ;  /* 0x0000001404039981 */ /* 0x0000e8000c1e1500 */
[----:B------:R-:W2:Y:S01]  /*2e560*/  LDL.LU R4, [R1+0x2e8] ;  /* 0x0002e80001047983 */ /* 0x000ea20000300800 */
[-C--:B------:R-:W-:Y:S02]  /*2e570*/  IADD3 R0, P3, PT, R0, R70.reuse, RZ ;  /* 0x0000004600007210 */ /* 0x080fe40007f7e0ff */
[----:B----4-:R-:W-:-:S03]  /*2e580*/  IADD3 R2, P4, PT, R2, R70, RZ ;  /* 0x0000004602027210 */ /* 0x010fc60007f9e0ff */
[----:B0-----:R-:W-:Y:S01]  /*2e590*/  IMAD.MOV.U32 R5, RZ, RZ, R0 ;  /* 0x000000ffff057224 */ /* 0x001fe200078e0000 */
[----:B------:R0:W-:Y:S01]  /*2e5a0*/  STL [R1+0x2ec], R0 ;  /* 0x0002ec0001007387 */ /* 0x0001e20000100800 */
[----:B------:R-:W-:-:S03]  /*2e5b0*/  PRMT R72, RZ, 0x7610, R72 ;  /* 0x00007610ff487816 */ /* 0x000fc60000000048 */
[----:B0-----:R-:W4:Y:S04]  /*2e5c0*/  LDL.LU R0, [R1+0x304] ;  /* 0x0003040001007983 */ /* 0x001f280000300800 */
[----:B---3--:R0:W-:Y:S01]  /*2e5d0*/  STL [R1+0x29c], R3 ;  /* 0x00029c0301007387 */ /* 0x0081e20000100800 */
[----:B--2---:R-:W-:-:S03]  /*2e5e0*/  IMAD.X R4, R4, 0x1, R69, P3 ;  /* 0x0000000104047824 */ /* 0x004fc600018e0645 */
[----:B0-----:R-:W2:Y:S02]  /*2e5f0*/  LDL.LU R3, [R1+0x314] ;  /* 0x0003140001037983 */ /* 0x001ea40000300800 */
[-C--:B------:R-:W-:Y:S02]  /*2e600*/  @!P1 LOP3.LUT R5, R5, R4.reuse, RZ, 0x3c, !PT ;  /* 0x0000000405059212 */ /* 0x080fe400078e3cff */
[----:B------:R-:W3:Y:S04]  /*2e610*/  LDL.LU R93, [R1+0x504] ;  /* 0x00050400015d7983 */ /* 0x000ee80000300800 */
[----:B------:R-:W-:Y:S04]  /*2e620*/  STL [R1+0x2f4], R2 ;  /* 0x0002f40201007387 */ /* 0x000fe80000100800 */
[----:B------:R0:W-:Y:S02]  /*2e630*/  STL [R1+0x2e8], R4 ;  /* 0x0002e80401007387 */ /* 0x0001e40000100800 */
[----:B0-----:R-:W-:-:S04]  /*2e640*/  @!P1 LOP3.LUT R4, R5, R4, RZ, 0x3c, !PT ;  /* 0x0000000405049212 */ /* 0x001fc800078e3cff */
[----:B------:R-:W-:-:S05]  /*2e650*/  @!P1 LOP3.LUT R5, R5, R4, RZ, 0x3c, !PT ;  /* 0x0000000405059212 */ /* 0x000fca00078e3cff */
[----:B------:R0:W2:Y:S01]  /*2e660*/  @!P1 LDG.E.U16 R72, desc[UR20][R4.64] ;  /* 0x0000001404489981 */ /* 0x0000a2000c1e1500 */
        /* <DEDUP_REMOVED lines=9> */
[----:B------:R0:W3:Y:S04]  /*2e700*/  @!P1 LDG.E.U16 R68, desc[UR20][R4.64] ;  /* 0x0000001404449981 */ /* 0x0000e8000c1e1500 */
[----:B--2---:R1:W-:Y:S04]  /*2e710*/  STL [R1+0x298], R72 ;  /* 0x0002984801007387 */ /* 0x0043e80000100800 */
[----:B-1----:R-:W2:Y:S01]  /*2e720*/  LDL.LU R72, [R1+0x1544] ;  /* 0x0015440001487983 */ /* 0x002ea20000300800 */
[----:B------:R-:W-:Y:S02]  /*2e730*/  IMAD.X R33, R33, 0x1, R69, P3 ;  /* 0x0000000121217824 */ /* 0x000fe400018e0645 */
[----:B0-----:R-:W-:Y:S01]  /*2e740*/  @!P1 IMAD.MOV.U32 R4, RZ, RZ, R92 ;  /* 0x000000ffff049224 */ /* 0x001fe200078e005c */
[----:B------:R0:W-:Y:S01]  /*2e750*/  STL [R1+0x2f0], R71 ;  /* 0x0002f04701007387 */ /* 0x0001e20000100800 */
[----:B------:R-:W-:-:S03]  /*2e760*/  IMAD.MOV.U32 R5, RZ, RZ, R33 ;  /* 0x000000ffff057224 */ /* 0x000fc600078e0021 */
[----:B0-----:R-:W4:Y:S04]  /*2e770*/  LDL.LU R71, [R1+0x1540] ;  /* 0x0015400001477983 */ /* 0x001f280000300800 */
[----:B------:R-:W4:Y:S04]  /*2e780*/  LDL.LU R2, [R1+0x308] ;  /* 0x0003080001027983 */ /* 0x000f280000300800 */
[----:B---3--:R0:W-:Y:S04]  /*2e790*/  STL [R1+0x294], R68 ;  /* 0x0002944401007387 */ /* 0x0081e80000100800 */
[----:B0-----:R-:W3:Y:S04]  /*2e7a0*/  LDL.LU R68, [R1+0x153c] ;  /* 0x00153c0001447983 */ /* 0x001ee80000300800 */
[----:B------:R0:W-:Y:S04]  /*2e7b0*/  STL [R1+0x2f8], R33 ;  /* 0x0002f82101007387 */ /* 0x0001e80000100800 */
[----:B0-----:R-:W3:Y:S01]  /*2e7c0*/  LDL.LU R33, [R1+0x500] ;  /* 0x0005000001217983 */ /* 0x001ee20000300800 */
[----:B--2---:R-:W-:-:S06]  /*2e7d0*/  PRMT R72, RZ, 0x7610, R72 ;  /* 0x00007610ff487816 */ /* 0x004fcc0000000048 */
[----:B------:R0:W2:Y:S04]  /*2e7e0*/  @!P1 LDG.E.U16 R72, desc[UR20][R4.64] ;  /* 0x0000001404489981 */ /* 0x0000a8000c1e1500 */
[----:B------:R-:W3:Y:S01]  /*2e7f0*/  LDL.LU R4, [R1+0x300] ;  /* 0x0003000001047983 */ /* 0x000ee20000300800 */
[-C--:B----4-:R-:W-:Y:S02]  /*2e800*/  IADD3 R0, P3, PT, R0, R70.reuse, RZ ;  /* 0x0000004600007210 */ /* 0x090fe40007f7e0ff */
[----:B------:R-:W-:-:S03]  /*2e810*/  IADD3 R3, P4, PT, R3, R70, RZ ;  /* 0x0000004603037210 */ /* 0x000fc60007f9e0ff */
[----:B0-----:R-:W-:Y:S01]  /*2e820*/  IMAD.MOV.U32 R5, RZ, RZ, R0 ;  /* 0x000000ffff057224 */ /* 0x001fe200078e0000 */
[----:B------:R0:W-:Y:S01]  /*2e830*/  STL [R1+0x304], R0 ;  /* 0x0003040001007387 */ /* 0x0001e20000100800 */
[----:B------:R-:W-:-:S03]  /*2e840*/  PRMT R71, RZ, 0x7610, R71 ;  /* 0x00007610ff477816 */ /* 0x000fc60000000047 */
[----:B0-----:R-:W4:Y:S04]  /*2e850*/  LDL.LU R0, [R1+0x50c] ;  /* 0x00050c0001007983 */ /* 0x001f280000300800 */
[----:B--2---:R0:W-:Y:S01]  /*2e860*/  STL [R1+0x290], R72 ;  /* 0x0002904801007387 */ /* 0x0041e20000100800 */
[----:B---3--:R-:W-:-:S03]  /*2e870*/  IMAD.X R4, R4, 0x1, R69, P3 ;  /* 0x0000000104047824 */ /* 0x008fc600018e0645 */
        /* <DEDUP_REMOVED lines=1262> */
[----:B------:R-:W2:Y:S01]  /*33760*/  LDL.LU R4, [R1+0x3c0] ;  /* 0x0003c00001047983 */ /* 0x000ea20000300800 */
[-C--:B----4-:R-:W-:Y:S02]  /*33770*/  IADD3 R0, P3, PT, R0, R70.reuse, RZ ;  /* 0x0000004600007210 */ /* 0x090fe40007f7e0ff */
[----:B------:R-:W-:-:S03]  /*33780*/  IADD3 R2, P4, PT, R2, R70, RZ ;  /* 0x0000004602027210 */ /* 0x000fc60007f9e0ff */
[----:B0-----:R-:W-:Y:S01]  /*33790*/  IMAD.MOV.U32 R5, RZ, RZ, R0 ;  /* 0x000000ffff057224 */ /* 0x001fe200078e0000 */
[----:B------:R0:W-:Y:S04]  /*337a0*/  STL [R1+0x3c4], R0 ;  /* 0x0003c40001007387 */ /* 0x0001e80000100800 */
[----:B0-----:R-:W4:Y:S01]  /*337b0*/  LDL.LU R0, [R1+0x734] ;  /* 0x0007340001007983 */ /* 0x001f220000300800 */
[----:B---3--:R-:W-:-:S03]  /*337c0*/  PRMT R68, RZ, 0x7610, R68 ;  /* 0x00007610ff447816 */ /* 0x008fc60000000044 */
[----:B--2---:R0:W-:Y:S01]  /*337d0*/  STL [R1+0x11c], R3 ;  /* 0x00011c0301007387 */ /* 0x0041e20000100800 */
[----:B------:R-:W-:-:S03]  /*337e0*/  IMAD.X R4, R4, 0x1, R69, P3 ;  /* 0x0000000104047824 */ /* 0x000fc600018e0645 */
        /* <DEDUP_REMOVED lines=39> */
[----:B------:R-:W4:Y:S04]  /*33a60*/  LDL.LU R92, [R1+0x754] ;  /* 0x00075400015c7983 */ /* 0x000f280000300800 */
[----:B--2---:R0:W-:Y:S01]  /*33a70*/  STL [R1+0x110], R68 ;  /* 0x0001104401007387 */ /* 0x0041e20000100800 */
[----:B---3--:R-:W-:-:S03]  /*33a80*/  IMAD.X R4, R4, 0x1, R69, P3 ;  /* 0x0000000104047824 */ /* 0x008fc600018e0645 */
[----:B0-----:R-:W2:Y:S02]  /*33a90*/  LDL.LU R68, [R1+0x3d4] ;  /* 0x0003d40001447983 */ /* 0x001ea40000300800 */
[-C--:B------:R-:W-:Y:S02]  /*33aa0*/  @!P1 LOP3.LUT R5, R5, R4.reuse, RZ, 0x3c, !PT ;  /* 0x0000000405059212 */ /* 0x080fe400078e3cff */
[----:B------:R-:W-:Y:S04]  /*33ab0*/  STL [R1+0x73c], R3 ;  /* 0x00073c0301007387 */ /* 0x000fe80000100800 */
[----:B------:R0:W-:Y:S02]  /*33ac0*/  STL [R1+0x730], R4 ;  /* 0x0007300401007387 */ /* 0x0001e40000100800 */
        /* <DEDUP_REMOVED lines=28> */
[-C--:B----4-:R-:W-:Y:S02]  /*33c90*/  IADD3 R0, P3, PT, R0, R70.reuse, RZ ;  /* 0x0000004600007210 */ /* 0x090fe40007f7e0ff */
[----:B------:R-:W-:-:S03]  /*33ca0*/  IADD3 R92, P4, PT, R92, R70, RZ ;  /* 0x000000465c5c7210 */ /* 0x000fc60007f9e0ff */
[----:B0-----:R-:W-:Y:S01]  /*33cb0*/  IMAD.MOV.U32 R5, RZ, RZ, R0 ;  /* 0x000000ffff057224 */ /* 0x001fe200078e0000 */
[----:B------:R0:W-:Y:S01]  /*33cc0*/  STL [R1+0x74c], R0 ;  /* 0x00074c0001007387 */ /* 0x0001e20000100800 */
[----:B------:R-:W-:-:S03]  /*33cd0*/  PRMT R2, RZ, 0x7610, R2 ;  /* 0x00007610ff027816 */ /* 0x000fc60000000002 */
[----:B0-----:R-:W4:Y:S04]  /*33ce0*/  LDL.LU R0, [R1+0x3dc] ;  /* 0x0003dc0001007983 */ /* 0x001f280000300800 */
[----:B------:R-:W4:Y:S04]  /*33cf0*/  LDL.LU R93, [R1+0x75c] ;  /* 0x00075c00015d7983 */ /* 0x000f280000300800 */
[----:B---3--:R0:W-:Y:S01]  /*33d00*/  STL [R1+0x104], R71 ;  /* 0x0001044701007387 */ /* 0x0081e20000100800 */
[----:B--2---:R-:W-:-:S03]  /*33d10*/  IMAD.X R4, R4, 0x1, R69, P3 ;  /* 0x0000000104047824 */ /* 0x004fc600018e0645 */
        /* <DEDUP_REMOVED lines=35> */
[----:B------:R-:W-:Y:S01]  /*33f50*/  STL [R1+0x3dc], R0 ;  /* 0x0003dc0001007387 */ /* 0x000fe20000100800 */
[----:B------:R-:W-:-:S03]  /*33f60*/  PRMT R3, RZ, 0x7610, R3 ;  /* 0x00007610ff037816 */ /* 0x000fc60000000003 */
[----:B---3--:R0:W-:Y:S01]  /*33f70*/  STL [R1+0xf8], R2 ;  /* 0x0000f80201007387 */ /* 0x0081e20000100800 */
[----:B--2---:R-:W-:-:S03]  /*33f80*/  IMAD.X R4, R4, 0x1, R69, P3 ;  /* 0x0000000104047824 */ /* 0x004fc600018e0645 */
[----:B0-----:R-:W2:Y:S04]  /*33f90*/  LDL.LU R2, [R1+0x76c] ;  /* 0x00076c0001027983 */ /* 0x001ea80000300800 */
[----:B------:R-:W3:Y:S01]  /*33fa0*/  LDL.LU R0, [R1+0x774] ;  /* 0x0007740001007983 */ /* 0x000ee20000300800 */
[----:B------:R-:W-:-:S03]  /*33fb0*/  @!P1 LOP3.LUT R5, R5, R4, RZ, 0x3c, !PT ;  /* 0x0000000405059212 */ /* 0x000fc600078e3cff */
[----:B------:R-:W4:Y:S04]  /*33fc0*/  LDL.LU R68, [R1+0x77c] ;  /* 0x00077c0001447983 */ /* 0x000f280000300800 */
        /* <DEDUP_REMOVED lines=30> */
[-C--:B------:R-:W-:Y:S02]  /*341b0*/  IADD3 R2, P3, PT, R2, R70.reuse, RZ ;  /* 0x0000004602027210 */ /* 0x080fe40007f7e0ff */
[----:B------:R-:W-:-:S03]  /*341c0*/  IADD3 R0, P4, PT, R0, R70, RZ ;  /* 0x0000004600007210 */ /* 0x000fc60007f9e0ff */
[----:B0-----:R-:W-:Y:S01]  /*341d0*/  IMAD.MOV.U32 R5, RZ, RZ, R2 ;  /* 0x000000ffff057224 */ /* 0x001fe200078e0002 */
[----:B------:R-:W-:Y:S01]  /*341e0*/  STL [R1+0x76c], R2 ;  /* 0x00076c0201007387 */ /* 0x000fe20000100800 */
[----:B----4-:R-:W-:Y:S01]  /*341f0*/  PRMT R92, RZ, 0x7610, R92 ;  /* 0x00007610ff5c7816 */ /* 0x010fe2000000005c */
[--C-:B------:R-:W-:Y:S01]  /*34200*/  IMAD.X R93, R93, 0x1, R69.reuse, P4 ;  /* 0x000000015d5d7824 */ /* 0x100fe200020e0645 */
[----:B---3--:R-:W-:Y:S01]  /*34210*/  PRMT R72, RZ, 0x7610, R72 ;  /* 0x00007610ff487816 */ /* 0x008fe20000000048 */
[----:B--2---:R0:W-:Y:S01]  /*34220*/  STL [R1+0xec], R3 ;  /* 0x0000ec0301007387 */ /* 0x0041e20000100800 */
[----:B------:R-:W-:-:S03]  /*34230*/  IMAD.X R4, R4, 0x1, R69, P3 ;  /* 0x0000000104047824 */ /* 0x000fc600018e0645 */
        /* <DEDUP_REMOVED lines=8> */
[----:B------:R0:W2:Y:S02]  /*342c0*/  @!P1 LDG.E.U16 R92, desc[UR20][R4.64] ;  /* 0x00000014045c9981 */ /* 0x0000a4000c1e1500 */
[----:B0-----:R-:W-:Y:S02]  /*342d0*/  IMAD.MOV.U32 R4, RZ, RZ, R93 ;  /* 0x000000ffff047224 */ /* 0x001fe400078e005d */
[----:B------:R-:W-:-:S05]  /*342e0*/  IMAD.MOV.U32 R5, RZ, RZ, R0 ;  /* 0x000000ffff057224 */ /* 0x000fca00078e0000 */
[----:B------:R-:W-:-:S04]  /*342f0*/  @!P1 LOP3.LUT R5, R5, R4, RZ, 0x3c, !PT ;  /* 0x0000000405059212 */ /* 0x000fc800078e3cff */
[----:B------:R-:W-:-:S04]  /*34300*/  @!P1 LOP3.LUT R4, R5, R4, RZ, 0x3c, !PT ;  /* 0x0000000405049212 */ /* 0x000fc800078e3cff */
[----:B------:R-:W-:-:S05]  /*34310*/  @!P1 LOP3.LUT R5, R5, R4, RZ, 0x3c, !PT ;  /* 0x0000000405059212 */ /* 0x000fca00078e3cff */
[----:B------:R0:W3:Y:S01]  /*34320*/  @!P1 LDG.E.U16 R72, desc[UR20][R4.64] ;  /* 0x0000001404489981 */ /* 0x0000e2000c1e1500 */
[----:B------:R-:W-:Y:S02]  /*34330*/  IADD3 R68, P3, PT, R68, R70, RZ ;  /* 0x0000004644447210 */ /* 0x000fe40007f7e0ff */
[----:B------:R-:W-:-:S03]  /*34340*/  PRMT R15, RZ, 0x7610, R15 ;  /* 0x00007610ff0f7816 */ /* 0x000fc6000000000f */
[----:B------:R-:W-:Y:S01]  /*34350*/  STL [R1+0x77c], R68 ;  /* 0x00077c4401007387 */ /* 0x000fe20000100800 */
[----:B------:R-:W-:Y:S02]  /*34360*/  IMAD.X R33, R33, 0x1, R69, P3 ;  /* 0x0000000121217824 */ /* 0x000fe400018e0645 */
[----:B0-----:R-:W-:Y:S02]  /*34370*/  @!P1 IMAD.MOV.U32 R4, RZ, RZ, R68 ;  /* 0x000000ffff049224 */ /* 0x001fe400078e0044 */
[----:B------:R-:W-:-:S05]  /*34380*/  IMAD.MOV.U32 R5, RZ, RZ, R33 ;  /* 0x000000ffff057224 */ /* 0x000fca00078e0021 */
[----:B------:R0:W4:Y:S04]  /*34390*/  @!P1 LDG.E.U16 R15, desc[UR20][R4.64] ;  /* 0x00000014040f9981 */ /* 0x000128000c1e1500 */
[----:B--2---:R1:W-:Y:S04]  /*343a0*/  STL [R1+0xe8], R92 ;  /* 0x0000e85c01007387 */ /* 0x0043e80000100800 */
[----:B-1----:R-:W2:Y:S04]  /*343b0*/  LDL.LU R92, [R1+0x1394] ;  /* 0x00139400015c7983 */ /* 0x002ea80000300800 */
[----:B------:R1:W-:Y:S04]  /*343c0*/  STL [R1+0x770], R93 ;  /* 0x0007705d01007387 */ /* 0x0003e80000100800 */
[----:B-1----:R-:W2:Y:S04]  /*343d0*/  LDL.LU R93, [R1+0x1390] ;  /* 0x00139000015d7983 */ /* 0x002ea80000300800 */
[----:B------:R-:W2:Y:S04]  /*343e0*/  LDL.LU R0, [R1+0x3e0] ;  /* 0x0003e00001007983 */ /* 0x000ea80000300800 */
[----:B---3--:R1:W-:Y:S04]  /*343f0*/  STL [R1+0xe4], R72 ;  /* 0x0000e44801007387 */ /* 0x0083e80000100800 */
[----:B-1----:R-:W3:Y:S04]  /*34400*/  LDL.LU R72, [R1+0x138c] ;  /* 0x00138c0001487983 */ /* 0x002ee80000300800 */
[----:B------:R1:W-:Y:S04]  /*34410*/  STL [R1+0x778], R33 ;  /* 0x0007782101007387 */ /* 0x0003e80000100800 */
[----:B-1----:R-:W3:Y:S04]  /*34420*/  LDL.LU R33, [R1+0x3e8] ;  /* 0x0003e80001217983 */ /* 0x002ee80000300800 */
[----:B------:R-:W3:Y:S01]  /*34430*/  LDL.LU R4, [R1+0x780] ;  /* 0x0007800001047983 */ /* 0x000ee20000300800 */
[----:B------:R-:W-:-:S02]  /*34440*/  IADD3 R3, P3, PT, R3, R70, RZ ;  /* 0x0000004603037210 */ /* 0x000fc40007f7e0ff */
[----:B------:R-:W-:-:S03]  /*34450*/  IADD3 R2, P4, PT, R2, R70, RZ ;  /* 0x0000004602027210 */ /* 0x000fc60007f9e0ff */
[----:B0-----:R-:W-:Y:S01]  /*34460*/  IMAD.MOV.U32 R5, RZ, RZ, R3 ;  /* 0x000000ffff057224 */ /* 0x001fe200078e0003 */
[----:B------:R-:W-:Y:S04]  /*34470*/  STL [R1+0x784], R3 ;  /* 0x0007840301007387 */ /* 0x000fe80000100800 */
[----:B----4-:R0:W-:Y:S04]  /*34480*/  STL [R1+0xe0], R15 ;  /* 0x0000e00f01007387 */ /* 0x0101e80000100800 */
[----:B0-----:R-:W4:Y:S04]  /*34490*/  LDL.LU R15, [R1+0x78c] ;  /* 0x00078c00010f7983 */ /* 0x001f280000300800 */
[----:B------:R-:W4:Y:S04]  /*344a0*/  LDL.LU R3, [R1+0x794] ;  /* 0x0007940001037983 */ /* 0x000f280000300800 */
[----:B------:R-:W4:Y:S04]  /*344b0*/  LDL.LU R68, [R1+0x79c] ;  /* 0x00079c0001447983 */ /* 0x000f280000300800 */
[----:B------:R-:W-:Y:S01]  /*344c0*/  STL [R1+0x3e4], R2 ;  /* 0x0003e40201007387 */ /* 0x000fe20000100800 */
[----:B--2---:R-:W-:Y:S01]  /*344d0*/  PRMT R93, RZ, 0x7610, R93 ;  /* 0x00007610ff5d7816 */ /* 0x004fe2000000005d */
[----:B------:R-:W-:-:S02]  /*344e0*/  IMAD.X R0, R0, 0x1, R69, P4 ;  /* 0x0000000100007824 */ /* 0x000fc400020e0645 */
[----:B---3--:R-:W-:-:S05]  /*344f0*/  IMAD.X R4, R4, 0x1, R69, P3 ;  /* 0x0000000104047824 */ /* 0x008fca00018e0645 */
[-C--:B------:R-:W-:Y:S01]  /*34500*/  @!P1 LOP3.LUT R5, R5, R4.reuse, RZ, 0x3c, !PT ;  /* 0x0000000405059212 */ /* 0x080fe200078e3cff */
[----:B------:R0:W-:Y:S03]  /*34510*/  STL [R1+0x780], R4 ;  /* 0x0007800401007387 */ /* 0x0001e60000100800 */
[----:B0-----:R-:W-:-:S04]  /*34520*/  @!P1 LOP3.LUT R4, R5, R4, RZ, 0x3c, !PT ;  /* 0x0000000405049212 */ /* 0x001fc800078e3cff */
[----:B------:R-:W-:-:S05]  /*34530*/  @!P1 LOP3.LUT R5, R5, R4, RZ, 0x3c, !PT ;  /* 0x0000000405059212 */ /* 0x000fca00078e3cff */
[----:B------:R0:W2:Y:S02]  /*34540*/  @!P1 LDG.E.U16 R93, desc[UR20][R4.64] ;  /* 0x00000014045d9981 */ /* 0x0000a4000c1e1500 */
[----:B0-----:R-:W-:Y:S02]  /*34550*/  IMAD.MOV.U32 R4, RZ, RZ, R0 ;  /* 0x000000ffff047224 */ /* 0x001fe400078e0000 */
[----:B------:R-:W-:-:S05]  /*34560*/  IMAD.MOV.U32 R5, RZ, RZ, R2 ;  /* 0x000000ffff057224 */ /* 0x000fca00078e0002 */
[----:B------:R-:W-:-:S04]  /*34570*/  @!P1 LOP3.LUT R5, R5, R4, RZ, 0x3c, !PT ;  /* 0x0000000405059212 */ /* 0x000fc800078e3cff */
[C---:B------:R-:W-:Y:S02]  /*34580*/  @!P1 LOP3.LUT R4, R5.reuse, R4, RZ, 0x3c, !PT ;  /* 0x0000000405049212 */ /* 0x040fe400078e3cff */
[----:B------:R-:W-:Y:S02]  /*34590*/  PRMT R72, RZ, 0x7610, R72 ;  /* 0x00007610ff487816 */ /* 0x000fe40000000048 */
        /* <DEDUP_REMOVED lines=19> */
[----:B----4-:R-:W-:-:S02]  /*346d0*/  IADD3 R15, P3, PT, R15, R70, RZ ;  /* 0x000000460f0f7210 */ /* 0x010fc40007f7e0ff */
[----:B------:R-:W-:-:S03]  /*346e0*/  IADD3 R3, P4, PT, R3, R70, RZ ;  /* 0x0000004603037210 */ /* 0x000fc60007f9e0ff */
[----:B0-----:R-:W-:Y:S01]  /*346f0*/  IMAD.MOV.U32 R5, RZ, RZ, R15 ;  /* 0x000000ffff057224 */ /* 0x001fe200078e000f */
[----:B------:R0:W-:Y:S04]  /*34700*/  STL [R1+0x78c], R15 ;  /* 0x00078c0f01007387 */ /* 0x0001e80000100800 */
[----:B0-----:R-:W4:Y:S04]  /*34710*/  LDL.LU R15, [R1+0x7a4] ;  /* 0x0007a400010f7983 */ /* 0x001f280000300800 */
[----:B------:R-:W4:Y:S04]  /*34720*/  LDL.LU R71, [R1+0x7ac] ;  /* 0x0007ac0001477983 */ /* 0x000f280000300800 */
[----:B------:R0:W-:Y:S04]  /*34730*/  STL [R1+0xd4], R43 ;  /* 0x0000d42b01007387 */ /* 0x0001e80000100800 */
[----:B0-----:R-:W4:Y:S04]  /*34740*/  LDL.LU R43, [R1+0x7b4] ;  /* 0x0007b400012b7983 */ /* 0x001f280000300800 */
        /* <DEDUP_REMOVED lines=104> */
[----:B------:R-:W4:Y:S04]  /*34dd0*/  @!P1 LDG.E.U16 R9, desc[UR20][R4.64] ;  /* 0x0000001404099981 */ /* 0x000f28000c1e1500 */
[----:B--2---:R0:W-:Y:S04]  /*34de0*/  STL [R1+0xb8], R3 ;  /* 0x0000b80301007387 */ /* 0x0041e80000100800 */
[----:B0-----:R-:W2:Y:S04]  /*34df0*/  LDL.LU R3, [R1+0x1364] ;  /* 0x0013640001037983 */ /* 0x001ea80000300800 */
[----:B------:R0:W-:Y:S04]  /*34e00*/  STL [R1+0x3f8], R71 ;  /* 0x0003f84701007387 */ /* 0x0001e80000100800 */
[----:B0-----:R-:W2:Y:S04]  /*34e10*/  LDL.LU R71, [R1+0x1360] ;  /* 0x0013600001477983 */ /* 0x001ea80000300800 */
[----:B------:R-:W2:Y:S04]  /*34e20*/  LDL.LU R68, [R1+0x7c8] ;  /* 0x0007c80001447983 */ /* 0x000ea80000300800 */
[----:B---3--:R0:W-:Y:S04]  /*34e30*/  STL [R1+0xb4], R72 ;  /* 0x0000b44801007387 */ /* 0x0081e80000100800 */
[----:B0-----:R-:W3:Y:S04]  /*34e40*/  LDL.LU R72, [R1+0x135c] ;  /* 0x00135c0001487983 */ /* 0x001ee80000300800 */
[----:B------:R0:W-:Y:S04]  /*34e50*/  STL [R1+0x7b8], R33 ;  /* 0x0007b82101007387 */ /* 0x0001e80000100800 */
[----:B0-----:R-:W3:Y:S04]  /*34e60*/  LDL.LU R33, [R1+0x7d0] ;  /* 0x0007d00001217983 */ /* 0x001ee80000300800 */
[----:B------:R-:W3:Y:S01]  /*34e70*/  LDL.LU R5, [R1+0x7c0] ;  /* 0x0007c00001057983 */ /* 0x000ee20000300800 */
[----:B----4-:R-:W-:-:S02]  /*34e80*/  IADD3 R15, P3, PT, R15, R70, RZ ;  /* 0x000000460f0f7210 */ /* 0x010fc40007f7e0ff */
[----:B------:R-:W-:Y:S01]  /*34e90*/  IADD3 R43, P4, PT, R43, R70, RZ ;  /* 0x000000462b2b7210 */ /* 0x000fe20007f9e0ff */
[----:B------:R0:W-:Y:S02]  /*34ea0*/  STL [R1+0xb0], R9 ;  /* 0x0000b00901007387 */ /* 0x0001e40000100800 */
[----:B------:R-:W-:Y:S01]  /*34eb0*/  @!P1 IMAD.MOV.U32 R4, RZ, RZ, R15 ;  /* 0x000000ffff049224 */ /* 0x000fe200078e000f */
[----:B------:R-:W-:Y:S01]  /*34ec0*/  PRMT R37, RZ, 0x7610, R37 ;  /* 0x00007610ff257816 */ /* 0x000fe20000000025 */
[----:B0-----:R-:W4:Y:S04]  /*34ed0*/  LDL.LU R9, [R1+0x7dc] ;  /* 0x0007dc0001097983 */ /* 0x001f280000300800 */
[----:B------:R-:W-:Y:S04]  /*34ee0*/  STL [R1+0x7c4], R15 ;  /* 0x0007c40f01007387 */ /* 0x000fe80000100800 */
[----:B------:R-:W4:Y:S04]  /*34ef0*/  LDL.LU R42, [R1+0x7e4] ;  /* 0x0007e400012a7983 */ /* 0x000f280000300800 */
[----:B------:R-:W-:Y:S01]  /*34f00*/  STL [R1+0x7cc], R43 ;  /* 0x0007cc2b01007387 */ /* 0x000fe20000100800 */
[--C-:B--2---:R-:W-:Y:S01]  /*34f10*/  IMAD.X R68, R68, 0x1, R69.reuse, P4 ;  /* 0x0000000144447824 */ /* 0x104fe200020e0645 */
[----:B---3--:R-:W-:Y:S01]  /*34f20*/  PRMT R72, RZ, 0x7610, R72 ;  /* 0x00007610ff487816 */ /* 0x008fe20000000048 */
[----:B------:R-:W-:-:S05]  /*34f30*/  IMAD.X R5, R5, 0x1, R69, P3 ;  /* 0x0000000105057824 */ /* 0x000fca00018e0645 */
[----:B------:R0:W-:Y:S04]  /*34f40*/  STL [R1+0x7c0], R5 ;  /* 0x0007c00501007387 */ /* 0x0001e80000100800 */
[----:B------:R0:W2:Y:S02]  /*34f50*/  @!P1 LDG.E.U16 R72, desc[UR20][R4.64] ;  /* 0x0000001404489981 */ /* 0x0000a4000c1e1500 */
[----:B0-----:R-:W-:Y:S02]  /*34f60*/  IMAD.MOV.U32 R5, RZ, RZ, R68 ;  /* 0x000000ffff057224 */ /* 0x001fe400078e0044 */
[----:B------:R-:W-:-:S05]  /*34f70*/  @!P1 IMAD.MOV.U32 R4, RZ, RZ, R43 ;  /* 0x000000ffff049224 */ /* 0x000fca00078e002b */
[----:B------:R0:W3:Y:S01]  /*34f80*/  @!P1 LDG.E.U16 R37, desc[UR20][R4.64] ;  /* 0x0000001404259981 */ /* 0x0000e2000c1e1500 */
[----:B------:R-:W-:-:S05]  /*34f90*/  IADD3 R19, P3, PT, R19, R70, RZ ;  /* 0x0000004613137210 */ /* 0x000fca0007f7e0ff */
[----:B------:R-:W-:Y:S01]  /*34fa0*/  STL [R1+0x7d4], R19 ;  /* 0x0007d41301007387 */ /* 0x000fe20000100800 */
[----:B------:R-:W-:-:S03]  /*34fb0*/  IMAD.X R33, R33, 0x1, R69, P3 ;  /* 0x0000000121217824 */ /* 0x000fc600018e0645 */
[----:B------:R-:W3:Y:S01]  /*34fc0*/  LDL.LU R15, [R1+0x404] ;  /* 0x00040400010f7983 */ /* 0x000ee20000300800 */
[----:B------:R-:W-:-:S03]  /*34fd0*/  PRMT R12, RZ, 0x7610, R12 ;  /* 0x00007610ff0c7816 */ /* 0x000fc6000000000c */
[----:B------:R-:W-:Y:S01]  /*34fe0*/  STL [R1+0x7c8], R68 ;  /* 0x0007c84401007387 */ /* 0x000fe20000100800 */
[----:B----4-:R-:W-:Y:S01]  /*34ff0*/  IADD3 R9, P3, PT, R9, R70, RZ ;  /* 0x0000004609097210 */ /* 0x010fe20007f7e0ff */
[----:B0-----:R-:W-:Y:S02]  /*35000*/  @!P1 IMAD.MOV.U32 R4, RZ, RZ, R19 ;  /* 0x000000ffff049224 */ /* 0x001fe400078e0013 */
[----:B------:R-:W-:-:S05]  /*35010*/  @!P1 IMAD.MOV.U32 R5, RZ, RZ, R33 ;  /* 0x000000ffff059224 */ /* 0x000fca00078e0021 */
[----:B------:R0:W4:Y:S04]  /*35020*/  @!P1 LDG.E.U16 R12, desc[UR20][R4.64] ;  /* 0x00000014040c9981 */ /* 0x000128000c1e1500 */
[----:B--2---:R1:W-:Y:S04]  /*35030*/  STL [R1+0xac], R72 ;  /* 0x0000ac4801007387 */ /* 0x0043e80000100800 */
[----:B-1----:R-:W2:Y:S04]  /*35040*/  LDL.LU R72, [R1+0x1358] ;  /* 0x0013580001487983 */ /* 0x002ea80000300800 */
[----:B------:R-:W2:Y:S04]  /*35050*/  LDL.LU R68, [R1+0x1354] ;  /* 0x0013540001447983 */ /* 0x000ea80000300800 */
[----:B------:R-:W2:Y:S04]  /*35060*/  LDL.LU R43, [R1+0x7e0] ;  /* 0x0007e000012b7983 */ /* 0x000ea80000300800 */
[----:B------:R-:W-:Y:S04]  /*35070*/  STL [R1+0x7d0], R33 ;  /* 0x0007d02101007387 */ /* 0x000fe80000100800 */
[----:B---3--:R1:W-:Y:S04]  /*35080*/  STL [R1+0xa8], R37 ;  /* 0x0000a82501007387 */ /* 0x0083e80000100800 */
[----:B-1----:R-:W3:Y:S04]  /*35090*/  LDL.LU R37, [R1+0x400] ;  /* 0x0004000001257983 */ /* 0x002ee80000300800 */
[----:B------:R-:W-:Y:S04]  /*350a0*/  STL [R1+0x7dc], R9 ;  /* 0x0007dc0901007387 */ /* 0x000fe80000100800 */
[----:B------:R-:W3:Y:S01]  /*350b0*/  LDL.LU R4, [R1+0x7d8] ;  /* 0x0007d80001047983 */ /* 0x000ee20000300800 */
[----:B0-----:R-:W-:Y:S01]  /*350c0*/  IMAD.MOV.U32 R5, RZ, RZ, R9 ;  /* 0x000000ffff057224 */ /* 0x001fe200078e0009 */
[----:B------:R-:W-:-:S02]  /*350d0*/  IADD3 R42, P4, PT, R42, R70, RZ ;  /* 0x000000462a2a7210 */ /* 0x000fc40007f9e0ff */
[----:B------:R-:W3:Y:S04]  /*350e0*/  LDL.LU R19, [R1+0x408] ;  /* 0x0004080001137983 */ /* 0x000ee80000300800 */
[----:B----4-:R0:W-:Y:S01]  /*350f0*/  STL [R1+0xa4], R12 ;  /* 0x0000a40c01007387 */ /* 0x0101e20000100800 */
[----:B------:R-:W-:-:S03]  /*35100*/  PRMT R35, RZ, 0x7610, R35 ;  /* 0x00007610ff237816 */ /* 0x000fc60000000023 */
[----:B0-----:R-:W4:Y:S04]  /*35110*/  LDL.LU R12, [R1+0x40c] ;  /* 0x00040c00010c7983 */ /* 0x001f280000300800 */
[----:B------:R-:W4:Y:S04]  /*35120*/  LDL.LU R33, [R1+0x7ec] ;  /* 0x0007ec0001217983 */ /* 0x000f280000300800 */
[----:B------:R-:W4:Y:S04]  /*35130*/  LDL.LU R9, [R1+0x7f4] ;  /* 0x0007f40001097983 */ /* 0x000f280000300800 */
[----:B------:R-:W-:Y:S01]  /*35140*/  STL [R1+0x7e4], R42 ;  /* 0x0007e42a01007387 */ /* 0x000fe20000100800 */
[----:B------:R-:W-:-:S02]  /*35150*/  PRMT R38, RZ, 0x7610, R38 ;  /* 0x00007610ff267816 */ /* 0x000fc40000000026 */
[----:B------:R-:W-:Y:S01]  /*35160*/  PRMT R36, RZ, 0x7610, R36 ;  /* 0x00007610ff247816 */ /* 0x000fe20000000024 */
[--C-:B--2---:R-:W-:Y:S02]  /*35170*/  IMAD.X R43, R43, 0x1, R69.reuse, P4 ;  /* 0x000000012b2b7824 */ /* 0x104fe400020e0645 */
[----:B---3--:R-:W-:-:S05]  /*35180*/  IMAD.X R4, R4, 0x1, R69, P3 ;  /* 0x0000000104047824 */ /* 0x008fca00018e0645 */
[----:B------:R-:W-:Y:S01]  /*35190*/  @!P1 LOP3.LUT R5, R5, R4, RZ, 0x3c, !PT ;  /* 0x0000000405059212 */ /* 0x000fe200078e3cff */
[----:B------:R0:W-:Y:S01]  /*351a0*/  STL [R1+0x7d8], R4 ;  /* 0x0007d80401007387 */ /* 0x0001e20000100800 */
[----:B------:R-:W-:Y:S02]  /*351b0*/  IADD3 R15, P3, PT, R15, R70, RZ ;  /* 0x000000460f0f7210 */ /* 0x000fe40007f7e0ff */
[----:B0-----:R-:W-:-:S04]  /*351c0*/  @!P1 LOP3.LUT R4, R5, R4, RZ, 0x3c, !PT ;  /* 0x0000000405049212 */ /* 0x001fc800078e3cff */
[----:B------:R-:W-:Y:S01]  /*351d0*/  @!P1 LOP3.LUT R5, R5, R4, RZ, 0x3c, !PT ;  /* 0x0000000405059212 */ /* 0x000fe200078e3cff */
[----:B------:R-:W-:-:S04]  /*351e0*/  IMAD.X R37, R37, 0x1, R69, P3 ;  /* 0x0000000125257824 */ /* 0x000fc800018e0645 */
[----:B------:R0:W2:Y:S02]  /*351f0*/  @!P1 LDG.E.U16 R35, desc[UR20][R4.64] ;  /* 0x0000001404239981 */ /* 0x0000a4000c1e1500 */
[----:B0-----:R-:W-:Y:S02]  /*35200*/  @!P1 IMAD.MOV.U32 R4, RZ, RZ, R42 ;  /* 0x000000ffff049224 */ /* 0x001fe400078e002a */
[----:B------:R-:W-:-:S05]  /*35210*/  @!P1 IMAD.MOV.U32 R5, RZ, RZ, R43 ;  /* 0x000000ffff059224 */ /* 0x000fca00078e002b */
[----:B------:R0:W3:Y:S02]  /*35220*/  @!P1 LDG.E.U16 R38, desc[UR20][R4.64] ;  /* 0x0000001404269981 */ /* 0x0000e4000c1e1500 */
[----:B0-----:R-:W-:Y:S02]  /*35230*/  @!P1 IMAD.MOV.U32 R4, RZ, RZ, R15 ;  /* 0x000000ffff049224 */ /* 0x001fe400078e000f */
[----:B------:R-:W-:-:S05]  /*35240*/  @!P1 IMAD.MOV.U32 R5, RZ, RZ, R37 ;  /* 0x000000ffff059224 */ /* 0x000fca00078e0025 */
[----:B------:R0:W3:Y:S04]  /*35250*/  @!P1 LDG.E.U16 R36, desc[UR20][R4.64] ;  /* 0x0000001404249981 */ /* 0x0000e8000c1e1500 */
[----:B------:R-:W-:Y:S04]  /*35260*/  STL [R1+0x404], R15 ;  /* 0x0004040f01007387 */ /* 0x000fe80000100800 */
[----:B------:R-:W-:Y:S01]  /*35270*/  STL [R1+0x7e0], R43 ;  /* 0x0007e02b01007387 */ /* 0x000fe20000100800 */
[-C--:B----4-:R-:W-:Y:S02]  /*35280*/  IADD3 R12, P3, PT, R12, R70.reuse, RZ ;  /* 0x000000460c0c7210 */ /* 0x090fe40007f7e0ff */
[----:B------:R-:W-:-:S03]  /*35290*/  IADD3 R33, P4, PT, R33, R70, RZ ;  /* 0x0000004621217210 */ /* 0x000fc60007f9e0ff */
[----:B------:R-:W-:Y:S01]  /*352a0*/  IMAD.X R19, R19, 0x1, R69, P3 ;  /* 0x0000000113137824 */ /* 0x000fe200018e0645 */
[----:B------:R-:W-:Y:S01]  /*352b0*/  PRMT R72, RZ, 0x7610, R72 ;  /* 0x00007610ff487816 */ /* 0x000fe20000000048 */
[----:B0-----:R-:W-:Y:S01]  /*352c0*/  @!P1 IMAD.MOV.U32 R4, RZ, RZ, R12 ;  /* 0x000000ffff049224 */ /* 0x001fe200078e000c */
[----:B------:R-:W-:Y:S01]  /*352d0*/  IADD3 R9, P3, PT, R9, R70, RZ ;  /* 0x0000004609097210 */ /* 0x000fe20007f7e0ff */
[----:B------:R-:W-:-:S05]  /*352e0*/  @!P1 IMAD.MOV.U32 R5, RZ, RZ, R19 ;  /* 0x000000ffff059224 */ /* 0x000fca00078e0013 */
[----:B------:R0:W4:Y:S04]  /*352f0*/  @!P1 LDG.E.U16 R72, desc[UR20][R4.64] ;  /* 0x0000001404489981 */ /* 0x000128000c1e1500 */
[----:B--2---:R1:W-:Y:S04]  /*35300*/  STL [R1+0xa0], R35 ;  /* 0x0000a02301007387 */ /* 0x0043e80000100800 */
[----:B-1----:R-:W2:Y:S04]  /*35310*/  LDL.LU R35, [R1+0x7e8] ;  /* 0x0007e80001237983 */ /* 0x002ea80000300800 */
[----:B------:R-:W-:Y:S04]  /*35320*/  STL [R1+0x400], R37 ;  /* 0x0004002501007387 */ /* 0x000fe80000100800 */
[----:B------:R-:W4:Y:S04]  /*35330*/  LDL.LU R15, [R1+0x7f0] ;  /* 0x0007f000010f7983 */ /* 0x000f280000300800 */
[----:B------:R-:W-:Y:S04]  /*35340*/  STL [R1+0x40c], R12 ;  /* 0x00040c0c01007387 */ /* 0x000fe80000100800 */
[----:B---3--:R1:W-:Y:S04]  /*35350*/  STL [R1+0x98], R36 ;  /* 0x0000982401007387 */ /* 0x0083e80000100800 */
[----:B-1----:R-:W3:Y:S04]  /*35360*/  LDL.LU R36, [R1+0x7fc] ;  /* 0x0007fc0001247983 */ /* 0x002ee80000300800 */
[----:B------:R-:W-:Y:S04]  /*35370*/  STL [R1+0x7ec], R33 ;  /* 0x0007ec2101007387 */ /* 0x000fe80000100800 */
[----:B------:R1:W-:Y:S04]  /*35380*/  STL [R1+0x408], R19 ;  /* 0x0004081301007387 */ /* 0x0003e80000100800 */
[----:B------:R-:W-:Y:S04]  /*35390*/  STL [R1+0x7f4], R9 ;  /* 0x0007f40901007387 */ /* 0x000fe80000100800 */
[----:B------:R-:W3:Y:S01]  /*353a0*/  LDL.LU R37, [R1+0x7f8] ;  /* 0x0007f80001257983 */ /* 0x000ee20000300800 */
[----:B------:R-:W-:Y:S01]  /*353b0*/  PRMT R27, RZ, 0x7610, R27 ;  /* 0x00007610ff1b7816 */ /* 0x000fe2000000001b */
[----:B0-----:R-:W-:Y:S01]  /*353c0*/  @!P1 IMAD.MOV.U32 R4, RZ, RZ, R33 ;  /* 0x000000ffff049224 */ /* 0x001fe200078e0021 */
[----:B------:R-:W-:-:S02]  /*353d0*/  PRMT R8, RZ, 0x7610, R8 ;  /* 0x00007610ff087816 */ /* 0x000fc40000000008 */
[----:B------:R-:W-:Y:S01]  /*353e0*/  PRMT R30, RZ, 0x7610, R30 ;  /* 0x00007610ff1e7816 */ /* 0x000fe2000000001e */
[----:B--2---:R-:W-:-:S04]  /*353f0*/  IMAD.X R35, R35, 0x1, R69, P4 ;  /* 0x0000000123237824 */ /* 0x004fc800020e0645 */
[----:B------:R-:W-:Y:S02]  /*35400*/  @!P1 IMAD.MOV.U32 R5, RZ, RZ, R35 ;  /* 0x000000ffff059224 */ /* 0x000fe400078e0023 */
[----:B----4-:R-:W-:-:S03]  /*35410*/  IMAD.X R15, R15, 0x1, R69, P3 ;  /* 0x000000010f0f7824 */ /* 0x010fc600018e0645 */
[----:B------:R0:W2:Y:S04]  /*35420*/  @!P1 LDG.E.U16 R27, desc[UR20][R4.64] ;  /* 0x00000014041b9981 */ /* 0x0000a8000c1e1500 */
[----:B------:R4:W-:Y:S04]  /*35430*/  STL [R1+0x7e8], R35 ;  /* 0x0007e82301007387 */ /* 0x0009e80000100800 */
[----:B------:R-:W2:Y:S01]  /*35440*/  LDL.LU R12, [R1+0x804] ;  /* 0x00080400010c7983 */ /* 0x000ea20000300800 */
[----:B0-----:R-:W-:Y:S02]  /*35450*/  @!P1 IMAD.MOV.U32 R4, RZ, RZ, R9 ;  /* 0x000000ffff049224 */ /* 0x001fe400078e0009 */
[----:B------:R-:W-:Y:S01]  /*35460*/  @!P1 IMAD.MOV.U32 R5, RZ, RZ, R15 ;  /* 0x000000ffff059224 */ /* 0x000fe200078e000f */
[----:B-1----:R-:W2:Y:S04]  /*35470*/  LDL.LU R19, [R1+0x80c] ;  /* 0x00080c0001137983 */ /* 0x002ea80000300800 */
[----:B------:R0:W2:Y:S01]  /*35480*/  @!P1 LDG.E.U16 R8, desc[UR20][R4.64] ;  /* 0x0000001404089981 */ /* 0x0000a2000c1e1500 */
[----:B---3--:R-:W-:-:S03]  /*35490*/  IADD3 R36, P3, PT, R36, R70, RZ ;  /* 0x0000004624247210 */ /* 0x008fc60007f7e0ff */
[----:B------:R-:W-:Y:S04]  /*354a0*/  STL [R1+0x12e4], R72 ;  /* 0x0012e44801007387 */ /* 0x000fe80000100800 */
[----:B----4-:R-:W3:Y:S01]  /*354b0*/  LDL.LU R35, [R1+0x800] ;  /* 0x0008000001237983 */ /* 0x010ee20000300800 */
[----:B0-----:R-:W-:-:S03]  /*354c0*/  @!P1 IMAD.MOV.U32 R4, RZ, RZ, R36 ;  /* 0x000000ffff049224 */ /* 0x001fc600078e0024 */
[----:B------:R-:W-:Y:S01]  /*354d0*/  STL [R1+0x7f0], R15 ;  /* 0x0007f00f01007387 */ /* 0x000fe20000100800 */
[----:B------:R-:W-:-:S03]  /*354e0*/  IMAD.X R37, R37, 0x1, R69, P3 ;  /* 0x0000000125257824 */ /* 0x000fc600018e0645 */
[----:B------:R-:W-:Y:S01]  /*354f0*/  STL [R1+0x9c], R38 ;  /* 0x00009c2601007387 */ /* 0x000fe20000100800 */
[----:B------:R-:W-:-:S03]  /*35500*/  @!P1 IMAD.MOV.U32 R5, RZ, RZ, R37 ;  /* 0x000000ffff059224 */ /* 0x000fc600078e0025 */
[----:B------:R-:W4:Y:S04]  /*35510*/  LDL.LU R33, [R1+0x808] ;  /* 0x0008080001217983 */ /* 0x000f280000300800 */
[----:B------:R0:W4:Y:S04]  /*35520*/  @!P1 LDG.E.U16 R30, desc[UR20][R4.64] ;  /* 0x00000014041e9981 */ /* 0x000128000c1e1500 */
[----:B------:R-:W-:Y:S01]  /*35530*/  STL [R1+0x7fc], R36 ;  /* 0x0007fc2401007387 */ /* 0x000fe20000100800 */
[----:B------:R-:W-:Y:S02]  /*35540*/  PRMT R34, RZ, 0x7610, R34 ;  /* 0x00007610ff227816 */ /* 0x000fe40000000022 */
[----:B------:R-:W-:Y:S01]  /*35550*/  PRMT R17, RZ, 0x7610, R17 ;  /* 0x00007610ff117816 */ /* 0x000fe20000000011 */
[----:B--2---:R1:W-:Y:S01]  /*35560*/  STL [R1+0x90], R27 ;  /* 0x0000901b01007387 */ /* 0x0043e20000100800 */
[----:B------:R-:W-:-:S03]  /*35570*/  IADD3 R12, P4, PT, R12, R70, RZ ;  /* 0x000000460c0c7210 */ /* 0x000fc60007f9e0ff */
[----:B-1----:R-:W2:Y:S01]  /*35580*/  LDL.LU R27, [R1+0x810] ;  /* 0x00081000011b7983 */ /* 0x002ea20000300800 */
[----:B------:R-:W-:-:S03]  /*35590*/  IADD3 R19, P3, PT, R19, R70, RZ ;  /* 0x0000004613137210 */ /* 0x000fc60007f7e0ff */
[----:B------:R1:W-:Y:S01]  /*355a0*/  STL [R1+0x8c], R8 ;  /* 0x00008c0801007387 */ /* 0x0003e20000100800 */
[----:B0-----:R-:W-:-:S03]  /*355b0*/  @!P1 IMAD.MOV.U32 R4, RZ, RZ, R12 ;  /* 0x000000ffff049224 */ /* 0x001fc600078e000c */
[----:B-1----:R-:W2:Y:S01]  /*355c0*/  LDL.LU R8, [R1+0x814] ;  /* 0x0008140001087983 */ /* 0x002ea20000300800 */
[----:B---3--:R-:W-:-:S03]  /*355d0*/  IMAD.X R35, R35, 0x1, R69, P4 ;  /* 0x0000000123237824 */ /* 0x008fc600020e0645 */
[----:B------:R-:W3:Y:S01]  /*355e0*/  LDL.LU R15, [R1+0x414] ;  /* 0x00041400010f7983 */ /* 0x000ee20000300800 */
[----:B------:R-:W-:-:S03]  /*355f0*/  @!P1 IMAD.MOV.U32 R5, RZ, RZ, R35 ;  /* 0x000000ffff059224 */ /* 0x000fc600078e0023 */
[----:B------:R-:W3:Y:S04]  /*35600*/  LDL.LU R9, [R1+0x41c] ;  /* 0x00041c0001097983 */ /* 0x000ee80000300800 */
[----:B------:R-:W-:Y:S04]  /*35610*/  STL [R1+0x804], R12 ;  /* 0x0008040c01007387 */ /* 0x000fe80000100800 */
[----:B------:R-:W-:Y:S01]  /*35620*/  STL [R1+0x7f8], R37 ;  /* 0x0007f82501007387 */ /* 0x000fe20000100800 */
[----:B----4-:R-:W-:-:S03]  /*35630*/  IMAD.X R33, R33, 0x1, R69, P3 ;  /* 0x0000000121217824 */ /* 0x010fc600018e0645 */
[----:B------:R-:W-:Y:S04]  /*35640*/  STL [R1+0x80c], R19 ;  /* 0x00080c1301007387 */ /* 0x000fe80000100800 */
[----:B------:R-:W-:Y:S04]  /*35650*/  STL [R1+0x800], R35 ;  /* 0x0008002301007387 */ /* 0x000fe80000100800 */
[----:B------:R0:W-:Y:S04]  /*35660*/  STL [R1+0x88], R30 ;  /* 0x0000881e01007387 */ /* 0x0001e80000100800 */
[----:B------:R1:W4:Y:S04]  /*35670*/  @!P1 LDG.E.U16 R34, desc[UR20][R4.64] ;  /* 0x0000001404229981 */ /* 0x000328000c1e1500 */
[----:B0-----:R-:W4:Y:S01]  /*35680*/  LDL.LU R30, [R1+0x410] ;  /* 0x00041000011e7983 */ /* 0x001f220000300800 */
[----:B-1----:R-:W-:-:S03]  /*35690*/  @!P1 IMAD.MOV.U32 R4, RZ, RZ, R19 ;  /* 0x000000ffff049224 */ /* 0x002fc600078e0013 */
[----:B------:R-:W4:Y:S01]  /*356a0*/  LDL.LU R12, [R1+0x418] ;  /* 0x00041800010c7983 */ /* 0x000f220000300800 */
[----:B------:R-:W-:-:S05]  /*356b0*/  @!P1 IMAD.MOV.U32 R5, RZ, RZ, R33 ;  /* 0x000000ffff059224 */ /* 0x000fca00078e0021 */
[----:B------:R0:W4:Y:S01]  /*356c0*/  @!P1 LDG.E.U16 R17, desc[UR20][R4.64] ;  /* 0x0000001404119981 */ /* 0x000122000c1e1500 */
[----:B------:R-:W-:Y:S02]  /*356d0*/  PRMT R32, RZ, 0x7610, R32 ;  /* 0x00007610ff207816 */ /* 0x000fe40000000020 */
[----:B------:R-:W-:Y:S01]  /*356e0*/  PRMT R14, RZ, 0x7610, R14 ;  /* 0x00007610ff0e7816 */ /* 0x000fe2000000000e */
[----:B------:R-:W-:Y:S04]  /*356f0*/  STL [R1+0x808], R33 ;  /* 0x0008082101007387 */ /* 0x000fe80000100800 */
[----:B------:R-:W4:Y:S01]  /*35700*/  LDL.LU R19, [R1+0x81c] ;  /* 0x00081c0001137983 */ /* 0x000f220000300800 */
[----:B------:R-:W-:Y:S02]  /*35710*/  PRMT R71, RZ, 0x7610, R71 ;  /* 0x00007610ff477816 */ /* 0x000fe40000000047 */
[----:B--2---:R-:W-:-:S02]  /*35720*/  IADD3 R8, P3, PT, R8, R70, RZ ;  /* 0x0000004608087210 */ /* 0x004fc40007f7e0ff */
[----:B---3--:R-:W-:-:S03]  /*35730*/  IADD3 R15, P4, PT, R15, R70, RZ ;  /* 0x000000460f0f7210 */ /* 0x008fc60007f9e0ff */
[----:B------:R-:W-:Y:S02]  /*35740*/  IMAD.X R27, R27, 0x1, R69, P3 ;  /* 0x000000011b1b7824 */ /* 0x000fe400018e0645 */
[----:B0-----:R-:W-:Y:S02]  /*35750*/  @!P1 IMAD.MOV.U32 R4, RZ, RZ, R8 ;  /* 0x000000ffff049224 */ /* 0x001fe400078e0008 */
[----:B------:R-:W-:Y:S01]  /*35760*/  @!P1 IMAD.MOV.U32 R5, RZ, RZ, R27 ;  /* 0x000000ffff059224 */ /* 0x000fe200078e001b */
[----:B------:R-:W-:Y:S01]  /*35770*/  IADD3 R9, P3, PT, R9, R70, RZ ;  /* 0x0000004609097210 */ /* 0x000fe20007f7e0ff */
[----:B------:R-:W-:Y:S04]  /*35780*/  STL [R1+0x814], R8 ;  /* 0x0008140801007387 */ /* 0x000fe80000100800 */
[----:B------:R0:W2:Y:S02]  /*35790*/  @!P1 LDG.E.U16 R32, desc[UR20][R4.64] ;  /* 0x0000001404209981 */ /* 0x0000a4000c1e1500 */
[----:B0-----:R-:W-:-:S02]  /*357a0*/  @!P1 IMAD.MOV.U32 R4, RZ, RZ, R15 ;  /* 0x000000ffff049224 */ /* 0x001fc400078e000f */
[----:B----4-:R-:W-:-:S04]  /*357b0*/  IMAD.X R30, R30, 0x1, R69, P4 ;  /* 0x000000011e1e7824 */ /* 0x010fc800020e0645 */
[----:B------:R-:W-:Y:S02]  /*357c0*/  @!P1 IMAD.MOV.U32 R5, RZ, RZ, R30 ;  /* 0x000000ffff059224 */ /* 0x000fe400078e001e */
[----:B------:R-:W-:-:S03]  /*357d0*/  IMAD.X R12, R12, 0x1, R69, P3 ;  /* 0x000000010c0c7824 */ /* 0x000fc600018e0645 */
[----:B------:R0:W3:Y:S04]  /*357e0*/  @!P1 LDG.E.U16 R14, desc[UR20][R4.64] ;  /* 0x00000014040e9981 */ /* 0x0000e8000c1e1500 */
[----:B------:R1:W-:Y:S01]  /*357f0*/  STL [R1+0x80], R17 ;  /* 0x0000801101007387 */ /* 0x0003e20000100800 */
[----:B0-----:R-:W-:-:S03]  /*35800*/  @!P1 IMAD.MOV.U32 R4, RZ, RZ, R9 ;  /* 0x000000ffff049224 */ /* 0x001fc600078e0009 */
[----:B-1----:R-:W4:Y:S01]  /*35810*/  LDL.LU R17, [R1+0x824] ;  /* 0x0008240001117983 */ /* 0x002f220000300800 */
[----:B------:R-:W-:-:S03]  /*35820*/  @!P1 IMAD.MOV.U32 R5, RZ, RZ, R12 ;  /* 0x000000ffff059224 */ /* 0x000fc600078e000c */
[----:B------:R-:W-:Y:S04]  /*35830*/  STL [R1+0x414], R15 ;  /* 0x0004140f01007387 */ /* 0x000fe80000100800 */
[----:B------:R0:W-:Y:S04]  /*35840*/  STL [R1+0x810], R27 ;  /* 0x0008101b01007387 */ /* 0x0001e80000100800 */
[----:B------:R-:W-:Y:S04]  /*35850*/  STL [R1+0x41c], R9 ;  /* 0x00041c0901007387 */ /* 0x000fe80000100800 */
[----:B------:R1:W2:Y:S04]  /*35860*/  @!P1 LDG.E.U16 R71, desc[UR20][R4.64] ;  /* 0x0000001404479981 */ /* 0x0002a8000c1e1500 */
[----:B0-----:R-:W2:Y:S04]  /*35870*/  LDL.LU R27, [R1+0x818] ;  /* 0x00081800011b7983 */ /* 0x001ea80000300800 */
[----:B------:R0:W-:Y:S04]  /*35880*/  STL [R1+0x410], R30 ;  /* 0x0004101e01007387 */ /* 0x0001e80000100800 */
[----:B------:R-:W2:Y:S04]  /*35890*/  LDL.LU R8, [R1+0x82c] ;  /* 0x00082c0001087983 */ /* 0x000ea80000300800 */
[----:B0-----:R-:W2:Y:S01]  /*358a0*/  LDL.LU R30, [R1+0x820] ;  /* 0x00082000011e7983 */ /* 0x001ea20000300800 */
[----:B------:R-:W-:-:S03]  /*358b0*/  IADD3 R19, P3, PT, R19, R70, RZ ;  /* 0x0000004613137210 */ /* 0x000fc60007f7e0ff */
[----:B------:R0:W-:Y:S04]  /*358c0*/  STL [R1+0x418], R12 ;  /* 0x0004180c01007387 */ /* 0x0001e80000100800 */
[----:B------:R-:W2:Y:S04]  /*358d0*/  LDL.LU R9, [R1+0x828] ;  /* 0x0008280001097983 */ /* 0x000ea80000300800 */
[----:B------:R-:W2:Y:S04]  /*358e0*/  LDL.LU R15, [R1+0x834] ;  /* 0x00083400010f7983 */ /* 0x000ea80000300800 */
[----:B------:R-:W-:Y:S04]  /*358f0*/  STL [R1+0x84], R34 ;  /* 0x0000842201007387 */ /* 0x000fe80000100800 */
[----:B------:R-:W-:Y:S04]  /*35900*/  STL [R1+0x81c], R19 ;  /* 0x00081c1301007387 */ /* 0x000fe80000100800 */
[----:B0-----:R-:W2:Y:S01]  /*35910*/  LDL.LU R12, [R1+0x83c] ;  /* 0x00083c00010c7983 */ /* 0x001ea20000300800 */
[----:B------:R-:W-:Y:S01]  /*35920*/  PRMT R31, RZ, 0x7610, R31 ;  /* 0x00007610ff1f7816 */ /* 0x000fe2000000001f */
[----:B-1----:R-:W-:Y:S01]  /*35930*/  @!P1 IMAD.MOV.U32 R4, RZ, RZ, R19 ;  /* 0x000000ffff049224 */ /* 0x002fe200078e0013 */
[----:B------:R-:W-:Y:S01]  /*35940*/  PRMT R10, RZ, 0x7610, R10 ;  /* 0x00007610ff0a7816 */ /* 0x000fe2000000000a */
[----:B---3--:R0:W-:Y:S04]  /*35950*/  STL [R1+0x78], R14 ;  /* 0x0000780e01007387 */ /* 0x0081e80000100800 */
[----:B0-----:R-:W3:Y:S01]  /*35960*/  LDL.LU R14, [R1+0x844] ;  /* 0x00084400010e7983 */ /* 0x001ee20000300800 */
[----:B----4-:R-:W-:-:S03]  /*35970*/  IADD3 R17, P4, PT, R17, R70, RZ ;  /* 0x0000004611117210 */ /* 0x010fc60007f9e0ff */
[----:B--2---:R-:W-:Y:S01]  /*35980*/  STL [R1+0x12e8], R71 ;  /* 0x0012e84701007387 */ /* 0x004fe20000100800 */
[----:B------:R-:W-:-:S03]  /*35990*/  IMAD.X R27, R27, 0x1, R69, P3 ;  /* 0x000000011b1b7824 */ /* 0x000fc600018e0645 */
[----:B------:R-:W-:Y:S01]  /*359a0*/  STL [R1+0x824], R17 ;  /* 0x0008241101007387 */ /* 0x000fe20000100800 */
[----:B------:R-:W-:Y:S01]  /*359b0*/  @!P1 IMAD.MOV.U32 R5, RZ, RZ, R27 ;  /* 0x000000ffff059224 */ /* 0x000fe200078e001b */
[----:B------:R-:W-:Y:S02]  /*359c0*/  IADD3 R8, P3, PT, R8, R70, RZ ;  /* 0x0000004608087210 */ /* 0x000fe40007f7e0ff */
[----:B------:R0:W-:Y:S04]  /*359d0*/  STL [R1+0x818], R27 ;  /* 0x0008181b01007387 */ /* 0x0001e80000100800 */
[----:B------:R-:W-:Y:S01]  /*359e0*/  STL [R1+0x82c], R8 ;  /* 0x00082c0801007387 */ /* 0x000fe20000100800 */
[----:B------:R-:W-:-:S03]  /*359f0*/  IMAD.X R30, R30, 0x1, R69, P4 ;  /* 0x000000011e1e7824 */ /* 0x000fc600020e0645 */
[----:B------:R-:W2:Y:S04]  /*35a00*/  LDL.LU R19, [R1+0x830] ;  /* 0x0008300001137983 */ /* 0x000ea80000300800 */
[----:B------:R1:W4:Y:S04]  /*35a10*/  @!P1 LDG.E.U16 R31, desc[UR20][R4.64] ;  /* 0x00000014041f9981 */ /* 0x000328000c1e1500 */
[----:B------:R-:W-:Y:S04]  /*35a20*/  STL [R1+0x820], R30 ;  /* 0x0008201e01007387 */ /* 0x000fe80000100800 */
[----:B0-----:R-:W4:Y:S01]  /*35a30*/  LDL.LU R27, [R1+0x838] ;  /* 0x00083800011b7983 */ /* 0x001f220000300800 */
[----:B-1----:R-:W-:-:S02]  /*35a40*/  @!P1 IMAD.MOV.U32 R4, RZ, RZ, R17 ;  /* 0x000000ffff049224 */ /* 0x002fc400078e0011 */
[----:B------:R-:W-:-:S05]  /*35a50*/  @!P1 IMAD.MOV.U32 R5, RZ, RZ, R30 ;  /* 0x000000ffff059224 */ /* 0x000fca00078e001e */
[----:B------:R0:W4:Y:S01]  /*35a60*/  @!P1 LDG.E.U16 R10, desc[UR20][R4.64] ;  /* 0x00000014040a9981 */ /* 0x000122000c1e1500 */
[----:B------:R-:W-:Y:S01]  /*35a70*/  IMAD.X R9, R9, 0x1, R69, P3 ;  /* 0x0000000109097824 */ /* 0x000fe200018e0645 */
[-C--:B------:R-:W-:Y:S02]  /*35a80*/  IADD3 R15, P3, PT, R15, R70.reuse, RZ ;  /* 0x000000460f0f7210 */ /* 0x080fe40007f7e0ff */
[----:B------:R-:W-:Y:S02]  /*35a90*/  PRMT R29, RZ, 0x7610, R29 ;  /* 0x00007610ff1d7816 */ /* 0x000fe4000000001d */
[----:B------:R-:W-:Y:S01]  /*35aa0*/  IADD3 R12, P4, PT, R12, R70, RZ ;  /* 0x000000460c0c7210 */ /* 0x000fe20007f9e0ff */
[----:B0-----:R-:W-:Y:S02]  /*35ab0*/  @!P1 IMAD.MOV.U32 R4, RZ, RZ, R8 ;  /* 0x000000ffff049224 */ /* 0x001fe400078e0008 */
[----:B------:R-:W-:Y:S01]  /*35ac0*/  @!P1 IMAD.MOV.U32 R5, RZ, RZ, R9 ;  /* 0x000000ffff059224 */ /* 0x000fe200078e0009 */
[----:B------:R-:W-:Y:S01]  /*35ad0*/  PRMT R28, RZ, 0x7610, R28 ;  /* 0x00007610ff1c7816 */ /* 0x000fe2000000001c */
[----:B------:R-:W-:Y:S04]  /*35ae0*/  STL [R1+0x7c], R32 ;  /* 0x00007c2001007387 */ /* 0x000fe80000100800 */
[----:B------:R0:W4:Y:S04]  /*35af0*/  @!P1 LDG.E.U16 R29, desc[UR20][R4.64] ;  /* 0x00000014041d9981 */ /* 0x000128000c1e1500 */
[----:B------:R1:W-:Y:S01]  /*35b00*/  STL [R1+0x828], R9 ;  /* 0x0008280901007387 */ /* 0x0003e20000100800 */
[----:B------:R-:W-:-:S03]  /*35b10*/  PRMT R20, RZ, 0x7610, R20 ;  /* 0x00007610ff147816 */ /* 0x000fc60000000014 */
[----:B------:R-:W4:Y:S01]  /*35b20*/  LDL.LU R17, [R1+0x840] ;  /* 0x0008400001117983 */ /* 0x000f220000300800 */
[----:B0-----:R-:W-:-:S03]  /*35b30*/  @!P1 IMAD.MOV.U32 R4, RZ, RZ, R15 ;  /* 0x000000ffff049224 */ /* 0x001fc600078e000f */
[----:B-1----:R-:W4:Y:S04]  /*35b40*/  LDL.LU R9, [R1+0x424] ;  /* 0x0004240001097983 */ /* 0x002f280000300800 */
[----:B------:R-:W-:Y:S01]  /*35b50*/  STL [R1+0x834], R15 ;  /* 0x0008340f01007387 */ /* 0x000fe20000100800 */
[----:B--2---:R-:W-:-:S04]  /*35b60*/  IMAD.X R19, R19, 0x1, R69, P3 ;  /* 0x0000000113137824 */ /* 0x004fc800018e0645 */
[----:B------:R-:W-:Y:S01]  /*35b70*/  @!P1 IMAD.MOV.U32 R5, RZ, RZ, R19 ;  /* 0x000000ffff059224 */ /* 0x000fe200078e0013 */
[----:B---3--:R-:W-:-:S04]  /*35b80*/  IADD3 R14, P3, PT, R14, R70, RZ ;  /* 0x000000460e0e7210 */ /* 0x008fc80007f7e0ff */
[----:B------:R0:W2:Y:S01]  /*35b90*/  @!P1 LDG.E.U16 R28, desc[UR20][R4.64] ;  /* 0x00000014041c9981 */ /* 0x0000a2000c1e1500 */
[----:B----4-:R-:W-:Y:S02]  /*35ba0*/  IMAD.X R27, R27, 0x1, R69, P4 ;  /* 0x000000011b1b7824 */ /* 0x010fe400020e0645 */
[----:B0-----:R-:W-:Y:S01]  /*35bb0*/  @!P1 IMAD.MOV.U32 R4, RZ, RZ, R12 ;  /* 0x000000ffff049224 */ /* 0x001fe200078e000c */
[----:B------:R0:W-:Y:S01]  /*35bc0*/  STL [R1+0x6c], R10 ;  /* 0x00006c0a01007387 */ /* 0x0001e20000100800 */
[----:B------:R-:W-:-:S05]  /*35bd0*/  @!P1 IMAD.MOV.U32 R5, RZ, RZ, R27 ;  /* 0x000000ffff059224 */ /* 0x000fca00078e001b */
[----:B------:R1:W3:Y:S04]  /*35be0*/  @!P1 LDG.E.U16 R20, desc[UR20][R4.64] ;  /* 0x0000001404149981 */ /* 0x0002e8000c1e1500 */
[----:B0-----:R-:W4:Y:S04]  /*35bf0*/  LDL.LU R10, [R1+0x42c] ;  /* 0x00042c00010a7983 */ /* 0x001f280000300800 */
[----:B------:R-:W2:Y:S04]  /*35c00*/  LDL.LU R8, [R1+0x84c] ;  /* 0x00084c0001087983 */ /* 0x000ea80000300800 */
[----:B------:R-:W-:Y:S04]  /*35c10*/  STL [R1+0x83c], R12 ;  /* 0x00083c0c01007387 */ /* 0x000fe80000100800 */
[----:B------:R0:W-:Y:S04]  /*35c20*/  STL [R1+0x830], R19 ;  /* 0x0008301301007387 */ /* 0x0001e80000100800 */
[----:B------:R-:W-:Y:S04]  /*35c30*/  STL [R1+0x844], R14 ;  /* 0x0008440e01007387 */ /* 0x000fe80000100800 */
[----:B0-----:R-:W2:Y:S04]  /*35c40*/  LDL.LU R19, [R1+0x420] ;  /* 0x0004200001137983 */ /* 0x001ea80000300800 */
[----:B------:R-:W-:Y:S04]  /*35c50*/  STL [R1+0x838], R27 ;  /* 0x0008381b01007387 */ /* 0x000fe80000100800 */
[----:B------:R-:W2:Y:S01]  /*35c60*/  LDL.LU R15, [R1+0x428] ;  /* 0x00042800010f7983 */ /* 0x000ea20000300800 */
[----:B------:R-:W-:Y:S01]  /*35c70*/  IMAD.X R17, R17, 0x1, R69, P3 ;  /* 0x0000000111117824 */ /* 0x000fe200018e0645 */
[----:B------:R-:W-:Y:S01]  /*35c80*/  IADD3 R9, P3, PT, R9, R70, RZ ;  /* 0x0000004609097210 */ /* 0x000fe20007f7e0ff */
[----:B-1----:R-:W-:Y:S01]  /*35c90*/  @!P1 IMAD.MOV.U32 R4, RZ, RZ, R14 ;  /* 0x000000ffff049224 */ /* 0x002fe200078e000e */
[----:B------:R-:W-:Y:S01]  /*35ca0*/  PRMT R26, RZ, 0x7610, R26 ;  /* 0x00007610ff1a7816 */ /* 0x000fe2000000001a */
[----:B------:R-:W-:Y:S01]  /*35cb0*/  STL [R1+0x70], R31 ;  /* 0x0000701f01007387 */ /* 0x000fe20000100800 */
[----:B------:R-:W-:-:S03]  /*35cc0*/  @!P1 IMAD.MOV.U32 R5, RZ, RZ, R17 ;  /* 0x000000ffff059224 */ /* 0x000fc600078e0011 */
[----:B------:R-:W2:Y:S04]  /*35cd0*/  LDL.LU R12, [R1+0x848] ;  /* 0x00084800010c7983 */ /* 0x000ea80000300800 */
[----:B------:R-:W-:Y:S01]  /*35ce0*/  STL [R1+0x840], R17 ;  /* 0x0008401101007387 */ /* 0x000fe20000100800 */
[----:B------:R-:W-:-:S03]  /*35cf0*/  PRMT R25, RZ, 0x7610, R25 ;  /* 0x00007610ff197816 */ /* 0x000fc60000000019 */
[----:B------:R0:W2:Y:S01]  /*35d00*/  @!P1 LDG.E.U16 R26, desc[UR20][R4.64] ;  /* 0x00000014041a9981 */ /* 0x0000a2000c1e1500 */
[----:B------:R-:W-:Y:S01]  /*35d10*/  PRMT R3, RZ, 0x7610, R3 ;  /* 0x00007610ff037816 */ /* 0x000fe20000000003 */
[----:B0-----:R-:W-:Y:S02]  /*35d20*/  @!P1 IMAD.MOV.U32 R4, RZ, RZ, R9 ;  /* 0x000000ffff049224 */ /* 0x001fe400078e0009 */
[----:B---3--:R0:W-:Y:S01]  /*35d30*/  STL [R1+0x60], R20 ;  /* 0x0000601401007387 */ /* 0x0081e20000100800 */
[----:B----4-:R-:W-:-:S03]  /*35d40*/  IADD3 R10, P4, PT, R10, R70, RZ ;  /* 0x000000460a0a7210 */ /* 0x010fc60007f9e0ff */
[----:B0-----:R-:W3:Y:S04]  /*35d50*/  LDL.LU R20, [R1+0x850] ;  /* 0x0008500001147983 */ /* 0x001ee80000300800 */
[----:B------:R-:W4:Y:S04]  /*35d60*/  LDL.LU R14, [R1+0x854] ;  /* 0x00085400010e7983 */ /* 0x000f280000300800 */
[----:B------:R-:W-:Y:S04]  /*35d70*/  STL [R1+0x424], R9 ;  /* 0x0004240901007387 */ /* 0x000fe80000100800 */
[----:B------:R-:W3:Y:S01]  /*35d80*/  LDL.LU R17, [R1+0x85c] ;  /* 0x00085c0001117983 */ /* 0x000ee20000300800 */
[----:B--2---:R-:W-:Y:S01]  /*35d90*/  IMAD.X R19, R19, 0x1, R69, P3 ;  /* 0x0000000113137824 */ /* 0x004fe200018e0645 */
[----:B------:R-:W-:-:S03]  /*35da0*/  IADD3 R8, P3, PT, R8, R70, RZ ;  /* 0x0000004608087210 */ /* 0x000fc60007f7e0ff */
[----:B------:R-:W-:Y:S01]  /*35db0*/  @!P1 IMAD.MOV.U32 R5, RZ, RZ, R19 ;  /* 0x000000ffff059224 */ /* 0x000fe200078e0013 */
[----:B------:R-:W-:Y:S01]  /*35dc0*/  STL [R1+0x68], R29 ;  /* 0x0000681d01007387 */ /* 0x000fe20000100800 */
[----:B------:R-:W-:-:S03]  /*35dd0*/  IMAD.X R15, R15, 0x1, R69, P4 ;  /* 0x000000010f0f7824 */ /* 0x000fc600020e0645 */
[----:B------:R0:W2:Y:S04]  /*35de0*/  @!P1 LDG.E.U16 R25, desc[UR20][R4.64] ;  /* 0x0000001404199981 */ /* 0x0000a8000c1e1500 */
[----:B------:R-:W-:Y:S04]  /*35df0*/  STL [R1+0x42c], R10 ;  /* 0x00042c0a01007387 */ /* 0x000fe80000100800 */
[----:B------:R1:W-:Y:S01]  /*35e00*/  STL [R1+0x420], R19 ;  /* 0x0004201301007387 */ /* 0x0003e20000100800 */
[----:B0-----:R-:W-:Y:S02]  /*35e10*/  @!P1 IMAD.MOV.U32 R4, RZ, RZ, R10 ;  /* 0x000000ffff049224 */ /* 0x001fe400078e000a */
[----:B------:R-:W-:Y:S01]  /*35e20*/  @!P1 IMAD.MOV.U32 R5, RZ, RZ, R15 ;  /* 0x000000ffff059224 */ /* 0x000fe200078e000f */
[----:B------:R-:W-:Y:S04]  /*35e30*/  STL [R1+0x84c], R8 ;  /* 0x00084c0801007387 */ /* 0x000fe80000100800 */
[----:B------:R0:W2:Y:S04]  /*35e40*/  @!P1 LDG.E.U16 R3, desc[UR20][R4.64] ;  /* 0x0000001404039981 */ /* 0x0000a8000c1e1500 */
[----:B-1----:R-:W2:Y:S04]  /*35e50*/  LDL.LU R19, [R1+0x858] ;  /* 0x0008580001137983 */ /* 0x002ea80000300800 */
[----:B------:R1:W-:Y:S04]  /*35e60*/  STL [R1+0x428], R15 ;  /* 0x0004280f01007387 */ /* 0x0003e80000100800 */
[----:B------:R-:W2:Y:S01]  /*35e70*/  LDL.LU R9, [R1+0x864] ;  /* 0x0008640001097983 */ /* 0x000ea20000300800 */
[----:B------:R-:W-:Y:S01]  /*35e80*/  IMAD.X R12, R12, 0x1, R69, P3 ;  /* 0x000000010c0c7824 */ /* 0x000fe200018e0645 */
[----:B------:R-:W-:Y:S01]  /*35e90*/  PRMT R24, RZ, 0x7610, R24 ;  /* 0x00007610ff187816 */ /* 0x000fe20000000018 */
[----:B0-----:R-:W-:-:S02]  /*35ea0*/  @!P1 IMAD.MOV.U32 R4, RZ, RZ, R8 ;  /* 0x000000ffff049224 */ /* 0x001fc400078e0008 */
[----:B------:R-:W-:Y:S01]  /*35eb0*/  @!P1 IMAD.MOV.U32 R5, RZ, RZ, R12 ;  /* 0x000000ffff059224 */ /* 0x000fe200078e000c */
[----:B------:R-:W-:Y:S01]  /*35ec0*/  PRMT R23, RZ, 0x7610, R23 ;  /* 0x00007610ff177816 */ /* 0x000fe20000000017 */
[----:B------:R-:W-:Y:S04]  /*35ed0*/  STL [R1+0x64], R28 ;  /* 0x0000641c01007387 */ /* 0x000fe80000100800 */
[----:B------:R0:W2:Y:S01]  /*35ee0*/  @!P1 LDG.E.U16 R24, desc[UR20][R4.64] ;  /* 0x0000001404189981 */ /* 0x0000a2000c1e1500 */
[----:B------:R-:W-:-:S03]  /*35ef0*/  PRMT R11, RZ, 0x7610, R11 ;  /* 0x00007610ff0b7816 */ /* 0x000fc6000000000b */
[----:B------:R-:W2:Y:S04]  /*35f00*/  LDL.LU R10, [R1+0x860] ;  /* 0x00086000010a7983 */ /* 0x000ea80000300800 */
[----:B------:R0:W-:Y:S01]  /*35f10*/  STL [R1+0x848], R12 ;  /* 0x0008480c01007387 */ /* 0x0001e20000100800 */
[----:B----4-:R-:W-:-:S05]  /*35f20*/  IADD3 R14, P3, PT, R14, R70, RZ ;  /* 0x000000460e0e7210 */ /* 0x010fca0007f7e0ff */
[----:B---3--:R-:W-:Y:S01]  /*35f30*/  IMAD.X R20, R20, 0x1, R69, P3 ;  /* 0x0000000114147824 */ /* 0x008fe200018e0645 */
[----:B------:R-:W-:Y:S01]  /*35f40*/  IADD3 R17, P4, PT, R17, R70, RZ ;  /* 0x0000004611117210 */ /* 0x000fe20007f9e0ff */
[----:B0-----:R-:W-:Y:S02]  /*35f50*/  @!P1 IMAD.MOV.U32 R4, RZ, RZ, R14 ;  /* 0x000000ffff049224 */ /* 0x001fe400078e000e */
[----:B------:R-:W-:-:S05]  /*35f60*/  @!P1 IMAD.MOV.U32 R5, RZ, RZ, R20 ;  /* 0x000000ffff059224 */ /* 0x000fca00078e0014 */
[----:B------:R0:W3:Y:S02]  /*35f70*/  @!P1 LDG.E.U16 R23, desc[UR20][R4.64] ;  /* 0x0000001404179981 */ /* 0x0000e4000c1e1500 */
[----:B0-----:R-:W-:Y:S02]  /*35f80*/  @!P1 IMAD.MOV.U32 R4, RZ, RZ, R17 ;  /* 0x000000ffff049224 */ /* 0x001fe400078e0011 */
[----:B--2---:R-:W-:Y:S01]  /*35f90*/  STL [R1+0x12ec], R3 ;  /* 0x0012ec0301007387 */ /* 0x004fe20000100800 */
[----:B------:R-:W-:-:S03]  /*35fa0*/  IMAD.X R19, R19, 0x1, R69, P4 ;  /* 0x0000000113137824 */ /* 0x000fc600020e0645 */
[----:B-1----:R-:W2:Y:S01]  /*35fb0*/  LDL.LU R15, [R1+0x868] ;  /* 0x00086800010f7983 */ /* 0x002ea20000300800 */
[----:B------:R-:W-:-:S03]  /*35fc0*/  @!P1 IMAD.MOV.U32 R5, RZ, RZ, R19 ;  /* 0x000000ffff059224 */ /* 0x000fc600078e0013 */
[----:B------:R-:W4:Y:S01]  /*35fd0*/  LDL.LU R8, [R1+0x86c] ;  /* 0x00086c0001087983 */ /* 0x000f220000300800 */
[----:B------:R-:W-:-:S03]  /*35fe0*/  IADD3 R9, P3, PT, R9, R70, RZ ;  /* 0x0000004609097210 */ /* 0x000fc60007f7e0ff */
[----:B------:R-:W-:Y:S04]  /*35ff0*/  STL [R1+0x854], R14 ;  /* 0x0008540e01007387 */ /* 0x000fe80000100800 */
[----:B------:R-:W3:Y:S04]  /*36000*/  LDL.LU R12, [R1+0x874] ;  /* 0x00087400010c7983 */ /* 0x000ee80000300800 */
[----:B------:R-:W-:Y:S04]  /*36010*/  STL [R1+0x5c], R26 ;  /* 0x00005c1a01007387 */ /* 0x000fe80000100800 */
[----:B------:R0:W3:Y:S04]  /*36020*/  @!P1 LDG.E.U16 R11, desc[UR20][R4.64] ;  /* 0x00000014040b9981 */ /* 0x0000e8000c1e1500 */
[----:B------:R-:W-:Y:S04]  /*36030*/  STL [R1+0x85c], R17 ;  /* 0x00085c1101007387 */ /* 0x000fe80000100800 */
[----:B------:R1:W-:Y:S04]  /*36040*/  STL [R1+0x850], R20 ;  /* 0x0008501401007387 */ /* 0x0003e80000100800 */
[----:B------:R-:W-:Y:S04]  /*36050*/  STL [R1+0x864], R9 ;  /* 0x0008640901007387 */ /* 0x000fe80000100800 */
[----:B-1----:R-:W3:Y:S04]  /*36060*/  LDL.LU R20, [R1+0x870] ;  /* 0x0008700001147983 */ /* 0x002ee80000300800 */
[----:B------:R-:W-:Y:S04]  /*36070*/  STL [R1+0x858], R19 ;  /* 0x0008581301007387 */ /* 0x000fe80000100800 */
[----:B------:R-:W3:Y:S04]  /*36080*/  LDL.LU R14, [R1+0x434] ;  /* 0x00043400010e7983 */ /* 0x000ee80000300800 */
[----:B------:R-:W-:Y:S04]  /*36090*/  STL [R1+0x58], R25 ;  /* 0x0000581901007387 */ /* 0x000fe80000100800 */
[----:B------:R-:W3:Y:S01]  /*360a0*/  LDL.LU R17, [R1+0x430] ;  /* 0x0004300001117983 */ /* 0x000ee20000300800 */
[----:B------:R-:W-:Y:S01]  /*360b0*/  IMAD.X R10, R10, 0x1, R69, P3 ;  /* 0x000000010a0a7824 */ /* 0x000fe200018e0645 */
[----:B------:R-:W-:Y:S01]  /*360c0*/  PRMT R22, RZ, 0x7610, R22 ;  /* 0x00007610ff167816 */ /* 0x000fe20000000016 */
[----:B0-----:R-:W-:-:S02]  /*360d0*/  @!P1 IMAD.MOV.U32 R4, RZ, RZ, R9 ;  /* 0x000000ffff049224 */ /* 0x001fc400078e0009 */
[----:B------:R-:W-:Y:S01]  /*360e0*/  @!P1 IMAD.MOV.U32 R5, RZ, RZ, R10 ;  /* 0x000000ffff059224 */ /* 0x000fe200078e000a */
[----:B------:R-:W-:Y:S01]  /*360f0*/  STL [R1+0x860], R10 ;  /* 0x0008600a01007387 */ /* 0x000fe20000100800 */
[----:B------:R-:W-:-:S03]  /*36100*/  PRMT R21, RZ, 0x7610, R21 ;  /* 0x00007610ff157816 */ /* 0x000fc60000000015 */
[----:B------:R0:W3:Y:S01]  /*36110*/  @!P1 LDG.E.U16 R22, desc[UR20][R4.64] ;  /* 0x0000001404169981 */ /* 0x0000e2000c1e1500 */
[----:B------:R-:W-:Y:S02]  /*36120*/  PRMT R18, RZ, 0x7610, R18 ;  /* 0x00007610ff127816 */ /* 0x000fe40000000012 */
[----:B------:R-:W-:Y:S02]  /*36130*/  PRMT R71, RZ, 0x7610, R71 ;  /* 0x00007610ff477816 */ /* 0x000fe40000000047 */
[----:B----4-:R-:W-:-:S05]  /*36140*/  IADD3 R8, P3, PT, R8, R70, RZ ;  /* 0x0000004608087210 */ /* 0x010fca0007f7e0ff */
[----:B--2---:R-:W-:Y:S01]  /*36150*/  IMAD.X R15, R15, 0x1, R69, P3 ;  /* 0x000000010f0f7824 */ /* 0x004fe200018e0645 */
[----:B---3--:R-:W-:Y:S01]  /*36160*/  IADD3 R12, P4, PT, R12, R70, RZ ;  /* 0x000000460c0c7210 */ /* 0x008fe20007f9e0ff */
[----:B0-----:R-:W-:Y:S02]  /*36170*/  @!P1 IMAD.MOV.U32 R4, RZ, RZ, R8 ;  /* 0x000000ffff049224 */ /* 0x001fe400078e0008 */
[----:B------:R-:W-:Y:S01]  /*36180*/  @!P1 IMAD.MOV.U32 R5, RZ, RZ, R15 ;  /* 0x000000ffff059224 */ /* 0x000fe200078e000f */
[----:B------:R0:W-:Y:S04]  /*36190*/  STL [R1+0x48], R11 ;  /* 0x0000480b01007387 */ /* 0x0001e80000100800 */
[----:B------:R1:W2:Y:S04]  /*361a0*/  @!P1 LDG.E.U16 R21, desc[UR20][R4.64] ;  /* 0x0000001404159981 */ /* 0x0002a8000c1e1500 */
[----:B0-----:R-:W3:Y:S04]  /*361b0*/  LDL.LU R11, [R1+0x438] ;  /* 0x00043800010b7983 */ /* 0x001ee80000300800 */
[----:B------:R-:W4:Y:S04]  /*361c0*/  LDL.LU R10, [R1+0x43c] ;  /* 0x00043c00010a7983 */ /* 0x000f280000300800 */
[----:B------:R-:W-:Y:S01]  /*361d0*/  STL [R1+0x86c], R8 ;  /* 0x00086c0801007387 */ /* 0x000fe20000100800 */
[----:B------:R-:W-:-:S03]  /*361e0*/  IMAD.X R20, R20, 0x1, R69, P4 ;  /* 0x0000000114147824 */ /* 0x000fc600020e0645 */
[----:B------:R-:W2:Y:S01]  /*361f0*/  LDL.LU R19, [R1+0x878] ;  /* 0x0008780001137983 */ /* 0x000ea20000300800 */
[----:B------:R-:W-:-:S03]  /*36200*/  IADD3 R14, P3, PT, R14, R70, RZ ;  /* 0x000000460e0e7210 */ /* 0x000fc60007f7e0ff */
[----:B------:R-:W2:Y:S01]  /*36210*/  LDL.LU R9, [R1+0x87c] ;  /* 0x00087c0001097983 */ /* 0x000ea20000300800 */
[----:B-1----:R-:W-:-:S03]  /*36220*/  @!P1 IMAD.MOV.U32 R4, RZ, RZ, R12 ;  /* 0x000000ffff049224 */ /* 0x002fc600078e000c */
[----:B------:R-:W-:Y:S01]  /*36230*/  STL [R1+0x50], R24 ;  /* 0x0000501801007387 */ /* 0x000fe20000100800 */
[----:B------:R-:W-:-:S03]  /*36240*/  @!P1 IMAD.MOV.U32 R5, RZ, RZ, R20 ;  /* 0x000000ffff059224 */ /* 0x000fc600078e0014 */
[----:B------:R-:W-:Y:S01]  /*36250*/  STL [R1+0x874], R12 ;  /* 0x0008740c01007387 */ /* 0x000fe20000100800 */
[----:B------:R-:W-:-:S03]  /*36260*/  IMAD.X R17, R17, 0x1, R69, P3 ;  /* 0x0000000111117824 */ /* 0x000fc600018e0645 */
[----:B------:R0:W-:Y:S04]  /*36270*/  STL [R1+0x868], R15 ;  /* 0x0008680f01007387 */ /* 0x0001e80000100800 */
[----:B------:R-:W-:Y:S04]  /*36280*/  STL [R1+0x434], R14 ;  /* 0x0004340e01007387 */ /* 0x000fe80000100800 */
[----:B------:R1:W2:Y:S04]  /*36290*/  @!P1 LDG.E.U16 R18, desc[UR20][R4.64] ;  /* 0x0000001404129981 */ /* 0x0002a8000c1e1500 */
[----:B0-----:R-:W2:Y:S04]  /*362a0*/  LDL.LU R15, [R1+0x880] ;  /* 0x00088000010f7983 */ /* 0x001ea80000300800 */
[----:B------:R-:W-:Y:S01]  /*362b0*/  STL [R1+0x870], R20 ;  /* 0x0008701401007387 */ /* 0x000fe20000100800 */
[----:B-1----:R-:W-:-:S03]  /*362c0*/  @!P1 IMAD.MOV.U32 R4, RZ, RZ, R14 ;  /* 0x000000ffff049224 */ /* 0x002fc600078e000e */
[----:B------:R-:W2:Y:S01]  /*362d0*/  LDL.LU R8, [R1+0x884] ;  /* 0x0008840001087983 */ /* 0x000ea20000300800 */
[----:B------:R-:W-:-:S05]  /*362e0*/  @!P1 IMAD.MOV.U32 R5, RZ, RZ, R17 ;  /* 0x000000ffff059224 */ /* 0x000fca00078e0011 */
[----:B------:R0:W2:Y:S01]  /*362f0*/  @!P1 LDG.E.U16 R71, desc[UR20][R4.64] ;  /* 0x0000001404479981 */ /* 0x0000a2000c1e1500 */
[----:B------:R-:W-:-:S03]  /*36300*/  PRMT R2, RZ, 0x7610, R2 ;  /* 0x00007610ff027816 */ /* 0x000fc60000000002 */
[----:B------:R-:W-:Y:S01]  /*36310*/  STL [R1+0x4c], R23 ;  /* 0x00004c1701007387 */ /* 0x000fe20000100800 */
[----:B------:R-:W-:-:S03]  /*36320*/  PRMT R16, RZ, 0x7610, R16 ;  /* 0x00007610ff107816 */ /* 0x000fc60000000010 */
[----:B------:R-:W2:Y:S04]  /*36330*/  LDL.LU R12, [R1+0x88c] ;  /* 0x00088c00010c7983 */ /* 0x000ea80000300800 */
[----:B------:R-:W-:Y:S01]  /*36340*/  STL [R1+0x430], R17 ;  /* 0x0004301101007387 */ /* 0x000fe20000100800 */
[----:B------:R-:W-:Y:S02]  /*36350*/  PRMT R13, RZ, 0x7610, R13 ;  /* 0x00007610ff0d7816 */ /* 0x000fe4000000000d */
[----:B----4-:R-:W-:-:S05]  /*36360*/  IADD3 R10, P3, PT, R10, R70, RZ ;  /* 0x000000460a0a7210 */ /* 0x010fca0007f7e0ff */
[----:B---3--:R-:W-:Y:S02]  /*36370*/  IMAD.X R11, R11, 0x1, R69, P3 ;  /* 0x000000010b0b7824 */ /* 0x008fe400018e0645 */
[----:B0-----:R-:W-:Y:S02]  /*36380*/  @!P1 IMAD.MOV.U32 R4, RZ, RZ, R10 ;  /* 0x000000ffff049224 */ /* 0x001fe400078e000a */
[----:B------:R-:W-:Y:S01]  /*36390*/  @!P1 IMAD.MOV.U32 R5, RZ, RZ, R11 ;  /* 0x000000ffff059224 */ /* 0x000fe200078e000b */
[----:B--2---:R-:W-:-:S04]  /*363a0*/  IADD3 R9, P4, PT, R9, R70, RZ ;  /* 0x0000004609097210 */ /* 0x004fc80007f9e0ff */
[----:B------:R0:W2:Y:S01]  /*363b0*/  @!P1 LDG.E.U16 R2, desc[UR20][R4.64] ;  /* 0x0000001404029981 */ /* 0x0000a2000c1e1500 */
[----:B------:R-:W-:Y:S02]  /*363c0*/  IMAD.X R19, R19, 0x1, R69, P4 ;  /* 0x0000000113137824 */ /* 0x000fe400020e0645 */
[----:B0-----:R-:W-:Y:S02]  /*363d0*/  @!P1 IMAD.MOV.U32 R4, RZ, RZ, R9 ;  /* 0x000000ffff049224 */ /* 0x001fe400078e0009 */
[----:B------:R-:W-:-:S05]  /*363e0*/  @!P1 IMAD.MOV.U32 R5, RZ, RZ, R19 ;  /* 0x000000ffff059224 */ /* 0x000fca00078e0013 */
[----:B------:R0:W3:Y:S04]  /*363f0*/  @!P1 LDG.E.U16 R16, desc[UR20][R4.64] ;  /* 0x0000001404109981 */ /* 0x0000e8000c1e1500 */
[----:B------:R1:W-:Y:S01]  /*36400*/  STL [R1+0x3c], R18 ;  /* 0x00003c1201007387 */ /* 0x0003e20000100800 */
[----:B------:R-:W-:-:S03]  /*36410*/  IADD3 R8, P3, PT, R8, R70, RZ ;  /* 0x0000004608087210 */ /* 0x000fc60007f7e0ff */
[----:B-1----:R-:W4:Y:S04]  /*36420*/  LDL.LU R18, [R1+0x888] ;  /* 0x0008880001127983 */ /* 0x002f280000300800 */
[----:B------:R-:W4:Y:S01]  /*36430*/  LDL.LU R17, [R1+0x890] ;  /* 0x0008900001117983 */ /* 0x000f220000300800 */
[----:B------:R-:W-:-:S03]  /*36440*/  IMAD.X R15, R15, 0x1, R69, P3 ;  /* 0x000000010f0f7824 */ /* 0x000fc600018e0645 */
[----:B------:R-:W-:Y:S01]  /*36450*/  STL [R1+0x43c], R10 ;  /* 0x00043c0a01007387 */ /* 0x000fe20000100800 */
[----:B0-----:R-:W-:-:S03]  /*36460*/  @!P1 IMAD.MOV.U32 R4, RZ, RZ, R8 ;  /* 0x000000ffff049224 */ /* 0x001fc600078e0008 */
[----:B------:R-:W4:Y:S01]  /*36470*/  LDL.LU R14, [R1+0x894] ;  /* 0x00089400010e7983 */ /* 0x000f220000300800 */
[----:B------:R-:W-:-:S03]  /*36480*/  @!P1 IMAD.MOV.U32 R5, RZ, RZ, R15 ;  /* 0x000000ffff059224 */ /* 0x000fc600078e000f */
[----:B------:R-:W-:Y:S04]  /*36490*/  STL [R1+0x12f0], R71 ;  /* 0x0012f04701007387 */ /* 0x000fe80000100800 */
[----:B------:R-:W-:Y:S04]  /*364a0*/  STL [R1+0x44], R22 ;  /* 0x0000441601007387 */ /* 0x000fe80000100800 */
[----:B------:R-:W-:Y:S04]  /*364b0*/  STL [R1+0x87c], R9 ;  /* 0x00087c0901007387 */ /* 0x000fe80000100800 */
[----:B------:R0:W-:Y:S04]  /*364c0*/  STL [R1+0x438], R11 ;  /* 0x0004380b01007387 */ /* 0x0001e80000100800 */
[----:B------:R-:W-:Y:S04]  /*364d0*/  STL [R1+0x884], R8 ;  /* 0x0008840801007387 */ /* 0x000fe80000100800 */
[----:B------:R1:W4:Y:S04]  /*364e0*/  @!P1 LDG.E.U16 R13, desc[UR20][R4.64] ;  /* 0x00000014040d9981 */ /* 0x000328000c1e1500 */
[----:B0-----:R-:W4:Y:S04]  /*364f0*/  LDL.LU R11, [R1+0x898] ;  /* 0x00089800010b7983 */ /* 0x001f280000300800 */
[----:B------:R-:W-:Y:S04]  /*36500*/  STL [R1+0x878], R19 ;  /* 0x0008781301007387 */ /* 0x000fe80000100800 */
[----:B------:R-:W4:Y:S01]  /*36510*/  LDL.LU R10, [R1+0x89c] ;  /* 0x00089c00010a7983 */ /* 0x000f220000300800 */
[----:B------:R-:W-:-:S02]  /*36520*/  IADD3 R12, P3, PT, R12, R70, RZ ;  /* 0x000000460c0c7210 */ /* 0x000fc40007f7e0ff */
[----:B------:R-:W-:-:S03]  /*36530*/  PRMT R7, RZ, 0x7610, R7 ;  /* 0x00007610ff077816 */ /* 0x000fc60000000007 */
[----:B-1----:R-:W-:Y:S01]  /*36540*/  @!P1 IMAD.MOV.U32 R4, RZ, RZ, R12 ;  /* 0x000000ffff049224 */ /* 0x002fe200078e000c */
[----:B------:R-:W-:Y:S01]  /*36550*/  PRMT R6, RZ, 0x7610, R6 ;  /* 0x00007610ff067816 */ /* 0x000fe20000000006 */
[----:B--2---:R-:W-:Y:S04]  /*36560*/  STL [R1+0x12f4], R2 ;  /* 0x0012f40201007387 */ /* 0x004fe80000100800 */
[----:B------:R-:W-:Y:S04]  /*36570*/  STL [R1+0x40], R21 ;  /* 0x0000401501007387 */ /* 0x000fe80000100800 */
[----:B------:R-:W2:Y:S04]  /*36580*/  LDL.LU R9, [R1+0x8a4] ;  /* 0x0008a40001097983 */ /* 0x000ea80000300800 */
[----:B------:R-:W-:Y:S04]  /*36590*/  STL [R1+0x880], R15 ;  /* 0x0008800f01007387 */ /* 0x000fe80000100800 */
[----:B---3--:R0:W-:Y:S04]  /*365a0*/  STL [R1+0x30], R16 ;  /* 0x0000301001007387 */ /* 0x0081e80000100800 */
[----:B0-----:R-:W3:Y:S04]  /*365b0*/  LDL.LU R16, [R1+0x8a0] ;  /* 0x0008a00001107983 */ /* 0x001ee80000300800 */
[----:B------:R-:W3:Y:S01]  /*365c0*/  LDL.LU R8, [R1+0x444] ;  /* 0x0004440001087983 */ /* 0x000ee20000300800 */
[----:B----4-:R-:W-:-:S03]  /*365d0*/  IMAD.X R18, R18, 0x1, R69, P3 ;  /* 0x0000000112127824 */ /* 0x010fc600018e0645 */
[----:B------:R-:W-:Y:S01]  /*365e0*/  STL [R1+0x88c], R12 ;  /* 0x00088c0c01007387 */ /* 0x000fe20000100800 */
[----:B------:R-:W-:-:S05]  /*365f0*/  @!P1 IMAD.MOV.U32 R5, RZ, RZ, R18 ;  /* 0x000000ffff059224 */ /* 0x000fca00078e0012 */
[----:B------:R0:W4:Y:S01]  /*36600*/  @!P1 LDG.E.U16 R7, desc[UR20][R4.64] ;  /* 0x0000001404079981 */ /* 0x000122000c1e1500 */
[----:B------:R-:W-:-:S05]  /*36610*/  IADD3 R14, P4, PT, R14, R70, RZ ;  /* 0x000000460e0e7210 */ /* 0x000fca0007f9e0ff */
[----:B------:R-:W-:Y:S02]  /*36620*/  IMAD.X R17, R17, 0x1, R69, P4 ;  /* 0x0000000111117824 */ /* 0x000fe400020e0645 */
[----:B0-----:R-:W-:Y:S02]  /*36630*/  @!P1 IMAD.MOV.U32 R4, RZ, RZ, R14 ;  /* 0x000000ffff049224 */ /* 0x001fe400078e000e */
[----:B------:R-:W-:-:S05]  /*36640*/  @!P1 IMAD.MOV.U32 R5, RZ, RZ, R17 ;  /* 0x000000ffff059224 */ /* 0x000fca00078e0011 */
[----:B------:R0:W4:Y:S04]  /*36650*/  @!P1 LDG.E.U16 R6, desc[UR20][R4.64] ;  /* 0x0000001404069981 */ /* 0x000128000c1e1500 */
[----:B------:R1:W-:Y:S04]  /*36660*/  STL [R1+0x2c], R13 ;  /* 0x00002c0d01007387 */ /* 0x0003e80000100800 */
[----:B-1----:R-:W4:Y:S01]  /*36670*/  LDL.LU R13, [R1+0x440] ;  /* 0x00044000010d7983 */ /* 0x002f220000300800 */
[----:B------:R-:W-:-:S03]  /*36680*/  IADD3 R10, P3, PT, R10, R70, RZ ;  /* 0x000000460a0a7210 */ /* 0x000fc60007f7e0ff */
[----:B------:R-:W4:Y:S04]  /*36690*/  LDL.LU R15, [R1+0x448] ;  /* 0x00044800010f7983 */ /* 0x000f280000300800 */
[----:B------:R-:W-:Y:S04]  /*366a0*/  STL [R1+0x894], R14 ;  /* 0x0008940e01007387 */ /* 0x000fe80000100800 */
[----:B------:R-:W-:Y:S04]  /*366b0*/  STL [R1+0x888], R18 ;  /* 0x0008881201007387 */ /* 0x000fe80000100800 */
[----:B------:R-:W-:Y:S04]  /*366c0*/  STL [R1+0x89c], R10 ;  /* 0x00089c0a01007387 */ /* 0x000fe80000100800 */
[----:B------:R-:W4:Y:S01]  /*366d0*/  LDL.LU R12, [R1+0x44c] ;  /* 0x00044c00010c7983 */ /* 0x000f220000300800 */
[----:B------:R-:W-:Y:S01]  /*366e0*/  IMAD.X R11, R11, 0x1, R69, P3 ;  /* 0x000000010b0b7824 */ /* 0x000fe200018e0645 */
[----:B------:R-:W-:Y:S01]  /*366f0*/  PRMT R2, RZ, 0x7610, R2 ;  /* 0x00007610ff027816 */ /* 0x000fe20000000002 */
[----:B0-----:R-:W-:-:S02]  /*36700*/  @!P1 IMAD.MOV.U32 R4, RZ, RZ, R10 ;  /* 0x000000ffff049224 */ /* 0x001fc400078e000a */
[----:B------:R-:W-:Y:S01]  /*36710*/  @!P1 IMAD.MOV.U32 R5, RZ, RZ, R11 ;  /* 0x000000ffff059224 */ /* 0x000fe200078e000b */
[----:B------:R-:W-:Y:S01]  /*36720*/  PRMT R3, RZ, 0x7610, R3 ;  /* 0x00007610ff037816 */ /* 0x000fe20000000003 */
[----:B------:R-:W-:Y:S04]  /*36730*/  STL [R1+0x890], R17 ;  /* 0x0008901101007387 */ /* 0x000fe80000100800 */
[----:B------:R0:W4:Y:S01]  /*36740*/  @!P1 LDG.E.U16 R2, desc[UR20][R4.64] ;  /* 0x0000001404029981 */ /* 0x000122000c1e1500 */
[----:B------:R-:W-:Y:S02]  /*36750*/  PRMT R72, RZ, 0x7610, R72 ;  /* 0x00007610ff487816 */ /* 0x000fe40000000048 */
[----:B------:R-:W-:Y:S02]  /*36760*/  PRMT R0, RZ, 0x7610, R0 ;  /* 0x00007610ff007816 */ /* 0x000fe40000000000 */
[----:B--2---:R-:W-:-:S05]  /*36770*/  IADD3 R9, P3, PT, R9, R70, RZ ;  /* 0x0000004609097210 */ /* 0x004fca0007f7e0ff */
[----:B0-----:R-:W-:Y:S02]  /*36780*/  @!P1 IMAD.MOV.U32 R4, RZ, RZ, R9 ;  /* 0x000000ffff049224 */ /* 0x001fe400078e0009 */
[----:B---3--:R-:W-:Y:S01]  /*36790*/  IMAD.X R16, R16, 0x1, R69, P3 ;  /* 0x0000000110107824 */ /* 0x008fe200018e0645 */
[----:B------:R-:W-:-:S03]  /*367a0*/  IADD3 R8, P4, PT, R8, R70, RZ ;  /* 0x0000004608087210 */ /* 0x000fc60007f9e0ff */
[----:B------:R-:W-:-:S05]  /*367b0*/  @!P1 IMAD.MOV.U32 R5, RZ, RZ, R16 ;  /* 0x000000ffff059224 */ /* 0x000fca00078e0010 */
[----:B------:R0:W2:Y:S04]  /*367c0*/  @!P1 LDG.E.U16 R3, desc[UR20][R4.64] ;  /* 0x0000001404039981 */ /* 0x0000a8000c1e1500 */
[----:B----4-:R1:W-:Y:S01]  /*367d0*/  STL [R1+0x28], R7 ;  /* 0x0000280701007387 */ /* 0x0103e20000100800 */
[----:B0-----:R-:W-:-:S03]  /*367e0*/  @!P1 IMAD.MOV.U32 R4, RZ, RZ, R8 ;  /* 0x000000ffff049224 */ /* 0x001fc600078e0008 */
[----:B-1----:R-:W3:Y:S04]  /*367f0*/  LDL.LU R7, [R1+0x8ac] ;  /* 0x0008ac0001077983 */ /* 0x002ee80000300800 */
[----:B------:R-:W-:Y:S04]  /*36800*/  STL [R1+0x898], R11 ;  /* 0x0008980b01007387 */ /* 0x000fe80000100800 */
[----:B------:R0:W-:Y:S04]  /*36810*/  STL [R1+0x24], R6 ;  /* 0x0000240601007387 */ /* 0x0001e80000100800 */
[----:B0-----:R-:W4:Y:S04]  /*36820*/  LDL.LU R6, [R1+0x8b4] ;  /* 0x0008b40001067983 */ /* 0x001f280000300800 */
[----:B------:R-:W4:Y:S04]  /*36830*/  LDL.LU R17, [R1+0x8a8] ;  /* 0x0008a80001117983 */ /* 0x000f280000300800 */
[----:B------:R-:W4:Y:S01]  /*36840*/  LDL.LU R10, [R1+0x8b0] ;  /* 0x0008b000010a7983 */ /* 0x000f220000300800 */
[----:B------:R-:W-:-:S04]  /*36850*/  IMAD.X R13, R13, 0x1, R69, P4 ;  /* 0x000000010d0d7824 */ /* 0x000fc800020e0645 */
        /* <DEDUP_REMOVED lines=8> */
[----:B------:R-:W4:Y:S04]  /*368e0*/  LDL.LU R14, [R1+0x8b8] ;  /* 0x0008b800010e7983 */ /* 0x000f280000300800 */
[----:B------:R-:W4:Y:S04]  /*368f0*/  LDL.LU R11, [R1+0x8bc] ;  /* 0x0008bc00010b7983 */ /* 0x000f280000300800 */
[----:B------:R-:W-:Y:S04]  /*36900*/  STL [R1+0x12f8], R2 ;  /* 0x0012f80201007387 */ /* 0x000fe80000100800 */
[----:B------:R0:W-:Y:S04]  /*36910*/  STL [R1+0x444], R8 ;  /* 0x0004440801007387 */ /* 0x0001e80000100800 */
[----:B------:R-:W-:Y:S04]  /*36920*/  STL [R1+0x8a0], R16 ;  /* 0x0008a01001007387 */ /* 0x000fe80000100800 */
[----:B------:R-:W-:Y:S04]  /*36930*/  STL [R1+0x44c], R12 ;  /* 0x00044c0c01007387 */ /* 0x000fe80000100800 */
[----:B-1----:R-:W4:Y:S04]  /*36940*/  LDL.LU R9, [R1+0x8c4] ;  /* 0x0008c40001097983 */ /* 0x002f280000300800 */
[----:B------:R1:W-:Y:S04]  /*36950*/  STL [R1+0x440], R13 ;  /* 0x0004400d01007387 */ /* 0x0003e80000100800 */
[----:B--2---:R-:W-:Y:S04]  /*36960*/  STL [R1+0x12fc], R3 ;  /* 0x0012fc0301007387 */ /* 0x004fe80000100800 */
[----:B0-----:R-:W2:Y:S04]  /*36970*/  LDL.LU R8, [R1+0x8cc] ;  /* 0x0008cc0001087983 */ /* 0x001ea80000300800 */
[----:B------:R-:W-:Y:S04]  /*36980*/  STL [R1+0x448], R15 ;  /* 0x0004480f01007387 */ /* 0x000fe80000100800 */
[----:B-1----:R-:W2:Y:S01]  /*36990*/  LDL.LU R13, [R1+0x8d4] ;  /* 0x0008d400010d7983 */ /* 0x002ea20000300800 */
[----:B---3--:R-:W-:-:S05]  /*369a0*/  IADD3 R7, P3, PT, R7, R70, RZ ;  /* 0x0000004607077210 */ /* 0x008fca0007f7e0ff */
[----:B------:R-:W-:Y:S01]  /*369b0*/  @!P1 IMAD.MOV.U32 R4, RZ, RZ, R7 ;  /* 0x000000ffff049224 */ /* 0x000fe200078e0007 */
[----:B----4-:R-:W-:Y:S01]  /*369c0*/  IADD3 R6, P4, PT, R6, R70, RZ ;  /* 0x0000004606067210 */ /* 0x010fe20007f9e0ff */
[----:B------:R-:W-:-:S04]  /*369d0*/  IMAD.X R17, R17, 0x1, R69, P3 ;  /* 0x0000000111117824 */ /* 0x000fc800018e0645 */
[----:B------:R-:W-:Y:S02]  /*369e0*/  @!P1 IMAD.MOV.U32 R5, RZ, RZ, R17 ;  /* 0x000000ffff059224 */ /* 0x000fe400078e0011 */
[----:B------:R-:W-:Y:S01]  /*369f0*/  IMAD.X R10, R10, 0x1, R69, P4 ;  /* 0x000000010a0a7824 */ /* 0x000fe200020e0645 */
[----:B------:R0:W-:Y:S04]  /*36a00*/  STL [R1+0x1300], R72 ;  /* 0x0013004801007387 */ /* 0x0001e80000100800 */
[----:B------:R-:W3:Y:S04]  /*36a10*/  LDL.LU R12, [R1+0x8c0] ;  /* 0x0008c000010c7983 */ /* 0x000ee80000300800 */
[----:B------:R-:W4:Y:S01]  /*36a20*/  LDL.LU R16, [R1+0x8c8] ;  /* 0x0008c80001107983 */ /* 0x000f220000300800 */
[----:B0-----:R-:W-:-:S03]  /*36a30*/  PRMT R72, RZ, 0x7610, R72 ;  /* 0x00007610ff487816 */ /* 0x001fc60000000048 */
[----:B------:R-:W-:Y:S04]  /*36a40*/  STL [R1+0x8ac], R7 ;  /* 0x0008ac0701007387 */ /* 0x000fe80000100800 */
[----:B------:R-:W4:Y:S04]  /*36a50*/  LDL.LU R15, [R1+0x8d0] ;  /* 0x0008d000010f7983 */ /* 0x000f280000300800 */
[----:B------:R0:W4:Y:S04]  /*36a60*/  @!P1 LDG.E.U16 R72, desc[UR20][R4.64] ;  /* 0x0000001404489981 */ /* 0x000128000c1e1500 */
[----:B------:R1:W-:Y:S01]  /*36a70*/  STL [R1+0x1304], R0 ;  /* 0x0013040001007387 */ /* 0x0003e20000100800 */
[----:B0-----:R-:W-:-:S02]  /*36a80*/  @!P1 IMAD.MOV.U32 R4, RZ, RZ, R6 ;  /* 0x000000ffff049224 */ /* 0x001fc400078e0006 */
[----:B------:R-:W-:Y:S01]  /*36a90*/  @!P1 IMAD.MOV.U32 R5, RZ, RZ, R10 ;  /* 0x000000ffff059224 */ /* 0x000fe200078e000a */
[----:B-1----:R-:W-:-:S06]  /*36aa0*/  PRMT R0, RZ, 0x7610, R0 ;  /* 0x00007610ff007816 */ /* 0x002fcc0000000000 */
[----:B------:R0:W4:Y:S01]  /*36ab0*/  @!P1 LDG.E.U16 R0, desc[UR20][R4.64] ;  /* 0x0000001404009981 */ /* 0x000122000c1e1500 */
[----:B------:R-:W-:-:S03]  /*36ac0*/  IADD3 R11, P3, PT, R11, R70, RZ ;  /* 0x000000460b0b7210 */ /* 0x000fc60007f7e0ff */
[----:B------:R-:W-:Y:S02]  /*36ad0*/  STL [R1+0x8b4], R6 ;  /* 0x0008b40601007387 */ /* 0x000fe40000100800 */
[----:B------:R-:W-:Y:S02]  /*36ae0*/  IMAD.X R14, R14, 0x1, R69, P3 ;  /* 0x000000010e0e7824 */ /* 0x000fe400018e0645 */
[----:B------:R-:W-:Y:S04]  /*36af0*/  STL [R1+0x8a8], R17 ;  /* 0x0008a81101007387 */ /* 0x000fe80000100800 */
[----:B------:R-:W-:Y:S04]  /*36b00*/  STL [R1+0x8bc], R11 ;  /* 0x0008bc0b01007387 */ /* 0x000fe80000100800 */
[----:B------:R-:W4:Y:S04]  /*36b10*/  LDL.LU R7, [R1+0x454] ;  /* 0x0004540001077983 */ /* 0x000f280000300800 */
[----:B------:R1:W-:Y:S01]  /*36b20*/  STL [R1+0x8b0], R10 ;  /* 0x0008b00a01007387 */ /* 0x0003e20000100800 */
[----:B------:R-:W-:Y:S01]  /*36b30*/  PRMT R3, RZ, 0x7610, R3 ;  /* 0x00007610ff037816 */ /* 0x000fe20000000003 */
[----:B0-----:R-:W-:-:S02]  /*36b40*/  @!P1 IMAD.MOV.U32 R4, RZ, RZ, R11 ;  /* 0x000000ffff049224 */ /* 0x001fc400078e000b */
[----:B------:R-:W-:Y:S01]  /*36b50*/  @!P1 IMAD.MOV.U32 R5, RZ, RZ, R14 ;  /* 0x000000ffff059224 */ /* 0x000fe200078e000e */
[----:B------:R-:W-:-:S04]  /*36b60*/  IADD3 R9, P3, PT, R9, R70, RZ ;  /* 0x0000004609097210 */ /* 0x000fc80007f7e0ff */
[----:B------:R0:W4:Y:S01]  /*36b70*/  @!P1 LDG.E.U16 R3, desc[UR20][R4.64] ;  /* 0x0000001404039981 */ /* 0x000122000c1e1500 */
[----:B------:R-:W-:Y:S02]  /*36b80*/  PRMT R2, RZ, 0x7610, R2 ;  /* 0x00007610ff027816 */ /* 0x000fe40000000002 */
[----:B------:R-:W-:Y:S01]  /*36b90*/  PRMT R71, RZ, 0x7610, R71 ;  /* 0x00007610ff477816 */ /* 0x000fe20000000047 */
[----:B0-----:R-:W-:Y:S01]  /*36ba0*/  @!P1 IMAD.MOV.U32 R4, RZ, RZ, R9 ;  /* 0x000000ffff049224 */ /* 0x001fe200078e0009 */
[----:B--2---:R-:W-:Y:S01]  /*36bb0*/  IADD3 R8, P4, PT, R8, R70, RZ ;  /* 0x0000004608087210 */ /* 0x004fe20007f9e0ff */
[----:B---3--:R-:W-:Y:S01]  /*36bc0*/  IMAD.X R12, R12, 0x1, R69, P3 ;  /* 0x000000010c0c7824 */ /* 0x008fe200018e0645 */
[----:B----4-:R-:W-:Y:S04]  /*36bd0*/  STL [R1+0x132c], R72 ;  /* 0x00132c4801007387 */ /* 0x010fe80000100800 */
[----:B-1----:R-:W2:Y:S04]  /*36be0*/  LDL.LU R10, [R1+0x45c] ;  /* 0x00045c00010a7983 */ /* 0x002ea80000300800 */
[----:B------:R0:W-:Y:S04]  /*36bf0*/  STL [R1+0x8b8], R14 ;  /* 0x0008b80e01007387 */ /* 0x0001e80000100800 */
[----:B------:R-:W3:Y:S04]  /*36c00*/  LDL.LU R6, [R1+0x8dc] ;  /* 0x0008dc0001067983 */ /* 0x000ee80000300800 */
[----:B------:R-:W-:Y:S04]  /*36c10*/  STL [R1+0x1308], R0 ;  /* 0x0013080001007387 */ /* 0x000fe80000100800 */
[----:B------:R-:W4:Y:S04]  /*36c20*/  LDL.LU R11, [R1+0x450] ;  /* 0x00045000010b7983 */ /* 0x000f280000300800 */
[----:B0-----:R-:W3:Y:S01]  /*36c30*/  LDL.LU R14, [R1+0x458] ;  /* 0x00045800010e7983 */ /* 0x001ee20000300800 */
[----:B------:R-:W-:-:S02]  /*36c40*/  @!P1 IMAD.MOV.U32 R5, RZ, RZ, R12 ;  /* 0x000000ffff059224 */ /* 0x000fc400078e000c */
[----:B------:R-:W-:-:S03]  /*36c50*/  IMAD.X R16, R16, 0x1, R69, P4 ;  /* 0x0000000110107824 */ /* 0x000fc600020e0645 */
[----:B------:R0:W3:Y:S02]  /*36c60*/  @!P1 LDG.E.U16 R2, desc[UR20][R4.64] ;  /* 0x0000001404029981 */ /* 0x0000e4000c1e1500 */
[----:B0-----:R-:W-:Y:S02]  /*36c70*/  @!P1 IMAD.MOV.U32 R4, RZ, RZ, R8 ;  /* 0x000000ffff049224 */ /* 0x001fe400078e0008 */
[----:B------:R-:W-:-:S05]  /*36c80*/  @!P1 IMAD.MOV.U32 R5, RZ, RZ, R16 ;  /* 0x000000ffff059224 */ /* 0x000fca00078e0010 */
[----:B------:R0:W3:Y:S01]  /*36c90*/  @!P1 LDG.E.U16 R71, desc[UR20][R4.64] ;  /* 0x0000001404479981 */ /* 0x0000e2000c1e1500 */
[----:B------:R-:W-:Y:S02]  /*36ca0*/  IADD3 R13, P3, PT, R13, R70, RZ ;  /* 0x000000460d0d7210 */ /* 0x000fe40007f7e0ff */
[----:B------:R-:W-:-:S03]  /*36cb0*/  PRMT R92, RZ, 0x7610, R92 ;  /* 0x00007610ff5c7816 */ /* 0x000fc6000000005c */
[----:B------:R-:W-:Y:S01]  /*36cc0*/  IMAD.X R15, R15, 0x1, R69, P3 ;  /* 0x000000010f0f7824 */ /* 0x000fe200018e0645 */
[----:B------:R-:W-:Y:S01]  /*36cd0*/  IADD3 R7, P3, PT, R7, R70, RZ ;  /* 0x0000004607077210 */ /* 0x000fe20007f7e0ff */
[----:B0-----:R-:W-:Y:S02]  /*36ce0*/  @!P1 IMAD.MOV.U32 R4, RZ, RZ, R13 ;  /* 0x000000ffff049224 */ /* 0x001fe400078e000d */
[----:B------:R-:W-:Y:S01]  /*36cf0*/  @!P1 IMAD.MOV.U32 R5, RZ, RZ, R15 ;  /* 0x000000ffff059224 */ /* 0x000fe200078e000f */
[----:B------:R-:W-:Y:S01]  /*36d00*/  PRMT R90, RZ, 0x7610, R90 ;  /* 0x00007610ff5a7816 */ /* 0x000fe2000000005a */
[----:B------:R0:W-:Y:S04]  /*36d10*/  STL [R1+0x8c4], R9 ;  /* 0x0008c40901007387 */ /* 0x0001e80000100800 */
[----:B------:R1:W3:Y:S04]  /*36d20*/  @!P1 LDG.E.U16 R92, desc[UR20][R4.64] ;  /* 0x00000014045c9981 */ /* 0x0002e8000c1e1500 */
[----:B------:R-:W-:Y:S01]  /*36d30*/  STL [R1+0x130c], R3 ;  /* 0x00130c0301007387 */ /* 0x000fe20000100800 */
[----:B------:R-:W-:-:S03]  /*36d40*/  PRMT R88, RZ, 0x7610, R88 ;  /* 0x00007610ff587816 */ /* 0x000fc60000000058 */
[----:B------:R-:W-:Y:S01]  /*36d50*/  STL [R1+0x8cc], R8 ;  /* 0x0008cc0801007387 */ /* 0x000fe20000100800 */
[----:B-1----:R-:W-:-:S03]  /*36d60*/  @!P1 IMAD.MOV.U32 R4, RZ, RZ, R7 ;  /* 0x000000ffff049224 */ /* 0x002fc600078e0007 */
[----:B------:R1:W-:Y:S04]  /*36d70*/  STL [R1+0x8c0], R12 ;  /* 0x0008c00c01007387 */ /* 0x0003e80000100800 */
[----:B------:R-:W-:Y:S04]  /*36d80*/  STL [R1+0x8d4], R13 ;  /* 0x0008d40d01007387 */ /* 0x000fe80000100800 */
[----:B0-----:R-:W3:Y:S04]  /*36d90*/  LDL.LU R9, [R1+0x8d8] ;  /* 0x0008d80001097983 */ /* 0x001ee80000300800 */
[----:B------:R-:W-:Y:S04]  /*36da0*/  STL [R1+0x8c8], R16 ;  /* 0x0008c81001007387 */ /* 0x000fe80000100800 */
[----:B-1----:R-:W3:Y:S01]  /*36db0*/  LDL.LU R12, [R1+0x8e4] ;  /* 0x0008e400010c7983 */ /* 0x002ee20000300800 */
[----:B--2---:R-:W-:Y:S01]  /*36dc0*/  IADD3 R10, P4, PT, R10, R70, RZ ;  /* 0x000000460a0a7210 */ /* 0x004fe20007f9e0ff */
[----:B----4-:R-:W-:-:S04]  /*36dd0*/  IMAD.X R11, R11, 0x1, R69, P3 ;  /* 0x000000010b0b7824 */ /* 0x010fc800018e0645 */
[----:B------:R-:W-:Y:S02]  /*36de0*/  @!P1 IMAD.MOV.U32 R5, RZ, RZ, R11 ;  /* 0x000000ffff059224 */ /* 0x000fe400078e000b */
[----:B---3--:R-:W-:-:S03]  /*36df0*/  IMAD.X R14, R14, 0x1, R69, P4 ;  /* 0x000000010e0e7824 */ /* 0x008fc600020e0645 */
[----:B------:R0:W2:Y:S02]  /*36e00*/  @!P1 LDG.E.U16 R90, desc[UR20][R4.64] ;  /* 0x00000014045a9981 */ /* 0x0000a4000c1e1500 */
[----:B0-----:R-:W-:Y:S02]  /*36e10*/  @!P1 IMAD.MOV.U32 R4, RZ, RZ, R10 ;  /* 0x000000ffff049224 */ /* 0x001fe400078e000a */
[----:B------:R-:W-:-:S05]  /*36e20*/  @!P1 IMAD.MOV.U32 R5, RZ, RZ, R14 ;  /* 0x000000ffff059224 */ /* 0x000fca00078e000e */
[----:B------:R0:W3:Y:S04]  /*36e30*/  @!P1 LDG.E.U16 R88, desc[UR20][R4.64] ;  /* 0x0000001404589981 */ /* 0x0000e8000c1e1500 */
[----:B------:R1:W-:Y:S04]  /*36e40*/  STL [R1+0x1310], R2 ;  /* 0x0013100201007387 */ /* 0x0003e80000100800 */
[----:B------:R-:W4:Y:S04]  /*36e50*/  LDL.LU R8, [R1+0x8ec] ;  /* 0x0008ec0001087983 */ /* 0x000f280000300800 */
[----:B------:R-:W-:Y:S04]  /*36e60*/  STL [R1+0x8d0], R15 ;  /* 0x0008d00f01007387 */ /* 0x000fe80000100800 */
[----:B------:R-:W4:Y:S04]  /*36e70*/  LDL.LU R0, [R1+0x8f4] ;  /* 0x0008f40001007983 */ /* 0x000f280000300800 */
[----:B------:R-:W-:Y:S04]  /*36e80*/  STL [R1+0x1314], R71 ;  /* 0x0013144701007387 */ /* 0x000fe80000100800 */
[----:B-1----:R-:W4:Y:S01]  /*36e90*/  LDL.LU R2, [R1+0x8e0] ;  /* 0x0008e00001027983 */ /* 0x002f220000300800 */
[----:B------:R-:W-:-:S03]  /*36ea0*/  IADD3 R6, P3, PT, R6, R70, RZ ;  /* 0x0000004606067210 */ /* 0x000fc60007f7e0ff */
[----:B------:R-:W4:Y:S04]  /*36eb0*/  LDL.LU R13, [R1+0x8e8] ;  /* 0x0008e800010d7983 */ /* 0x000f280000300800 */
[----:B------:R-:W-:Y:S04]  /*36ec0*/  STL [R1+0x454], R7 ;  /* 0x0004540701007387 */ /* 0x000fe80000100800 */
[----:B------:R-:W-:Y:S04]  /*36ed0*/  STL [R1+0x1318], R92 ;  /* 0x0013185c01007387 */ /* 0x000fe80000100800 */
[----:B------:R-:W-:Y:S01]  /*36ee0*/  STL [R1+0x45c], R10 ;  /* 0x00045c0a01007387 */ /* 0x000fe20000100800 */
[----:B------:R-:W-:-:S03]  /*36ef0*/  IMAD.X R9, R9, 0x1, R69, P3 ;  /* 0x0000000109097824 */ /* 0x000fc600018e0645 */
[----:B------:R1:W-:Y:S04]  /*36f00*/  STL [R1+0x450], R11 ;  /* 0x0004500b01007387 */ /* 0x0003e80000100800 */
[----:B------:R0:W-:Y:S04]  /*36f10*/  STL [R1+0x8dc], R6 ;  /* 0x0008dc0601007387 */ /* 0x0001e80000100800 */
[----:B-1----:R-:W4:Y:S04]  /*36f20*/  LDL.LU R11, [R1+0x8f0] ;  /* 0x0008f000010b7983 */ /* 0x002f280000300800 */
[----:B------:R-:W-:Y:S04]  /*36f30*/  STL [R1+0x458], R14 ;  /* 0x0004580e01007387 */ /* 0x000fe80000100800 */
[----:B------:R-:W4:Y:S04]  /*36f40*/  LDL.LU R7, [R1+0x8fc] ;  /* 0x0008fc0001077983 */ /* 0x000f280000300800 */
[----:B------:R-:W4:Y:S01]  /*36f50*/  LDL.LU R3, [R1+0x904] ;  /* 0x0009040001037983 */ /* 0x000f220000300800 */
[----:B------:R-:W-:Y:S01]  /*36f60*/  PRMT R86, RZ, 0x7610, R86 ;  /* 0x00007610ff567816 */ /* 0x000fe20000000056 */
[----:B0-----:R-:W-:-:S02]  /*36f70*/  @!P1 IMAD.MOV.U32 R4, RZ, RZ, R6 ;  /* 0x000000ffff049224 */ /* 0x001fc400078e0006 */
[----:B------:R-:W-:Y:S01]  /*36f80*/  @!P1 IMAD.MOV.U32 R5, RZ, RZ, R9 ;  /* 0x000000ffff059224 */ /* 0x000fe200078e0009 */
[----:B------:R-:W-:-:S04]  /*36f90*/  IADD3 R12, P3, PT, R12, R70, RZ ;  /* 0x000000460c0c7210 */ /* 0x000fc80007f7e0ff */
[----:B------:R0:W4:Y:S01]  /*36fa0*/  @!P1 LDG.E.U16 R86, desc[UR20][R4.64] ;  /* 0x0000001404569981 */ /* 0x000122000c1e1500 */
[----:B------:R-:W-:Y:S01]  /*36fb0*/  PRMT R84, RZ, 0x7610, R84 ;  /* 0x00007610ff547816 */ /* 0x000fe20000000054 */
[----:B0-----:R-:W-:Y:S02]  /*36fc0*/  @!P1 IMAD.MOV.U32 R4, RZ, RZ, R12 ;  /* 0x000000ffff049224 */ /* 0x001fe400078e000c */
[----:B--2---:R-:W-:Y:S04]  /*36fd0*/  STL [R1+0x131c], R90 ;  /* 0x00131c5a01007387 */ /* 0x004fe80000100800 */
[----:B------:R0:W-:Y:S04]  /*36fe0*/  STL [R1+0x8d8], R9 ;  /* 0x0008d80901007387 */ /* 0x0001e80000100800 */
[----:B---3--:R-:W-:Y:S04]  /*36ff0*/  STL [R1+0x1320], R88 ;  /* 0x0013205801007387 */ /* 0x008fe80000100800 */
[----:B------:R-:W2:Y:S01]  /*37000*/  LDL.LU R10, [R1+0x8f8] ;  /* 0x0008f800010a7983 */ /* 0x000ea20000300800 */
[----:B----4-:R-:W-:-:S03]  /*37010*/  IADD3 R8, P4, PT, R8, R70, RZ ;  /* 0x0000004608087210 */ /* 0x010fc60007f9e0ff */
[----:B------:R-:W3:Y:S01]  /*37020*/  LDL.LU R6, [R1+0x900] ;  /* 0x0009000001067983 */ /* 0x000ee20000300800 */
[----:B------:R-:W-:-:S04]  /*37030*/  IMAD.X R2, R2, 0x1, R69, P3 ;  /* 0x0000000102027824 */ /* 0x000fc800018e0645 */
[----:B------:R-:W-:-:S05]  /*37040*/  @!P1 IMAD.MOV.U32 R5, RZ, RZ, R2 ;  /* 0x000000ffff059224 */ /* 0x000fca00078e0002 */
[----:B------:R1:W4:Y:S01]  /*37050*/  @!P1 LDG.E.U16 R84, desc[UR20][R4.64] ;  /* 0x0000001404549981 */ /* 0x000322000c1e1500 */
[----:B------:R-:W-:Y:S01]  /*37060*/  IMAD.X R13, R13, 0x1, R69, P4 ;  /* 0x000000010d0d7824 */ /* 0x000fe200020e0645 */
[----:B------:R-:W-:Y:S02]  /*37070*/  IADD3 R0, P3, PT, R0, R70, RZ ;  /* 0x0000004600007210 */ /* 0x000fe40007f7e0ff */
[----:B------:R-:W-:Y:S01]  /*37080*/  PRMT R82, RZ, 0x7610, R82 ;  /* 0x00007610ff527816 */ /* 0x000fe20000000052 */
[----:B-1----:R-:W-:Y:S02]  /*37090*/  @!P1 IMAD.MOV.U32 R4, RZ, RZ, R8 ;  /* 0x000000ffff049224 */ /* 0x002fe400078e0008 */
[----:B------:R-:W-:Y:S01]  /*370a0*/  @!P1 IMAD.MOV.U32 R5, RZ, RZ, R13 ;  /* 0x000000ffff059224 */ /* 0x000fe200078e000d */
[----:B------:R-:W-:-:S04]  /*370b0*/  PRMT R80, RZ, 0x7610, R80 ;  /* 0x00007610ff507816 */ /* 0x000fc80000000050 */
[----:B------:R1:W3:Y:S01]  /*370c0*/  @!P1 LDG.E.U16 R82, desc[UR20][R4.64] ;  /* 0x0000001404529981 */ /* 0x0002e2000c1e1500 */
[----:B------:R-:W-:Y:S02]  /*370d0*/  IMAD.X R11, R11, 0x1, R69, P3 ;  /* 0x000000010b0b7824 */ /* 0x000fe400018e0645 */
[----:B-1----:R-:W-:Y:S01]  /*370e0*/  @!P1 IMAD.MOV.U32 R4, RZ, RZ, R0 ;  /* 0x000000ffff049224 */ /* 0x002fe200078e0000 */
[----:B------:R-:W-:Y:S01]  /*370f0*/  IADD3 R7, P4, PT, R7, R70, RZ ;  /* 0x0000004607077210 */ /* 0x000fe20007f9e0ff */
[----:B------:R-:W-:Y:S01]  /*37100*/  @!P1 IMAD.MOV.U32 R5, RZ, RZ, R11 ;  /* 0x000000ffff059224 */ /* 0x000fe200078e000b */
[----:B------:R1:W-:Y:S01]  /*37110*/  STL [R1+0x8e4], R12 ;  /* 0x0008e40c01007387 */ /* 0x0003e20000100800 */
[----:B------:R-:W-:-:S03]  /*37120*/  PRMT R78, RZ, 0x7610, R78 ;  /* 0x00007610ff4e7816 */ /* 0x000fc6000000004e */
[----:B------:R1:W3:Y:S04]  /*37130*/  @!P1 LDG.E.U16 R80, desc[UR20][R4.64] ;  /* 0x0000001404509981 */ /* 0x0002e8000c1e1500 */
[----:B0-----:R-:W3:Y:S04]  /*37140*/  LDL.LU R9, [R1+0x464] ;  /* 0x0004640001097983 */ /* 0x001ee80000300800 */
[----:B------:R-:W-:Y:S01]  /*37150*/  STL [R1+0x1330], R86 ;  /* 0x0013305601007387 */ /* 0x000fe20000100800 */
[----:B-1----:R-:W-:-:S03]  /*37160*/  @!P1 IMAD.MOV.U32 R4, RZ, RZ, R7 ;  /* 0x000000ffff049224 */ /* 0x002fc600078e0007 */
[----:B------:R-:W-:Y:S04]  /*37170*/  STL [R1+0x8ec], R8 ;  /* 0x0008ec0801007387 */ /* 0x000fe80000100800 */
[----:B------:R0:W-:Y:S04]  /*37180*/  STL [R1+0x8e0], R2 ;  /* 0x0008e00201007387 */ /* 0x0001e80000100800 */
[----:B------:R-:W-:Y:S04]  /*37190*/  STL [R1+0x8f4], R0 ;  /* 0x0008f40001007387 */ /* 0x000fe80000100800 */
[----:B------:R-:W3:Y:S04]  /*371a0*/  LDL.LU R12, [R1+0x460] ;  /* 0x00046000010c7983 */ /* 0x000ee80000300800 */
[----:B------:R-:W-:Y:S04]  /*371b0*/  STL [R1+0x8e8], R13 ;  /* 0x0008e80d01007387 */ /* 0x000fe80000100800 */
[----:B0-----:R-:W3:Y:S01]  /*371c0*/  LDL.LU R2, [R1+0x46c] ;  /* 0x00046c0001027983 */ /* 0x001ee20000300800 */
[----:B--2---:R-:W-:-:S04]  /*371d0*/  IMAD.X R10, R10, 0x1, R69, P4 ;  /* 0x000000010a0a7824 */ /* 0x004fc800020e0645 */
[----:B------:R-:W-:-:S05]  /*371e0*/  @!P1 IMAD.MOV.U32 R5, RZ, RZ, R10 ;  /* 0x000000ffff059224 */ /* 0x000fca00078e000a */
[----:B------:R0:W2:Y:S04]  /*371f0*/  @!P1 LDG.E.U16 R78, desc[UR20][R4.64] ;  /* 0x00000014044e9981 */ /* 0x0000a8000c1e1500 */
[----:B----4-:R-:W-:Y:S04]  /*37200*/  STL [R1+0x1324], R84 ;  /* 0x0013245401007387 */ /* 0x010fe80000100800 */
[----:B------:R-:W4:Y:S01]  /*37210*/  LDL.LU R8, [R1+0x468] ;  /* 0x0004680001087983 */ /* 0x000f220000300800 */
[----:B------:R-:W-:-:S03]  /*37220*/  IADD3 R3, P3, PT, R3, R70, RZ ;  /* 0x0000004603037210 */ /* 0x000fc60007f7e0ff */
[----:B------:R1:W-:Y:S02]  /*37230*/  STL [R1+0x8f0], R11 ;  /* 0x0008f00b01007387 */ /* 0x0003e40000100800 */
[----:B---3--:R-:W-:Y:S02]  /*37240*/  IMAD.X R6, R6, 0x1, R69, P3 ;  /* 0x0000000106067824 */ /* 0x008fe400018e0645 */
[----:B------:R-:W-:Y:S04]  /*37250*/  STL [R1+0x1328], R82 ;  /* 0x0013285201007387 */ /* 0x000fe80000100800 */
[----:B-1----:R-:W3:Y:S04]  /*37260*/  LDL.LU R11, [R1+0x908] ;  /* 0x00090800010b7983 */ /* 0x002ee80000300800 */
[----:B------:R-:W-:Y:S04]  /*37270*/  STL [R1+0x8fc], R7 ;  /* 0x0008fc0701007387 */ /* 0x000fe80000100800 */
[----:B------:R-:W3:Y:S04]  /*37280*/  LDL.LU R0, [R1+0x90c] ;  /* 0x00090c0001007983 */ /* 0x000ee80000300800 */
[----:B------:R-:W-:Y:S04]  /*37290*/  STL [R1+0x904], R3 ;  /* 0x0009040301007387 */ /* 0x000fe80000100800 */
[----:B------:R-:W-:Y:S01]  /*372a0*/  STL [R1+0x1334], R80 ;  /* 0x0013345001007387 */ /* 0x000fe20000100800 */
[----:B------:R-:W-:-:S03]  /*372b0*/  IADD3 R9, P3, PT, R9, R70, RZ ;  /* 0x0000004609097210 */ /* 0x000fc60007f7e0ff */
[----:B------:R1:W-:Y:S04]  /*372c0*/  STL [R1+0x8f8], R10 ;  /* 0x0008f80a01007387 */ /* 0x0003e80000100800 */
[----:B------:R2:W-:Y:S01]  /*372d0*/  STL [R1+0x900], R6 ;  /* 0x0009000601007387 */ /* 0x0005e20000100800 */
[----:B------:R-:W-:Y:S01]  /*372e0*/  PRMT R76, RZ, 0x7610, R76 ;  /* 0x00007610ff4c7816 */ /* 0x000fe2000000004c */
[----:B0-----:R-:W-:Y:S02]  /*372f0*/  @!P1 IMAD.MOV.U32 R4, RZ, RZ, R3 ;  /* 0x000000ffff049224 */ /* 0x001fe400078e0003 */
[----:B-1----:R-:W3:Y:S01]  /*37300*/  LDL.LU R10, [R1+0x910] ;  /* 0x00091000010a7983 */ /* 0x002ee20000300800 */
[----:B------:R-:W-:-:S03]  /*37310*/  @!P1 IMAD.MOV.U32 R5, RZ, RZ, R6 ;  /* 0x000000ffff059224 */ /* 0x000fc600078e0006 */
[----:B------:R-:W3:Y:S04]  /*37320*/  LDL.LU R7, [R1+0x914] ;  /* 0x0009140001077983 */ /* 0x000ee80000300800 */
[----:B------:R0:W-:Y:S01]  /*37330*/  STL [R1+0x464], R9 ;  /* 0x0004640901007387 */ /* 0x0001e20000100800 */
[----:B------:R-:W-:Y:S01]  /*37340*/  IMAD.X R12, R12, 0x1, R69, P3 ;  /* 0x000000010c0c7824 */ /* 0x000fe200018e0645 */
[----:B------:R-:W-:Y:S02]  /*37350*/  PRMT R74, RZ, 0x7610, R74 ;  /* 0x00007610ff4a7816 */ /* 0x000fe4000000004a */
[----:B------:R1:W3:Y:S01]  /*37360*/  @!P1 LDG.E.U16 R76, desc[UR20][R4.64] ;  /* 0x00000014044c9981 */ /* 0x0002e2000c1e1500 */
[----:B------:R-:W-:Y:S01]  /*37370*/  IADD3 R2, P3, PT, R2, R70, RZ ;  /* 0x0000004602027210 */ /* 0x000fe20007f7e0ff */
[----:B-1----:R-:W-:-:S02]  /*37380*/  @!P1 IMAD.MOV.U32 R4, RZ, RZ, R9 ;  /* 0x000000ffff049224 */ /* 0x002fc400078e0009 */
[----:B------:R-:W-:-:S05]  /*37390*/  @!P1 IMAD.MOV.U32 R5, RZ, RZ, R12 ;  /* 0x000000ffff059224 */ /* 0x000fca00078e000c */
[----:B------:R1:W3:Y:S01]  /*373a0*/  @!P1 LDG.E.U16 R74, desc[UR20][R4.64] ;  /* 0x00000014044a9981 */ /* 0x0002e2000c1e1500 */
[----:B------:R-:W-:Y:S01]  /*373b0*/  PRMT R67, RZ, 0x7610, R67 ;  /* 0x00007610ff437816 */ /* 0x000fe20000000043 */
[----:B-1----:R-:W-:Y:S02]  /*373c0*/  @!P1 IMAD.MOV.U32 R4, RZ, RZ, R2 ;  /* 0x000000ffff049224 */ /* 0x002fe400078e0002 */
[----:B--2---:R-:W-:Y:S04]  /*373d0*/  STL [R1+0x1338], R78 ;  /* 0x0013384e01007387 */ /* 0x004fe80000100800 */
[----:B------:R-:W2:Y:S04]  /*373e0*/  LDL.LU R6, [R1+0x918] ;  /* 0x0009180001067983 */ /* 0x000ea80000300800 */
[----:B------:R-:W2:Y:S01]  /*373f0*/  LDL.LU R3, [R1+0x91c] ;  /* 0x00091c0001037983 */ /* 0x000ea20000300800 */
[----:B----4-:R-:W-:-:S04]  /*37400*/  IMAD.X R8, R8, 0x1, R69, P3 ;  /* 0x0000000108087824 */ /* 0x010fc800018e0645 */
[----:B------:R-:W-:-:S05]  /*37410*/  @!P1 IMAD.MOV.U32 R5, RZ, RZ, R8 ;  /* 0x000000ffff059224 */ /* 0x000fca00078e0008 */
[----:B------:R1:W4:Y:S01]  /*37420*/  @!P1 LDG.E.U16 R67, desc[UR20][R4.64] ;  /* 0x0000001404439981 */ /* 0x000322000c1e1500 */
[----:B------:R-:W-:Y:S02]  /*37430*/  PRMT R65, RZ, 0x7610, R65 ;  /* 0x00007610ff417816 */ /* 0x000fe40000000041 */
[----:B---3--:R-:W-:-:S05]  /*37440*/  IADD3 R0, P3, PT, R0, R70, RZ ;  /* 0x0000004600007210 */ /* 0x008fca0007f7e0ff */
[----:B------:R-:W-:Y:S02]  /*37450*/  IMAD.X R11, R11, 0x1, R69, P3 ;  /* 0x000000010b0b7824 */ /* 0x000fe400018e0645 */
[----:B-1----:R-:W-:Y:S02]  /*37460*/  @!P1 IMAD.MOV.U32 R4, RZ, RZ, R0 ;  /* 0x000000ffff049224 */ /* 0x002fe400078e0000 */
[----:B------:R-:W-:Y:S01]  /*37470*/  @!P1 IMAD.MOV.U32 R5, RZ, RZ, R11 ;  /* 0x000000ffff059224 */ /* 0x000fe200078e000b */
[----:B------:R-:W-:-:S04]  /*37480*/  PRMT R63, RZ, 0x7610, R63 ;  /* 0x00007610ff3f7816 */ /* 0x000fc8000000003f */
[----:B------:R1:W3:Y:S01]  /*37490*/  @!P1 LDG.E.U16 R65, desc[UR20][R4.64] ;  /* 0x0000001404419981 */ /* 0x0002e2000c1e1500 */
[----:B------:R-:W-:-:S05]  /*374a0*/  IADD3 R7, P3, PT, R7, R70, RZ ;  /* 0x0000004607077210 */ /* 0x000fca0007f7e0ff */
[----:B------:R-:W-:Y:S02]  /*374b0*/  IMAD.X R10, R10, 0x1, R69, P3 ;  /* 0x000000010a0a7824 */ /* 0x000fe400018e0645 */
[----:B-1----:R-:W-:Y:S01]  /*374c0*/  @!P1 IMAD.MOV.U32 R4, RZ, RZ, R7 ;  /* 0x000000ffff049224 */ /* 0x002fe200078e0007 */
[----:B------:R-:W-:Y:S01]  /*374d0*/  STL [R1+0x133c], R76 ;  /* 0x00133c4c01007387 */ /* 0x000fe20000100800 */
[----:B------:R-:W-:-:S03]  /*374e0*/  @!P1 IMAD.MOV.U32 R5, RZ, RZ, R10 ;  /* 0x000000ffff059224 */ /* 0x000fc600078e000a */
[----:B------:R1:W-:Y:S01]  /*374f0*/  STL [R1+0x460], R12 ;  /* 0x0004600c01007387 */ /* 0x0003e20000100800 */
[----:B------:R-:W-:-:S03]  /*37500*/  PRMT R61, RZ, 0x7610, R61 ;  /* 0x00007610ff3d7816 */ /* 0x000fc6000000003d */
[----:B0-----:R-:W3:Y:S04]  /*37510*/  LDL.LU R9, [R1+0x924] ;  /* 0x0009240001097983 */ /* 0x001ee80000300800 */
[----:B------:R-:W-:Y:S04]  /*37520*/  STL [R1+0x46c], R2 ;  /* 0x00046c0201007387 */ /* 0x000fe80000100800 */
[----:B------:R0:W3:Y:S04]  /*37530*/  @!P1 LDG.E.U16 R63, desc[UR20][R4.64] ;  /* 0x00000014043f9981 */ /* 0x0000e8000c1e1500 */
[----:B------:R-:W-:Y:S04]  /*37540*/  STL [R1+0x1340], R74 ;  /* 0x0013404a01007387 */ /* 0x000fe80000100800 */
[----:B------:R0:W-:Y:S04]  /*37550*/  STL [R1+0x468], R8 ;  /* 0x0004680801007387 */ /* 0x0001e80000100800 */
[----:B-1----:R-:W3:Y:S04]  /*37560*/  LDL.LU R12, [R1+0x920] ;  /* 0x00092000010c7983 */ /* 0x002ee80000300800 */
[----:B0-----:R-:W3:Y:S04]  /*37570*/  LDL.LU R8, [R1+0x928] ;  /* 0x0009280001087983 */ /* 0x001ee80000300800 */
[----:B------:R-:W3:Y:S01]  /*37580*/  LDL.LU R2, [R1+0x92c] ;  /* 0x00092c0001027983 */ /* 0x000ee20000300800 */
[----:B--2---:R-:W-:-:S05]  /*37590*/  IADD3 R3, P3, PT, R3, R70, RZ ;  /* 0x0000004603037210 */ /* 0x004fca0007f7e0ff */
[----:B------:R-:W-:Y:S02]  /*375a0*/  IMAD.X R6, R6, 0x1, R69, P3 ;  /* 0x0000000106067824 */ /* 0x000fe400018e0645 */
[----:B------:R-:W-:Y:S02]  /*375b0*/  @!P1 IMAD.MOV.U32 R4, RZ, RZ, R3 ;  /* 0x000000ffff049224 */ /* 0x000fe400078e0003 */
[----:B------:R-:W-:-:S05]  /*375c0*/  @!P1 IMAD.MOV.U32 R5, RZ, RZ, R6 ;  /* 0x000000ffff059224 */ /* 0x000fca00078e0006 */
[----:B------:R0:W2:Y:S04]  /*375d0*/  @!P1 LDG.E.U16 R61, desc[UR20][R4.64] ;  /* 0x00000014043d9981 */ /* 0x0000a8000c1e1500 */
[----:B----4-:R-:W-:Y:S04]  /*375e0*/  STL [R1+0x1344], R67 ;  /* 0x0013444301007387 */ /* 0x010fe80000100800 */
[----:B------:R-:W-:Y:S04]  /*375f0*/  STL [R1+0x90c], R0 ;  /* 0x00090c0001007387 */ /* 0x000fe80000100800 */
[----:B------:R1:W-:Y:S04]  /*37600*/  STL [R1+0x908], R11 ;  /* 0x0009080b01007387 */ /* 0x0003e80000100800 */
[----:B-1----:R-:W4:Y:S04]  /*37610*/  LDL.LU R11, [R1+0x930] ;  /* 0x00093000010b7983 */ /* 0x002f280000300800 */
[----:B------:R-:W4:Y:S04]  /*37620*/  LDL.LU R0, [R1+0x934] ;  /* 0x0009340001007983 */ /* 0x000f280000300800 */
[----:B---3--:R-:W-:Y:S04]  /*37630*/  STL [R1+0x1348], R65 ;  /* 0x0013484101007387 */ /* 0x008fe80000100800 */
[----:B------:R-:W-:Y:S04]  /*37640*/  STL [R1+0x914], R7 ;  /* 0x0009140701007387 */ /* 0x000fe80000100800 */
[----:B------:R1:W-:Y:S04]  /*37650*/  STL [R1+0x910], R10 ;  /* 0x0009100a01007387 */ /* 0x0003e80000100800 */
[----:B-1----:R-:W3:Y:S04]  /*37660*/  LDL.LU R10, [R1+0x470] ;  /* 0x00047000010a7983 */ /* 0x002ee80000300800 */
[----:B------:R-:W3:Y:S01]  /*37670*/  LDL.LU R7, [R1+0x474] ;  /* 0x0004740001077983 */ /* 0x000ee20000300800 */
[----:B------:R-:W-:-:S03]  /*37680*/  IADD3 R9, P3, PT, R9, R70, RZ ;  /* 0x0000004609097210 */ /* 0x000fc60007f7e0ff */
[----:B------:R-:W-:Y:S04]  /*37690*/  STL [R1+0x134c], R63 ;  /* 0x00134c3f01007387 */ /* 0x000fe80000100800 */
[----:B------:R-:W-:Y:S04]  /*376a0*/  STL [R1+0x91c], R3 ;  /* 0x00091c0301007387 */ /* 0x000fe80000100800 */
[----:B------:R1:W-:Y:S01]  /*376b0*/  STL [R1+0x918], R6 ;  /* 0x0009180601007387 */ /* 0x0003e20000100800 */
[----:B------:R-:W-:Y:S01]  /*376c0*/  IMAD.X R12, R12, 0x1, R69, P3 ;  /* 0x000000010c0c7824 */ /* 0x000fe200018e0645 */
[----:B------:R-:W-:-:S02]  /*376d0*/  PRMT R59, RZ, 0x7610, R59 ;  /* 0x00007610ff3b7816 */ /* 0x000fc4000000003b */
[----:B-1----:R-:W3:Y:S04]  /*376e0*/  LDL.LU R6, [R1+0x478] ;  /* 0x0004780001067983 */ /* 0x002ee80000300800 */
[----:B------:R-:W3:Y:S01]  /*376f0*/  LDL.LU R3, [R1+0x47c] ;  /* 0x00047c0001037983 */ /* 0x000ee20000300800 */
[----:B------:R-:W-:Y:S01]  /*37700*/  IADD3 R2, P3, PT, R2, R70, RZ ;  /* 0x0000004602027210 */ /* 0x000fe20007f7e0ff */
[----:B0-----:R-:W-:Y:S02]  /*37710*/  @!P1 IMAD.MOV.U32 R4, RZ, RZ, R9 ;  /* 0x000000ffff049224 */ /* 0x001fe400078e0009 */
[----:B------:R-:W-:Y:S02]  /*37720*/  @!P1 IMAD.MOV.U32 R5, RZ, RZ, R12 ;  /* 0x000000ffff059224 */ /* 0x000fe400078e000c */
[----:B------:R-:W-:-:S03]  /*37730*/  IMAD.X R8, R8, 0x1, R69, P3 ;  /* 0x0000000108087824 */ /* 0x000fc600018e0645 */
[----:B------:R0:W3:Y:S01]  /*37740*/  @!P1 LDG.E.U16 R59, desc[UR20][R4.64] ;  /* 0x00000014043b9981 */ /* 0x0000e2000c1e1500 */
[----:B------:R-:W-:Y:S01]  /*37750*/  PRMT R57, RZ, 0x7610, R57 ;  /* 0x00007610ff397816 */ /* 0x000fe20000000039 */
[----:B0-----:R-:W-:Y:S02]  /*37760*/  @!P1 IMAD.MOV.U32 R5, RZ, RZ, R8 ;  /* 0x000000ffff059224 */ /* 0x001fe400078e0008 */
[----:B------:R-:W-:-:S05]  /*37770*/  @!P1 IMAD.MOV.U32 R4, RZ, RZ, R2 ;  /* 0x000000ffff049224 */ /* 0x000fca00078e0002 */
[----:B------:R0:W3:Y:S04]  /*37780*/  @!P1 LDG.E.U16 R57, desc[UR20][R4.64] ;  /* 0x0000001404399981 */ /* 0x0000e8000c1e1500 */
[----:B--2---:R-:W-:Y:S04]  /*37790*/  STL [R1+0x1350], R61 ;  /* 0x0013503d01007387 */ /* 0x004fe80000100800 */
[----:B------:R-:W-:Y:S04]  /*377a0*/  STL [R1+0x924], R9 ;  /* 0x0009240901007387 */ /* 0x000fe80000100800 */
[----:B------:R1:W-:Y:S04]  /*377b0*/  STL [R1+0x920], R12 ;  /* 0x0009200c01007387 */ /* 0x0003e80000100800 */
[----:B-1----:R-:W2:Y:S04]  /*377c0*/  LDL.LU R12, [R1+0x938] ;  /* 0x00093800010c7983 */ /* 0x002ea80000300800 */
[----:B------:R-:W2:Y:S04]  /*377d0*/  LDL.LU R9, [R1+0x93c] ;  /* 0x00093c0001097983 */ /* 0x000ea80000300800 */
[----:B------:R-:W-:Y:S04]  /*377e0*/  STL [R1+0x92c], R2 ;  /* 0x00092c0201007387 */ /* 0x000fe80000100800 */
[----:B------:R1:W-:Y:S01]  /*377f0*/  STL [R1+0x928], R8 ;  /* 0x0009280801007387 */ /* 0x0003e20000100800 */
[----:B----4-:R-:W-:-:S03]  /*37800*/  IADD3 R0, P3, PT, R0, R70, RZ ;  /* 0x0000004600007210 */ /* 0x010fc60007f7e0ff */
[----:B-1----:R-:W4:Y:S04]  /*37810*/  LDL.LU R8, [R1+0x940] ;  /* 0x0009400001087983 */ /* 0x002f280000300800 */
[----:B------:R-:W4:Y:S01]  /*37820*/  LDL.LU R2, [R1+0x944] ;  /* 0x0009440001027983 */ /* 0x000f220000300800 */
[----:B------:R-:W-:-:S03]  /*37830*/  IMAD.X R11, R11, 0x1, R69, P3 ;  /* 0x000000010b0b7824 */ /* 0x000fc600018e0645 */
[----:B------:R-:W-:Y:S01]  /*37840*/  STL [R1+0x934], R0 ;  /* 0x0009340001007387 */ /* 0x000fe20000100800 */
[----:B0-----:R-:W-:Y:S02]  /*37850*/  @!P1 IMAD.MOV.U32 R5, RZ, RZ, R11 ;  /* 0x000000ffff059224 */ /* 0x001fe400078e000b */
[----:B------:R-:W-:Y:S01]  /*37860*/  @!P1 IMAD.MOV.U32 R4, RZ, RZ, R0 ;  /* 0x000000ffff049224 */ /* 0x000fe200078e0000 */
[----:B------:R0:W-:Y:S04]  /*37870*/  STL [R1+0x930], R11 ;  /* 0x0009300b01007387 */ /* 0x0001e80000100800 */
[----:B0-----:R-:W4:Y:S04]  /*37880*/  LDL.LU R11, [R1+0x948] ;  /* 0x00094800010b7983 */ /* 0x001f280000300800 */
[----:B------:R-:W4:Y:S01]  /*37890*/  LDL.LU R0, [R1+0x94c] ;  /* 0x00094c0001007983 */ /* 0x000f220000300800 */
[----:B---3--:R-:W-:-:S02]  /*378a0*/  IADD3 R7, P3, PT, R7, R70, RZ ;  /* 0x0000004607077210 */ /* 0x008fc40007f7e0ff */
[----:B------:R-:W-:-:S03]  /*378b0*/  PRMT R55, RZ, 0x7610, R55 ;  /* 0x00007610ff377816 */ /* 0x000fc60000000037 */
[----:B------:R-:W-:Y:S01]  /*378c0*/  IMAD.X R10, R10, 0x1, R69, P3 ;  /* 0x000000010a0a7824 */ /* 0x000fe200018e0645 */
[----:B------:R-:W-:Y:S01]  /*378d0*/  PRMT R53, RZ, 0x7610, R53 ;  /* 0x00007610ff357816 */ /* 0x000fe20000000035 */
[----:B------:R-:W-:Y:S04]  /*378e0*/  STL [R1+0x474], R7 ;  /* 0x0004740701007387 */ /* 0x000fe80000100800 */
[----:B------:R0:W3:Y:S04]  /*378f0*/  @!P1 LDG.E.U16 R55, desc[UR20][R4.64] ;  /* 0x0000001404379981 */ /* 0x0000e8000c1e1500 */
[----:B------:R1:W-:Y:S01]  /*37900*/  STL [R1+0x470], R10 ;  /* 0x0004700a01007387 */ /* 0x0003e20000100800 */
[----:B------:R-:W-:Y:S01]  /*37910*/  PRMT R51, RZ, 0x7610, R51 ;  /* 0x00007610ff337816 */ /* 0x000fe20000000033 */
[----:B0-----:R-:W-:-:S02]  /*37920*/  @!P1 IMAD.MOV.U32 R4, RZ, RZ, R7 ;  /* 0x000000ffff049224 */ /* 0x001fc400078e0007 */
[----:B------:R-:W-:Y:S02]  /*37930*/  @!P1 IMAD.MOV.U32 R5, RZ, RZ, R10 ;  /* 0x000000ffff059224 */ /* 0x000fe400078e000a */
[----:B-1----:R-:W3:Y:S04]  /*37940*/  LDL.LU R10, [R1+0x950] ;  /* 0x00095000010a7983 */ /* 0x002ee80000300800 */
[----:B------:R-:W3:Y:S01]  /*37950*/  LDL.LU R7, [R1+0x954] ;  /* 0x0009540001077983 */ /* 0x000ee20000300800 */
[----:B------:R-:W-:-:S03]  /*37960*/  IADD3 R3, P3, PT, R3, R70, RZ ;  /* 0x0000004603037210 */ /* 0x000fc60007f7e0ff */
[----:B------:R0:W3:Y:S02]  /*37970*/  @!P1 LDG.E.U16 R53, desc[UR20][R4.64] ;  /* 0x0000001404359981 */ /* 0x0000e4000c1e1500 */
[----:B------:R-:W-:Y:S02]  /*37980*/  IMAD.X R6, R6, 0x1, R69, P3 ;  /* 0x0000000106067824 */ /* 0x000fe400018e0645 */
[----:B------:R-:W-:Y:S04]  /*37990*/  STL [R1+0x47c], R3 ;  /* 0x00047c0301007387 */ /* 0x000fe80000100800 */
[----:B------:R1:W-:Y:S01]  /*379a0*/  STL [R1+0x478], R6 ;  /* 0x0004780601007387 */ /* 0x0003e20000100800 */
[----:B0-----:R-:W-:Y:S02]  /*379b0*/  @!P1 IMAD.MOV.U32 R4, RZ, RZ, R3 ;  /* 0x000000ffff049224 */ /* 0x001fe400078e0003 */
[----:B------:R-:W-:Y:S01]  /*379c0*/  @!P1 IMAD.MOV.U32 R5, RZ, RZ, R6 ;  /* 0x000000ffff059224 */ /* 0x000fe200078e0006 */
[----:B------:R-:W-:-:S04]  /*379d0*/  PRMT R49, RZ, 0x7610, R49 ;  /* 0x00007610ff317816 */ /* 0x000fc80000000031 */
[----:B------:R0:W3:Y:S04]  /*379e0*/  @!P1 LDG.E.U16 R51, desc[UR20][R4.64] ;  /* 0x0000001404339981 */ /* 0x0000e8000c1e1500 */
[----:B-1----:R-:W3:Y:S04]  /*379f0*/  LDL.LU R6, [R1+0x958] ;  /* 0x0009580001067983 */ /* 0x002ee80000300800 */
[----:B------:R-:W3:Y:S01]  /*37a00*/  LDL.LU R3, [R1+0x95c] ;  /* 0x00095c0001037983 */ /* 0x000ee20000300800 */
[----:B------:R-:W-:Y:S02]  /*37a10*/  PRMT R47, RZ, 0x7610, R47 ;  /* 0x00007610ff2f7816 */ /* 0x000fe4000000002f */
[----:B--2---:R-:W-:-:S05]  /*37a20*/  IADD3 R9, P3, PT, R9, R70, RZ ;  /* 0x0000004609097210 */ /* 0x004fca0007f7e0ff */
[----:B------:R-:W-:Y:S01]  /*37a30*/  IMAD.X R12, R12, 0x1, R69, P3 ;  /* 0x000000010c0c7824 */ /* 0x000fe200018e0645 */
[----:B------:R-:W-:Y:S01]  /*37a40*/  STL [R1+0x93c], R9 ;  /* 0x00093c0901007387 */ /* 0x000fe20000100800 */
[----:B0-----:R-:W-:Y:S02]  /*37a50*/  @!P1 IMAD.MOV.U32 R4, RZ, RZ, R9 ;  /* 0x000000ffff049224 */ /* 0x001fe400078e0009 */
[----:B------:R-:W-:Y:S01]  /*37a60*/  @!P1 IMAD.MOV.U32 R5, RZ, RZ, R12 ;  /* 0x000000ffff059224 */ /* 0x000fe200078e000c */
[----:B------:R0:W-:Y:S04]  /*37a70*/  STL [R1+0x938], R12 ;  /* 0x0009380c01007387 */ /* 0x0001e80000100800 */
[----:B------:R1:W2:Y:S04]  /*37a80*/  @!P1 LDG.E.U16 R49, desc[UR20][R4.64] ;  /* 0x0000001404319981 */ /* 0x0002a8000c1e1500 */
[----:B0-----:R-:W2:Y:S01]  /*37a90*/  LDL.LU R12, [R1+0x960] ;  /* 0x00096000010c7983 */ /* 0x001ea20000300800 */
[----:B----4-:R-:W-:-:S03]  /*37aa0*/  IADD3 R2, P3, PT, R2, R70, RZ ;  /* 0x0000004602027210 */ /* 0x010fc60007f7e0ff */
[----:B------:R-:W4:Y:S02]  /*37ab0*/  LDL.LU R9, [R1+0x964] ;  /* 0x0009640001097983 */ /* 0x000f240000300800 */
[----:B------:R-:W-:Y:S02]  /*37ac0*/  IMAD.X R8, R8, 0x1, R69, P3 ;  /* 0x0000000108087824 */ /* 0x000fe400018e0645 */
[----:B------:R-:W-:Y:S01]  /*37ad0*/  STL [R1+0x944], R2 ;  /* 0x0009440201007387 */ /* 0x000fe20000100800 */
[----:B-1----:R-:W-:Y:S02]  /*37ae0*/  @!P1 IMAD.MOV.U32 R4, RZ, RZ, R2 ;  /* 0x000000ffff049224 */ /* 0x002fe400078e0002 */
[----:B------:R-:W-:Y:S01]  /*37af0*/  @!P1 IMAD.MOV.U32 R5, RZ, RZ, R8 ;  /* 0x000000ffff059224 */ /* 0x000fe200078e0008 */
[----:B------:R0:W-:Y:S04]  /*37b00*/  STL [R1+0x940], R8 ;  /* 0x0009400801007387 */ /* 0x0001e80000100800 */
[----:B------:R1:W2:Y:S04]  /*37b10*/  @!P1 LDG.E.U16 R47, desc[UR20][R4.64] ;  /* 0x00000014042f9981 */ /* 0x0002a8000c1e1500 */
[----:B0-----:R-:W2:Y:S01]  /*37b20*/  LDL.LU R8, [R1+0x480] ;  /* 0x0004800001087983 */ /* 0x001ea20000300800 */
[----:B------:R-:W-:-:S03]  /*37b30*/  IADD3 R0, P3, PT, R0, R70, RZ ;  /* 0x0000004600007210 */ /* 0x000fc60007f7e0ff */
[----:B------:R-:W2:Y:S02]  /*37b40*/  LDL.LU R2, [R1+0x484] ;  /* 0x0004840001027983 */ /* 0x000ea40000300800 */
[----:B------:R-:W-:Y:S02]  /*37b50*/  IMAD.X R11, R11, 0x1, R69, P3 ;  /* 0x000000010b0b7824 */ /* 0x000fe400018e0645 */
[----:B------:R0:W-:Y:S01]  /*37b60*/  STL [R1+0x94c], R0 ;  /* 0x00094c0001007387 */ /* 0x0001e20000100800 */
[----:B-1----:R-:W-:-:S03]  /*37b70*/  @!P1 IMAD.MOV.U32 R4, RZ, RZ, R0 ;  /* 0x000000ffff049224 */ /* 0x002fc600078e0000 */
[----:B------:R1:W-:Y:S04]  /*37b80*/  STL [R1+0x948], R11 ;  /* 0x0009480b01007387 */ /* 0x0003e80000100800 */
[----:B------:R-:W2:Y:S04]  /*37b90*/  LDL.LU R14, [R1+0x488] ;  /* 0x00048800010e7983 */ /* 0x000ea80000300800 */
[----:B0-----:R-:W2:Y:S01]  /*37ba0*/  LDL.LU R0, [R1+0x48c] ;  /* 0x00048c0001007983 */ /* 0x001ea20000300800 */
[----:B------:R-:W-:Y:S01]  /*37bb0*/  PRMT R45, RZ, 0x7610, R45 ;  /* 0x00007610ff2d7816 */ /* 0x000fe2000000002d */
[----:B------:R-:W-:Y:S01]  /*37bc0*/  @!P1 IMAD.MOV.U32 R5, RZ, RZ, R11 ;  /* 0x000000ffff059224 */ /* 0x000fe200078e000b */
[----:B------:R-:W-:-:S04]  /*37bd0*/  PRMT R41, RZ, 0x7610, R41 ;  /* 0x00007610ff297816 */ /* 0x000fc80000000029 */
[----:B------:R0:W2:Y:S01]  /*37be0*/  @!P1 LDG.E.U16 R45, desc[UR20][R4.64] ;  /* 0x00000014042d9981 */ /* 0x0000a2000c1e1500 */
[----:B---3--:R-:W-:-:S05]  /*37bf0*/  IADD3 R7, P3, PT, R7, R70, RZ ;  /* 0x0000004607077210 */ /* 0x008fca0007f7e0ff */
[----:B------:R-:W-:Y:S01]  /*37c00*/  IMAD.X R10, R10, 0x1, R69, P3 ;  /* 0x000000010a0a7824 */ /* 0x000fe200018e0645 */
[----:B------:R-:W-:Y:S01]  /*37c10*/  STL [R1+0x954], R7 ;  /* 0x0009540701007387 */ /* 0x000fe20000100800 */
[----:B0-----:R-:W-:Y:S02]  /*37c20*/  @!P1 IMAD.MOV.U32 R4, RZ, RZ, R7 ;  /* 0x000000ffff049224 */ /* 0x001fe400078e0007 */
[----:B------:R-:W-:Y:S01]  /*37c30*/  @!P1 IMAD.MOV.U32 R5, RZ, RZ, R10 ;  /* 0x000000ffff059224 */ /* 0x000fe200078e000a */
[----:B------:R0:W-:Y:S04]  /*37c40*/  STL [R1+0x950], R10 ;  /* 0x0009500a01007387 */ /* 0x0001e80000100800 */
[----:B-1----:R-:W3:Y:S04]  /*37c50*/  LDL.LU R11, [R1+0x968] ;  /* 0x00096800010b7983 */ /* 0x002ee80000300800 */
[----:B------:R1:W3:Y:S04]  /*37c60*/  @!P1 LDG.E.U16 R41, desc[UR20][R4.64] ;  /* 0x0000001404299981 */ /* 0x0002e8000c1e1500 */
[----:B0-----:R-:W3:Y:S01]  /*37c70*/  LDL.LU R10, [R1+0x96c] ;  /* 0x00096c00010a7983 */ /* 0x001ee20000300800 */
[----:B------:R-:W-:-:S05]  /*37c80*/  IADD3 R3, P3, PT, R3, R70, RZ ;  /* 0x0000004603037210 */ /* 0x000fca0007f7e0ff */
[----:B------:R-:W-:Y:S01]  /*37c90*/  IMAD.X R6, R6, 0x1, R69, P3 ;  /* 0x0000000106067824 */ /* 0x000fe200018e0645 */
[----:B------:R-:W-:Y:S01]  /*37ca0*/  STL [R1+0x95c], R3 ;  /* 0x00095c0301007387 */ /* 0x000fe20000100800 */
[----:B-1----:R-:W-:Y:S02]  /*37cb0*/  PRMT R4, RZ, 0x7610, R4 ;  /* 0x00007610ff047816 */ /* 0x002fe40000000004 */
[----:B------:R-:W-:Y:S01]  /*37cc0*/  @!P1 IMAD.MOV.U32 R7, RZ, RZ, R6 ;  /* 0x000000ffff079224 */ /* 0x000fe200078e0006 */
[----:B------:R0:W-:Y:S04]  /*37cd0*/  STL [R1+0x958], R6 ;  /* 0x0009580601007387 */ /* 0x0001e80000100800 */
[----:B------:R-:W3:Y:S01]  /*37ce0*/  LDL.LU R16, [R1+0x970] ;  /* 0x0009700001107983 */ /* 0x000ee20000300800 */
[----:B0-----:R-:W-:-:S03]  /*37cf0*/  @!P1 IMAD.MOV.U32 R6, RZ, RZ, R3 ;  /* 0x000000ffff069224 */ /* 0x001fc600078e0003 */
[----:B------:R-:W3:Y:S01]  /*37d00*/  LDL.LU R3, [R1+0x974] ;  /* 0x0009740001037983 */ /* 0x000ee20000300800 */
[----:B------:R-:W-:-:S03]  /*37d10*/  PRMT R5, RZ, 0x7610, R5 ;  /* 0x00007610ff057816 */ /* 0x000fc60000000005 */
[----:B------:R0:W3:Y:S01]  /*37d20*/  @!P1 LDG.E.U16 R4, desc[UR20][R6.64] ;  /* 0x0000001406049981 */ /* 0x0000e2000c1e1500 */
[----:B----4-:R-:W-:-:S05]  /*37d30*/  IADD3 R9, P3, PT, R9, R70, RZ ;  /* 0x0000004609097210 */ /* 0x010fca0007f7e0ff */
[----:B--2---:R-:W-:Y:S01]  /*37d40*/  IMAD.X R12, R12, 0x1, R69, P3 ;  /* 0x000000010c0c7824 */ /* 0x004fe200018e0645 */
[----:B------:R-:W-:Y:S03]  /*37d50*/  STL [R1+0x964], R9 ;  /* 0x0009640901007387 */ /* 0x000fe60000100800 */
[----:B0-----:R-:W-:Y:S01]  /*37d60*/  @!P1 IMAD.MOV.U32 R7, RZ, RZ, R12 ;  /* 0x000000ffff079224 */ /* 0x001fe200078e000c */
[----:B------:R0:W-:Y:S01]  /*37d70*/  STL [R1+0x960], R12 ;  /* 0x0009600c01007387 */ /* 0x0001e20000100800 */
[----:B------:R-:W-:-:S03]  /*37d80*/  @!P1 IMAD.MOV.U32 R6, RZ, RZ, R9 ;  /* 0x000000ffff069224 */ /* 0x000fc600078e0009 */
[----:B------:R-:W2:Y:S04]  /*37d90*/  LDL.LU R13, [R1+0x978] ;  /* 0x00097800010d7983 */ /* 0x000ea80000300800 */
[----:B------:R1:W4:Y:S01]  /*37da0*/  @!P1 LDG.E.U16 R5, desc[UR20][R6.64] ;  /* 0x0000001406059981 */ /* 0x000322000c1e1500 */
[----:B------:R-:W-:-:S03]  /*37db0*/  IADD3 R2, P3, PT, R2, R70, RZ ;  /* 0x0000004602027210 */ /* 0x000fc60007f7e0ff */
[----:B0-----:R-:W2:Y:S02]  /*37dc0*/  LDL.LU R12, [R1+0x97c] ;  /* 0x00097c00010c7983 */ /* 0x001ea40000300800 */
[----:B------:R-:W-:Y:S02]  /*37dd0*/  IMAD.X R8, R8, 0x1, R69, P3 ;  /* 0x0000000108087824 */ /* 0x000fe400018e0645 */
[----:B------:R-:W-:Y:S02]  /*37de0*/  STL [R1+0x484], R2 ;  /* 0x0004840201007387 */ /* 0x000fe40000100800 */
[----:B------:R-:W-:Y:S02]  /*37df0*/  @!P1 IMAD.MOV.U32 R9, RZ, RZ, R8 ;  /* 0x000000ffff099224 */ /* 0x000fe400078e0008 */
[----:B------:R0:W-:Y:S01]  /*37e00*/  STL [R1+0x480], R8 ;  /* 0x0004800801007387 */ /* 0x0001e20000100800 */
[----:B-1----:R-:W-:-:S03]  /*37e10*/  PRMT R6, RZ, 0x7610, R6 ;  /* 0x00007610ff067816 */ /* 0x002fc60000000006 */
[----:B------:R-:W4:Y:S01]  /*37e20*/  LDL.LU R15, [R1+0x980] ;  /* 0x00098000010f7983 */ /* 0x000f220000300800 */
[----:B------:R-:W-:Y:S01]  /*37e30*/  IADD3 R0, P3, PT, R0, R70, RZ ;  /* 0x0000004600007210 */ /* 0x000fe20007f7e0ff */
[----:B0-----:R-:W-:Y:S02]  /*37e40*/  @!P1 IMAD.MOV.U32 R8, RZ, RZ, R2 ;  /* 0x000000ffff089224 */ /* 0x001fe400078e0002 */
[----:B------:R-:W4:Y:S02]  /*37e50*/  LDL.LU R2, [R1+0x984] ;  /* 0x0009840001027983 */ /* 0x000f240000300800 */
[----:B------:R-:W-:Y:S02]  /*37e60*/  IMAD.X R14, R14, 0x1, R69, P3 ;  /* 0x000000010e0e7824 */ /* 0x000fe400018e0645 */
[----:B------:R0:W4:Y:S04]  /*37e70*/  @!P1 LDG.E.U16 R6, desc[UR20][R8.64] ;  /* 0x0000001408069981 */ /* 0x000128000c1e1500 */
[----:B------:R-:W-:Y:S04]  /*37e80*/  STL [R1+0x48c], R0 ;  /* 0x00048c0001007387 */ /* 0x000fe80000100800 */
[----:B------:R1:W-:Y:S01]  /*37e90*/  STL [R1+0x488], R14 ;  /* 0x0004880e01007387 */ /* 0x0003e20000100800 */
[----:B0-----:R-:W-:-:S02]  /*37ea0*/  @!P1 IMAD.MOV.U32 R9, RZ, RZ, R14 ;  /* 0x000000ffff099224 */ /* 0x001fc400078e000e */
[----:B------:R-:W-:Y:S01]  /*37eb0*/  @!P1 IMAD.MOV.U32 R8, RZ, RZ, R0 ;  /* 0x000000ffff089224 */ /* 0x000fe200078e0000 */
[----:B-1----:R-:W4:Y:S04]  /*37ec0*/  LDL.LU R14, [R1+0x988] ;  /* 0x00098800010e7983 */ /* 0x002f280000300800 */
[----:B------:R-:W4:Y:S01]  /*37ed0*/  LDL.LU R0, [R1+0x98c] ;  /* 0x00098c0001007983 */ /* 0x000f220000300800 */
[----:B---3--:R-:W-:Y:S02]  /*37ee0*/  IADD3 R10, P3, PT, R10, R70, RZ ;  /* 0x000000460a0a7210 */ /* 0x008fe40007f7e0ff */
[----:B------:R-:W-:-:S03]  /*37ef0*/  PRMT R7, RZ, 0x7610, R7 ;  /* 0x00007610ff077816 */ /* 0x000fc60000000007 */
[----:B------:R-:W-:Y:S01]  /*37f00*/  IMAD.X R11, R11, 0x1, R69, P3 ;  /* 0x000000010b0b7824 */ /* 0x000fe200018e0645 */
[----:B------:R0:W-:Y:S04]  /*37f10*/  STL [R1+0x96c], R10 ;  /* 0x00096c0a01007387 */ /* 0x0001e80000100800 */
[----:B------:R1:W3:Y:S04]  /*37f20*/  @!P1 LDG.E.U16 R7, desc[UR20][R8.64] ;  /* 0x0000001408079981 */ /* 0x0002e8000c1e1500 */
[----:B------:R0:W-:Y:S04]  /*37f30*/  STL [R1+0x968], R11 ;  /* 0x0009680b01007387 */ /* 0x0001e80000100800 */
[----:B------:R-:W3:Y:S01]  /*37f40*/  LDL.LU R20, [R1+0x990] ;  /* 0x0009900001147983 */ /* 0x000ee20000300800 */
[----:B-1----:R-:W-:-:S03]  /*37f50*/  PRMT R8, RZ, 0x7610, R8 ;  /* 0x00007610ff087816 */ /* 0x002fc60000000008 */
[----:B------:R-:W3:Y:S01]  /*37f60*/  LDL.LU R17, [R1+0x994] ;  /* 0x0009940001117983 */ /* 0x000ee20000300800 */
[----:B------:R-:W-:-:S03]  /*37f70*/  IADD3 R3, P3, PT, R3, R70, RZ ;  /* 0x0000004603037210 */ /* 0x000fc60007f7e0ff */
[----:B------:R0:W3:Y:S02]  /*37f80*/  @!P1 LDG.E.U16 R8, desc[UR20][R10.64] ;  /* 0x000000140a089981 */ /* 0x0000e4000c1e1500 */
[----:B------:R-:W-:Y:S01]  /*37f90*/  IMAD.X R16, R16, 0x1, R69, P3 ;  /* 0x0000000110107824 */ /* 0x000fe200018e0645 */
[----:B------:R-:W-:Y:S01]  /*37fa0*/  PRMT R9, RZ, 0x7610, R9 ;  /* 0x00007610ff097816 */ /* 0x000fe20000000009 */
[----:B------:R-:W-:Y:S04]  /*37fb0*/  STL [R1+0x974], R3 ;  /* 0x0009740301007387 */ /* 0x000fe80000100800 */
[----:B------:R1:W-:Y:S01]  /*37fc0*/  STL [R1+0x970], R16 ;  /* 0x0009701001007387 */ /* 0x0003e20000100800 */
[----:B0-----:R-:W-:Y:S02]  /*37fd0*/  @!P1 IMAD.MOV.U32 R10, RZ, RZ, R3 ;  /* 0x000000ffff0a9224 */ /* 0x001fe400078e0003 */
[----:B------:R-:W-:-:S05]  /*37fe0*/  @!P1 IMAD.MOV.U32 R11, RZ, RZ, R16 ;  /* 0x000000ffff0b9224 */ /* 0x000fca00078e0010 */
[----:B------:R0:W3:Y:S04]  /*37ff0*/  @!P1 LDG.E.U16 R9, desc[UR20][R10.64] ;  /* 0x000000140a099981 */ /* 0x0000e8000c1e1500 */
[----:B-1----:R-:W3:Y:S04]  /*38000*/  LDL.LU R16, [R1+0x490] ;  /* 0x0004900001107983 */ /* 0x002ee80000300800 */
[----:B------:R-:W3:Y:S01]  /*38010*/  LDL.LU R3, [R1+0x494] ;  /* 0x0004940001037983 */ /* 0x000ee20000300800 */
[----:B0-----:R-:W-:Y:S02]  /*38020*/  PRMT R10, RZ, 0x7610, R10 ;  /* 0x00007610ff0a7816 */ /* 0x001fe4000000000a */
[----:B--2---:R-:W-:-:S05]  /*38030*/  IADD3 R12, P3, PT, R12, R70, RZ ;  /* 0x000000460c0c7210 */ /* 0x004fca0007f7e0ff */
[----:B------:R-:W-:Y:S01]  /*38040*/  IMAD.X R13, R13, 0x1, R69, P3 ;  /* 0x000000010d0d7824 */ /* 0x000fe200018e0645 */
[----:B------:R0:W-:Y:S04]  /*38050*/  STL [R1+0x97c], R12 ;  /* 0x00097c0c01007387 */ /* 0x0001e80000100800 */
[----:B------:R-:W-:Y:S04]  /*38060*/  STL [R1+0x978], R13 ;  /* 0x0009780d01007387 */ /* 0x000fe80000100800 */
[----:B------:R-:W2:Y:S04]  /*38070*/  LDL.LU R22, [R1+0x498] ;  /* 0x0004980001167983 */ /* 0x000ea80000300800 */
[----:B------:R-:W2:Y:S01]  /*38080*/  LDL.LU R19, [R1+0x49c] ;  /* 0x00049c0001137983 */ /* 0x000ea20000300800 */
[----:B----4-:R-:W-:-:S03]  /*38090*/  IADD3 R2, P3, PT, R2, R70, RZ ;  /* 0x0000004602027210 */ /* 0x010fc60007f7e0ff */
[----:B------:R0:W4:Y:S02]  /*380a0*/  @!P1 LDG.E.U16 R10, desc[UR20][R12.64] ;  /* 0x000000140c0a9981 */ /* 0x000124000c1e1500 */
[----:B------:R-:W-:Y:S02]  /*380b0*/  IMAD.X R15, R15, 0x1, R69, P3 ;  /* 0x000000010f0f7824 */ /* 0x000fe400018e0645 */
[----:B------:R1:W-:Y:S04]  /*380c0*/  STL [R1+0x984], R2 ;  /* 0x0009840201007387 */ /* 0x0003e80000100800 */
[----:B------:R1:W-:Y:S01]  /*380d0*/  STL [R1+0x980], R15 ;  /* 0x0009800f01007387 */ /* 0x0003e20000100800 */
[----:B0-----:R-:W-:-:S03]  /*380e0*/  @!P1 IMAD.MOV.U32 R12, RZ, RZ, R2 ;  /* 0x000000ffff0c9224 */ /* 0x001fc600078e0002 */
[----:B------:R-:W4:Y:S04]  /*380f0*/  LDL.LU R18, [R1+0x998] ;  /* 0x0009980001127983 */ /* 0x000f280000300800 */
[----:B-1----:R-:W4:Y:S01]  /*38100*/  LDL.LU R2, [R1+0x99c] ;  /* 0x00099c0001027983 */ /* 0x002f220000300800 */
[----:B------:R-:W-:Y:S01]  /*38110*/  IADD3 R0, P3, PT, R0, R70, RZ ;  /* 0x0000004600007210 */ /* 0x000fe20007f7e0ff */
[----:B------:R-:W-:-:S04]  /*38120*/  @!P1 IMAD.MOV.U32 R13, RZ, RZ, R15 ;  /* 0x000000ffff0d9224 */ /* 0x000fc800078e000f */
[----:B------:R-:W-:Y:S01]  /*38130*/  IMAD.X R14, R14, 0x1, R69, P3 ;  /* 0x000000010e0e7824 */ /* 0x000fe200018e0645 */
[----:B------:R-:W-:Y:S03]  /*38140*/  STL [R1+0x98c], R0 ;  /* 0x00098c0001007387 */ /* 0x000fe60000100800 */
[----:B------:R-:W-:Y:S01]  /*38150*/  @!P1 IMAD.MOV.U32 R15, RZ, RZ, R14 ;  /* 0x000000ffff0f9224 */ /* 0x000fe200078e000e */
[----:B------:R0:W-:Y:S04]  /*38160*/  STL [R1+0x988], R14 ;  /* 0x0009880e01007387 */ /* 0x0001e80000100800 */
[----:B------:R-:W4:Y:S01]  /*38170*/  LDL.LU R24, [R1+0x9a0] ;  /* 0x0009a00001187983 */ /* 0x000f220000300800 */
[----:B0-----:R-:W-:-:S03]  /*38180*/  @!P1 IMAD.MOV.U32 R14, RZ, RZ, R0 ;  /* 0x000000ffff0e9224 */ /* 0x001fc600078e0000 */
[----:B------:R-:W4:Y:S01]  /*38190*/  LDL.LU R0, [R1+0x9a4] ;  /* 0x0009a40001007983 */ /* 0x000f220000300800 */
[----:B------:R-:W-:Y:S02]  /*381a0*/  PRMT R11, RZ, 0x7610, R11 ;  /* 0x00007610ff0b7816 */ /* 0x000fe4000000000b */
[----:B---3--:R-:W-:-:S04]  /*381b0*/  IADD3 R17, P3, PT, R17, R70, RZ ;  /* 0x0000004611117210 */ /* 0x008fc80007f7e0ff */
[----:B------:R0:W3:Y:S01]  /*381c0*/  @!P1 LDG.E.U16 R11, desc[UR20][R12.64] ;  /* 0x000000140c0b9981 */ /* 0x0000e2000c1e1500 */
[----:B------:R-:W-:-:S03]  /*381d0*/  IMAD.X R20, R20, 0x1, R69, P3 ;  /* 0x0000000114147824 */ /* 0x000fc600018e0645 */
[----:B------:R-:W-:Y:S01]  /*381e0*/  STL [R1+0x994], R17 ;  /* 0x0009941101007387 */ /* 0x000fe20000100800 */
[----:B0-----:R-:W-:-:S03]  /*381f0*/  PRMT R12, RZ, 0x7610, R12 ;  /* 0x00007610ff0c7816 */ /* 0x001fc6000000000c */
[----:B------:R0:W-:Y:S01]  /*38200*/  STL [R1+0x990], R20 ;  /* 0x0009901401007387 */ /* 0x0001e20000100800 */
[----:B------:R-:W-:-:S03]  /*38210*/  PRMT R13, RZ, 0x7610, R13 ;  /* 0x00007610ff0d7816 */ /* 0x000fc6000000000d */
[----:B------:R-:W3:Y:S04]  /*38220*/  LDL.LU R21, [R1+0x9a8] ;  /* 0x0009a80001157983 */ /* 0x000ee80000300800 */
[----:B------:R1:W3:Y:S01]  /*38230*/  @!P1 LDG.E.U16 R12, desc[UR20][R14.64] ;  /* 0x000000140e0c9981 */ /* 0x0002e2000c1e1500 */
[----:B------:R-:W-:Y:S01]  /*38240*/  IADD3 R3, P3, PT, R3, R70, RZ ;  /* 0x0000004603037210 */ /* 0x000fe20007f7e0ff */
[----:B-1----:R-:W-:Y:S02]  /*38250*/  @!P1 IMAD.MOV.U32 R14, RZ, RZ, R17 ;  /* 0x000000ffff0e9224 */ /* 0x002fe400078e0011 */
[----:B------:R-:W-:Y:S02]  /*38260*/  @!P1 IMAD.MOV.U32 R15, RZ, RZ, R20 ;  /* 0x000000ffff0f9224 */ /* 0x000fe400078e0014 */
[----:B------:R-:W-:Y:S01]  /*38270*/  IMAD.X R16, R16, 0x1, R69, P3 ;  /* 0x0000000110107824 */ /* 0x000fe200018e0645 */
[----:B0-----:R-:W3:Y:S03]  /*38280*/  LDL.LU R20, [R1+0x9ac] ;  /* 0x0009ac0001147983 */ /* 0x001ee60000300800 */
[----:B------:R-:W-:Y:S01]  /*38290*/  @!P1 IMAD.MOV.U32 R17, RZ, RZ, R16 ;  /* 0x000000ffff119224 */ /* 0x000fe200078e0010 */
[----:B------:R0:W3:Y:S04]  /*382a0*/  @!P1 LDG.E.U16 R13, desc[UR20][R14.64] ;  /* 0x000000140e0d9981 */ /* 0x0000e8000c1e1500 */
[----:B------:R-:W-:Y:S04]  /*382b0*/  STL [R1+0x494], R3 ;  /* 0x0004940301007387 */ /* 0x000fe80000100800 */
[----:B------:R1:W-:Y:S01]  /*382c0*/  STL [R1+0x490], R16 ;  /* 0x0004901001007387 */ /* 0x0003e20000100800 */
[----:B0-----:R-:W-:-:S03]  /*382d0*/  PRMT R14, RZ, 0x7610, R14 ;  /* 0x00007610ff0e7816 */ /* 0x001fc6000000000e */
[----:B------:R-:W3:Y:S01]  /*382e0*/  LDL.LU R26, [R1+0x9b0] ;  /* 0x0009b000011a7983 */ /* 0x000ee20000300800 */
[----:B-1----:R-:W-:-:S03]  /*382f0*/  @!P1 IMAD.MOV.U32 R16, RZ, RZ, R3 ;  /* 0x000000ffff109224 */ /* 0x002fc600078e0003 */
[----:B------:R-:W3:Y:S01]  /*38300*/  LDL.LU R3, [R1+0x9b4] ;  /* 0x0009b40001037983 */ /* 0x000ee20000300800 */
[----:B------:R-:W-:-:S03]  /*38310*/  PRMT R15, RZ, 0x7610, R15 ;  /* 0x00007610ff0f7816 */ /* 0x000fc6000000000f */
[----:B------:R0:W3:Y:S01]  /*38320*/  @!P1 LDG.E.U16 R14, desc[UR20][R16.64] ;  /* 0x00000014100e9981 */ /* 0x0000e2000c1e1500 */
[----:B--2---:R-:W-:-:S05]  /*38330*/  IADD3 R19, P3, PT, R19, R70, RZ ;  /* 0x0000004613137210 */ /* 0x004fca0007f7e0ff */
[----:B------:R-:W-:Y:S01]  /*38340*/  IMAD.X R22, R22, 0x1, R69, P3 ;  /* 0x0000000116167824 */ /* 0x000fe200018e0645 */
[----:B------:R-:W-:Y:S03]  /*38350*/  STL [R1+0x49c], R19 ;  /* 0x00049c1301007387 */ /* 0x000fe60000100800 */
[----:B0-----:R-:W-:Y:S01]  /*38360*/  @!P1 IMAD.MOV.U32 R17, RZ, RZ, R22 ;  /* 0x000000ffff119224 */ /* 0x001fe200078e0016 */
[----:B------:R0:W-:Y:S01]  /*38370*/  STL [R1+0x498], R22 ;  /* 0x0004981601007387 */ /* 0x0001e20000100800 */
[----:B------:R-:W-:-:S03]  /*38380*/  @!P1 IMAD.MOV.U32 R16, RZ, RZ, R19 ;  /* 0x000000ffff109224 */ /* 0x000fc600078e0013 */
[----:B------:R-:W2:Y:S04]  /*38390*/  LDL.LU R23, [R1+0x9b8] ;  /* 0x0009b80001177983 */ /* 0x000ea80000300800 */
[----:B------:R1:W2:Y:S01]  /*383a0*/  @!P1 LDG.E.U16 R15, desc[UR20][R16.64] ;  /* 0x00000014100f9981 */ /* 0x0002a2000c1e1500 */
[----:B----4-:R-:W-:-:S03]  /*383b0*/  IADD3 R2, P3, PT, R2, R70, RZ ;  /* 0x0000004602027210 */ /* 0x010fc60007f7e0ff */
[----:B0-----:R-:W4:Y:S02]  /*383c0*/  LDL.LU R22, [R1+0x9bc] ;  /* 0x0009bc0001167983 */ /* 0x001f240000300800 */
[----:B------:R-:W-:Y:S02]  /*383d0*/  IMAD.X R18, R18, 0x1, R69, P3 ;  /* 0x0000000112127824 */ /* 0x000fe400018e0645 */
[----:B------:R-:W-:Y:S02]  /*383e0*/  STL [R1+0x99c], R2 ;  /* 0x00099c0201007387 */ /* 0x000fe40000100800 */
[----:B------:R-:W-:Y:S02]  /*383f0*/  @!P1 IMAD.MOV.U32 R19, RZ, RZ, R18 ;  /* 0x000000ffff139224 */ /* 0x000fe400078e0012 */
[----:B------:R0:W-:Y:S01]  /*38400*/  STL [R1+0x998], R18 ;  /* 0x0009981201007387 */ /* 0x0001e20000100800 */
[----:B-1----:R-:W-:-:S03]  /*38410*/  PRMT R16, RZ, 0x7610, R16 ;  /* 0x00007610ff107816 */ /* 0x002fc60000000010 */
[----:B------:R-:W2:Y:S01]  /*38420*/  LDL.LU R25, [R1+0x9c0] ;  /* 0x0009c00001197983 */ /* 0x000ea20000300800 */
[----:B0-----:R-:W-:-:S03]  /*38430*/  @!P1 IMAD.MOV.U32 R18, RZ, RZ, R2 ;  /* 0x000000ffff129224 */ /* 0x001fc600078e0002 */
[----:B------:R-:W2:Y:S04]  /*38440*/  LDL.LU R2, [R1+0x9c4] ;  /* 0x0009c40001027983 */ /* 0x000ea80000300800 */
[----:B------:R0:W2:Y:S01]  /*38450*/  @!P1 LDG.E.U16 R16, desc[UR20][R18.64] ;  /* 0x0000001412109981 */ /* 0x0000a2000c1e1500 */
[----:B------:R-:W-:-:S05]  /*38460*/  IADD3 R0, P3, PT, R0, R70, RZ ;  /* 0x0000004600007210 */ /* 0x000fca0007f7e0ff */
[----:B------:R-:W-:Y:S01]  /*38470*/  IMAD.X R24, R24, 0x1, R69, P3 ;  /* 0x0000000118187824 */ /* 0x000fe200018e0645 */
[----:B------:R-:W-:Y:S01]  /*38480*/  STL [R1+0x9a4], R0 ;  /* 0x0009a40001007387 */ /* 0x000fe20000100800 */
[----:B0-----:R-:W-:Y:S02]  /*38490*/  @!P1 IMAD.MOV.U32 R18, RZ, RZ, R0 ;  /* 0x000000ffff129224 */ /* 0x001fe400078e0000 */
[----:B------:R-:W-:Y:S01]  /*384a0*/  @!P1 IMAD.MOV.U32 R19, RZ, RZ, R24 ;  /* 0x000000ffff139224 */ /* 0x000fe200078e0018 */
[----:B------:R0:W-:Y:S04]  /*384b0*/  STL [R1+0x9a0], R24 ;  /* 0x0009a01801007387 */ /* 0x0001e80000100800 */
[----:B0-----:R-:W2:Y:S04]  /*384c0*/  LDL.LU R24, [R1+0x4a0] ;  /* 0x0004a00001187983 */ /* 0x001ea80000300800 */
[----:B------:R-:W2:Y:S01]  /*384d0*/  LDL.LU R0, [R1+0x4a4] ;  /* 0x0004a40001007983 */ /* 0x000ea20000300800 */
[----:B------:R-:W-:-:S06]  /*384e0*/  PRMT R17, RZ, 0x7610, R17 ;  /* 0x00007610ff117816 */ /* 0x000fcc0000000011 */
[----:B------:R0:W2:Y:S01]  /*384f0*/  @!P1 LDG.E.U16 R17, desc[UR20][R18.64] ;  /* 0x0000001412119981 */ /* 0x0000a2000c1e1500 */
[----:B---3--:R-:W-:-:S05]  /*38500*/  IADD3 R20, P3, PT, R20, R70, RZ ;  /* 0x0000004614147210 */ /* 0x008fca0007f7e0ff */
[----:B------:R-:W-:Y:S01]  /*38510*/  IMAD.X R21, R21, 0x1, R69, P3 ;  /* 0x0000000115157824 */ /* 0x000fe200018e0645 */
[----:B0-----:R-:W-:Y:S01]  /*38520*/  PRMT R18, RZ, 0x7610, R18 ;  /* 0x00007610ff127816 */ /* 0x001fe20000000012 */
[----:B------:R0:W-:Y:S04]  /*38530*/  STL [R1+0x9ac], R20 ;  /* 0x0009ac1401007387 */ /* 0x0001e80000100800 */
[----:B------:R1:W-:Y:S04]  /*38540*/  STL [R1+0x9a8], R21 ;  /* 0x0009a81501007387 */ /* 0x0003e80000100800 */
[----:B------:R-:W3:Y:S01]  /*38550*/  LDL.LU R30, [R1+0x4a8] ;  /* 0x0004a800011e7983 */ /* 0x000ee20000300800 */
[----:B------:R-:W-:-:S03]  /*38560*/  PRMT R19, RZ, 0x7610, R19 ;  /* 0x00007610ff137816 */ /* 0x000fc60000000013 */
[----:B------:R-:W3:Y:S04]  /*38570*/  LDL.LU R27, [R1+0x4ac] ;  /* 0x0004ac00011b7983 */ /* 0x000ee80000300800 */
[----:B------:R0:W3:Y:S01]  /*38580*/  @!P1 LDG.E.U16 R18, desc[UR20][R20.64] ;  /* 0x0000001414129981 */ /* 0x0000e2000c1e1500 */
[----:B------:R-:W-:-:S05]  /*38590*/  IADD3 R3, P3, PT, R3, R70, RZ ;  /* 0x0000004603037210 */ /* 0x000fca0007f7e0ff */
[----:B------:R-:W-:Y:S01]  /*385a0*/  IMAD.X R26, R26, 0x1, R69, P3 ;  /* 0x000000011a1a7824 */ /* 0x000fe200018e0645 */
[----:B------:R-:W-:Y:S01]  /*385b0*/  STL [R1+0x9b4], R3 ;  /* 0x0009b40301007387 */ /* 0x000fe20000100800 */
[----:B0-----:R-:W-:-:S03]  /*385c0*/  @!P1 IMAD.MOV.U32 R20, RZ, RZ, R3 ;  /* 0x000000ffff149224 */ /* 0x001fc600078e0003 */
[----:B------:R0:W-:Y:S01]  /*385d0*/  STL [R1+0x9b0], R26 ;  /* 0x0009b01a01007387 */ /* 0x0001e20000100800 */
[----:B-1----:R-:W-:-:S05]  /*385e0*/  @!P1 IMAD.MOV.U32 R21, RZ, RZ, R26 ;  /* 0x000000ffff159224 */ /* 0x002fca00078e001a */
[----:B------:R1:W3:Y:S04]  /*385f0*/  @!P1 LDG.E.U16 R19, desc[UR20][R20.64] ;  /* 0x0000001414139981 */ /* 0x0002e8000c1e1500 */
[----:B0-----:R-:W3:Y:S04]  /*38600*/  LDL.LU R26, [R1+0x9c8] ;  /* 0x0009c800011a7983 */ /* 0x001ee80000300800 */
[----:B------:R-:W3:Y:S01]  /*38610*/  LDL.LU R3, [R1+0x9cc] ;  /* 0x0009cc0001037983 */ /* 0x000ee20000300800 */
[----:B-1----:R-:W-:Y:S02]  /*38620*/  PRMT R20, RZ, 0x7610, R20 ;  /* 0x00007610ff147816 */ /* 0x002fe40000000014 */
[----:B----4-:R-:W-:-:S05]  /*38630*/  IADD3 R22, P3, PT, R22, R70, RZ ;  /* 0x0000004616167210 */ /* 0x010fca0007f7e0ff */
[----:B--2---:R-:W-:Y:S01]  /*38640*/  IMAD.X R23, R23, 0x1, R69, P3 ;  /* 0x0000000117177824 */ /* 0x004fe200018e0645 */
[----:B------:R0:W-:Y:S04]  /*38650*/  STL [R1+0x9bc], R22 ;  /* 0x0009bc1601007387 */ /* 0x0001e80000100800 */
[----:B------:R-:W-:Y:S04]  /*38660*/  STL [R1+0x9b8], R23 ;  /* 0x0009b81701007387 */ /* 0x000fe80000100800 */
[----:B------:R-:W2:Y:S04]  /*38670*/  LDL.LU R32, [R1+0x9d0] ;  /* 0x0009d00001207983 */ /* 0x000ea80000300800 */
[----:B------:R-:W4:Y:S01]  /*38680*/  LDL.LU R29, [R1+0x9d4] ;  /* 0x0009d400011d7983 */ /* 0x000f220000300800 */
[----:B------:R-:W-:-:S03]  /*38690*/  IADD3 R2, P3, PT, R2, R70, RZ ;  /* 0x0000004602027210 */ /* 0x000fc60007f7e0ff */
[----:B------:R0:W2:Y:S02]  /*386a0*/  @!P1 LDG.E.U16 R20, desc[UR20][R22.64] ;  /* 0x0000001416149981 */ /* 0x0000a4000c1e1500 */
[----:B------:R-:W-:Y:S02]  /*386b0*/  IMAD.X R25, R25, 0x1, R69, P3 ;  /* 0x0000000119197824 */ /* 0x000fe400018e0645 */
[----:B------:R1:W-:Y:S04]  /*386c0*/  STL [R1+0x9c4], R2 ;  /* 0x0009c40201007387 */ /* 0x0003e80000100800 */
[----:B------:R1:W-:Y:S01]  /*386d0*/  STL [R1+0x9c0], R25 ;  /* 0x0009c01901007387 */ /* 0x0003e20000100800 */
[----:B0-----:R-:W-:-:S03]  /*386e0*/  @!P1 IMAD.MOV.U32 R22, RZ, RZ, R2 ;  /* 0x000000ffff169224 */ /* 0x001fc600078e0002 */
[----:B------:R-:W2:Y:S04]  /*386f0*/  LDL.LU R28, [R1+0x9d8] ;  /* 0x0009d800011c7983 */ /* 0x000ea80000300800 */
[----:B-1----:R-:W2:Y:S01]  /*38700*/  LDL.LU R2, [R1+0x9dc] ;  /* 0x0009dc0001027983 */ /* 0x002ea20000300800 */
[----:B------:R-:W-:Y:S01]  /*38710*/  @!P1 IMAD.MOV.U32 R23, RZ, RZ, R25 ;  /* 0x000000ffff179224 */ /* 0x000fe200078e0019 */
[----:B------:R-:W-:-:S05]  /*38720*/  IADD3 R0, P3, PT, R0, R70, RZ ;  /* 0x0000004600007210 */ /* 0x000fca0007f7e0ff */
[----:B------:R-:W-:Y:S01]  /*38730*/  IMAD.X R24, R24, 0x1, R69, P3 ;  /* 0x0000000118187824 */ /* 0x000fe200018e0645 */
[----:B------:R-:W-:Y:S03]  /*38740*/  STL [R1+0x4a4], R0 ;  /* 0x0004a40001007387 */ /* 0x000fe60000100800 */
[----:B------:R-:W-:Y:S01]  /*38750*/  @!P1 IMAD.MOV.U32 R25, RZ, RZ, R24 ;  /* 0x000000ffff199224 */ /* 0x000fe200078e0018 */
[----:B------:R0:W-:Y:S04]  /*38760*/  STL [R1+0x4a0], R24 ;  /* 0x0004a01801007387 */ /* 0x0001e80000100800 */
[----:B------:R-:W2:Y:S01]  /*38770*/  LDL.LU R34, [R1+0x9e0] ;  /* 0x0009e00001227983 */ /* 0x000ea20000300800 */
[----:B0-----:R-:W-:-:S03]  /*38780*/  @!P1 IMAD.MOV.U32 R24, RZ, RZ, R0 ;  /* 0x000000ffff189224 */ /* 0x001fc600078e0000 */
[----:B------:R-:W2:Y:S01]  /*38790*/  LDL.LU R0, [R1+0x9e4] ;  /* 0x0009e40001007983 */ /* 0x000ea20000300800 */
[----:B------:R-:W-:-:S06]  /*387a0*/  PRMT R21, RZ, 0x7610, R21 ;  /* 0x00007610ff157816 */ /* 0x000fcc0000000015 */
[----:B------:R0:W2:Y:S01]  /*387b0*/  @!P1 LDG.E.U16 R21, desc[UR20][R22.64] ;  /* 0x0000001416159981 */ /* 0x0000a2000c1e1500 */
[----:B---3--:R-:W-:Y:S02]  /*387c0*/  IADD3 R27, P3, PT, R27, R70, RZ ;  /* 0x000000461b1b7210 */ /* 0x008fe40007f7e0ff */
[----:B0-----:R-:W-:-:S03]  /*387d0*/  PRMT R22, RZ, 0x7610, R22 ;  /* 0x00007610ff167816 */ /* 0x001fc60000000016 */
[----:B------:R-:W-:Y:S01]  /*387e0*/  IMAD.X R30, R30, 0x1, R69, P3 ;  /* 0x000000011e1e7824 */ /* 0x000fe200018e0645 */
[----:B------:R-:W-:Y:S01]  /*387f0*/  PRMT R23, RZ, 0x7610, R23 ;  /* 0x00007610ff177816 */ /* 0x000fe20000000017 */
[----:B------:R-:W-:Y:S04]  /*38800*/  STL [R1+0x4ac], R27 ;  /* 0x0004ac1b01007387 */ /* 0x000fe80000100800 */
[----:B------:R0:W3:Y:S04]  /*38810*/  @!P1 LDG.E.U16 R22, desc[UR20][R24.64] ;  /* 0x0000001418169981 */ /* 0x0000e8000c1e1500 */
[----:B------:R1:W-:Y:S04]  /*38820*/  STL [R1+0x4a8], R30 ;  /* 0x0004a81e01007387 */ /* 0x0003e80000100800 */
[----:B------:R-:W3:Y:S01]  /*38830*/  LDL.LU R31, [R1+0x9e8] ;  /* 0x0009e800011f7983 */ /* 0x000ee20000300800 */
[----:B0-----:R-:W-:-:S02]  /*38840*/  @!P1 IMAD.MOV.U32 R24, RZ, RZ, R27 ;  /* 0x000000ffff189224 */ /* 0x001fc400078e001b */
[----:B------:R-:W-:Y:S02]  /*38850*/  @!P1 IMAD.MOV.U32 R25, RZ, RZ, R30 ;  /* 0x000000ffff199224 */ /* 0x000fe400078e001e */
[----:B-1----:R-:W3:Y:S01]  /*38860*/  LDL.LU R30, [R1+0x9ec] ;  /* 0x0009ec00011e7983 */ /* 0x002ee20000300800 */
[----:B------:R-:W-:-:S03]  /*38870*/  IADD3 R3, P3, PT, R3, R70, RZ ;  /* 0x0000004603037210 */ /* 0x000fc60007f7e0ff */
[----:B------:R0:W3:Y:S02]  /*38880*/  @!P1 LDG.E.U16 R23, desc[UR20][R24.64] ;  /* 0x0000001418179981 */ /* 0x0000e4000c1e1500 */
[----:B------:R-:W-:Y:S02]  /*38890*/  IMAD.X R26, R26, 0x1, R69, P3 ;  /* 0x000000011a1a7824 */ /* 0x000fe400018e0645 */
[----:B------:R-:W-:Y:S02]  /*388a0*/  STL [R1+0x9cc], R3 ;  /* 0x0009cc0301007387 */ /* 0x000fe40000100800 */
[----:B------:R-:W-:Y:S02]  /*388b0*/  @!P1 IMAD.MOV.U32 R27, RZ, RZ, R26 ;  /* 0x000000ffff1b9224 */ /* 0x000fe400078e001a */
[----:B------:R1:W-:Y:S01]  /*388c0*/  STL [R1+0x9c8], R26 ;  /* 0x0009c81a01007387 */ /* 0x0003e20000100800 */
[----:B0-----:R-:W-:-:S03]  /*388d0*/  PRMT R24, RZ, 0x7610, R24 ;  /* 0x00007610ff187816 */ /* 0x001fc60000000018 */
[----:B------:R-:W3:Y:S01]  /*388e0*/  LDL.LU R36, [R1+0x9f0] ;  /* 0x0009f00001247983 */ /* 0x000ee20000300800 */
[----:B-1----:R-:W-:-:S03]  /*388f0*/  @!P1 IMAD.MOV.U32 R26, RZ, RZ, R3 ;  /* 0x000000ffff1a9224 */ /* 0x002fc600078e0003 */
        /* <DEDUP_REMOVED lines=19> */
[----:B0-----:R-:W-:-:S03]  /*38a30*/  @!P1 IMAD.MOV.U32 R28, RZ, RZ, R2 ;  /* 0x000000ffff1c9224 */ /* 0x001fc600078e0002 */
[----:B------:R-:W4:Y:S04]  /*38a40*/  LDL.LU R2, [R1+0x4bc] ;  /* 0x0004bc0001027983 */ /* 0x000f280000300800 */
[----:B------:R0:W4:Y:S01]  /*38a50*/  @!P1 LDG.E.U16 R26, desc[UR20][R28.64] ;  /* 0x000000141c1a9981 */ /* 0x000122000c1e1500 */
[----:B------:R-:W-:-:S05]  /*38a60*/  IADD3 R0, P3, PT, R0, R70, RZ ;  /* 0x0000004600007210 */ /* 0x000fca0007f7e0ff */
[----:B------:R-:W-:Y:S01]  /*38a70*/  IMAD.X R34, R34, 0x1, R69, P3 ;  /* 0x0000000122227824 */ /* 0x000fe200018e0645 */
[----:B------:R-:W-:Y:S01]  /*38a80*/  STL [R1+0x9e4], R0 ;  /* 0x0009e40001007387 */ /* 0x000fe20000100800 */
[----:B0-----:R-:W-:Y:S02]  /*38a90*/  @!P1 IMAD.MOV.U32 R28, RZ, RZ, R0 ;  /* 0x000000ffff1c9224 */ /* 0x001fe400078e0000 */
[----:B------:R-:W-:Y:S01]  /*38aa0*/  @!P1 IMAD.MOV.U32 R29, RZ, RZ, R34 ;  /* 0x000000ffff1d9224 */ /* 0x000fe200078e0022 */
[----:B------:R0:W-:Y:S04]  /*38ab0*/  STL [R1+0x9e0], R34 ;  /* 0x0009e02201007387 */ /* 0x0001e80000100800 */
[----:B0-----:R-:W4:Y:S04]  /*38ac0*/  LDL.LU R34, [R1+0x9f8] ;  /* 0x0009f80001227983 */ /* 0x001f280000300800 */
[----:B------:R-:W4:Y:S01]  /*38ad0*/  LDL.LU R0, [R1+0x9fc] ;  /* 0x0009fc0001007983 */ /* 0x000f220000300800 */
[----:B------:R-:W-:-:S06]  /*38ae0*/  PRMT R27, RZ, 0x7610, R27 ;  /* 0x00007610ff1b7816 */ /* 0x000fcc000000001b */
[----:B------:R0:W4:Y:S01]  /*38af0*/  @!P1 LDG.E.U16 R27, desc[UR20][R28.64] ;  /* 0x000000141c1b9981 */ /* 0x000122000c1e1500 */
[----:B---3--:R-:W-:-:S05]  /*38b00*/  IADD3 R30, P3, PT, R30, R70, RZ ;  /* 0x000000461e1e7210 */ /* 0x008fca0007f7e0ff */
[----:B------:R-:W-:Y:S01]  /*38b10*/  IMAD.X R31, R31, 0x1, R69, P3 ;  /* 0x000000011f1f7824 */ /* 0x000fe200018e0645 */
[----:B0-----:R-:W-:Y:S01]  /*38b20*/  PRMT R28, RZ, 0x7610, R28 ;  /* 0x00007610ff1c7816 */ /* 0x001fe2000000001c */
[----:B------:R0:W-:Y:S01]  /*38b30*/  STL [R1+0x9ec], R30 ;  /* 0x0009ec1e01007387 */ /* 0x0001e20000100800 */
[----:B------:R-:W-:-:S03]  /*38b40*/  PRMT R29, RZ, 0x7610, R29 ;  /* 0x00007610ff1d7816 */ /* 0x000fc6000000001d */
[----:B------:R1:W-:Y:S04]  /*38b50*/  STL [R1+0x9e8], R31 ;  /* 0x0009e81f01007387 */ /* 0x0003e80000100800 */
[----:B------:R-:W3:Y:S04]  /*38b60*/  LDL.LU R42, [R1+0xa00] ;  /* 0x000a0000012a7983 */ /* 0x000ee80000300800 */
[----:B------:R0:W3:Y:S01]  /*38b70*/  @!P1 LDG.E.U16 R28, desc[UR20][R30.64] ;  /* 0x000000141e1c9981 */ /* 0x0000e2000c1e1500 */
[----:B------:R-:W-:-:S05]  /*38b80*/  IADD3 R3, P3, PT, R3, R70, RZ ;  /* 0x0000004603037210 */ /* 0x000fca0007f7e0ff */
[----:B------:R-:W-:Y:S01]  /*38b90*/  IMAD.X R36, R36, 0x1, R69, P3 ;  /* 0x0000000124247824 */ /* 0x000fe200018e0645 */
[----:B------:R-:W-:Y:S01]  /*38ba0*/  STL [R1+0x9f4], R3 ;  /* 0x0009f40301007387 */ /* 0x000fe20000100800 */
[----:B0-----:R-:W-:Y:S02]  /*38bb0*/  @!P1 IMAD.MOV.U32 R30, RZ, RZ, R3 ;  /* 0x000000ffff1e9224 */ /* 0x001fe400078e0003 */
[----:B-1----:R-:W-:Y:S01]  /*38bc0*/  @!P1 IMAD.MOV.U32 R31, RZ, RZ, R36 ;  /* 0x000000ffff1f9224 */ /* 0x002fe200078e0024 */
[----:B------:R0:W-:Y:S04]  /*38bd0*/  STL [R1+0x9f0], R36 ;  /* 0x0009f02401007387 */ /* 0x0001e80000100800 */
[----:B------:R-:W3:Y:S04]  /*38be0*/  LDL.LU R37, [R1+0xa04] ;  /* 0x000a040001257983 */ /* 0x000ee80000300800 */
[----:B------:R1:W3:Y:S04]  /*38bf0*/  @!P1 LDG.E.U16 R29, desc[UR20][R30.64] ;  /* 0x000000141e1d9981 */ /* 0x0002e8000c1e1500 */
[----:B0-----:R-:W3:Y:S04]  /*38c00*/  LDL.LU R36, [R1+0xa08] ;  /* 0x000a080001247983 */ /* 0x001ee80000300800 */
[----:B------:R-:W3:Y:S01]  /*38c10*/  LDL.LU R3, [R1+0xa0c] ;  /* 0x000a0c0001037983 */ /* 0x000ee20000300800 */
[----:B-1----:R-:W-:-:S02]  /*38c20*/  PRMT R30, RZ, 0x7610, R30 ;  /* 0x00007610ff1e7816 */ /* 0x002fc4000000001e */
[----:B--2---:R-:W-:-:S05]  /*38c30*/  IADD3 R32, P3, PT, R32, R70, RZ ;  /* 0x0000004620207210 */ /* 0x004fca0007f7e0ff */
[----:B------:R-:W-:Y:S01]  /*38c40*/  IMAD.X R33, R33, 0x1, R69, P3 ;  /* 0x0000000121217824 */ /* 0x000fe200018e0645 */
[----:B------:R0:W-:Y:S04]  /*38c50*/  STL [R1+0x4b4], R32 ;  /* 0x0004b42001007387 */ /* 0x0001e80000100800 */
[----:B------:R-:W-:Y:S04]  /*38c60*/  STL [R1+0x4b0], R33 ;  /* 0x0004b02101007387 */ /* 0x000fe80000100800 */
[----:B------:R0:W2:Y:S01]  /*38c70*/  @!P1 LDG.E.U16 R30, desc[UR20][R32.64] ;  /* 0x00000014201e9981 */ /* 0x0000a2000c1e1500 */
[----:B----4-:R-:W-:-:S05]  /*38c80*/  IADD3 R2, P3, PT, R2, R70, RZ ;  /* 0x0000004602027210 */ /* 0x010fca0007f7e0ff */
[----:B------:R-:W-:Y:S01]  /*38c90*/  IMAD.X R35, R35, 0x1, R69, P3 ;  /* 0x0000000123237824 */ /* 0x000fe200018e0645 */
[----:B------:R1:W-:Y:S01]  /*38ca0*/  STL [R1+0x4bc], R2 ;  /* 0x0004bc0201007387 */ /* 0x0003e20000100800 */
[----:B0-----:R-:W-:-:S03]  /*38cb0*/  @!P1 IMAD.MOV.U32 R32, RZ, RZ, R2 ;  /* 0x000000ffff209224 */ /* 0x001fc600078e0002 */
[----:B------:R0:W-:Y:S04]  /*38cc0*/  STL [R1+0x4b8], R35 ;  /* 0x0004b82301007387 */ /* 0x0001e80000100800 */
[----:B------:R-:W4:Y:S04]  /*38cd0*/  LDL.LU R61, [R1+0xa10] ;  /* 0x000a1000013d7983 */ /* 0x000f280000300800 */
[----:B-1----:R-:W2:Y:S01]  /*38ce0*/  LDL.LU R2, [R1+0xa14] ;  /* 0x000a140001027983 */ /* 0x002ea20000300800 */
[----:B------:R-:W-:Y:S01]  /*38cf0*/  @!P1 IMAD.MOV.U32 R33, RZ, RZ, R35 ;  /* 0x000000ffff219224 */ /* 0x000fe200078e0023 */
[----:B------:R-:W-:-:S05]  /*38d00*/  IADD3 R0, P3, PT, R0, R70, RZ ;  /* 0x0000004600007210 */ /* 0x000fca0007f7e0ff */
[----:B------:R-:W-:Y:S01]  /*38d10*/  IMAD.X R34, R34, 0x1, R69, P3 ;  /* 0x0000000122227824 */ /* 0x000fe200018e0645 */
[----:B------:R-:W-:Y:S03]  /*38d20*/  STL [R1+0x9fc], R0 ;  /* 0x0009fc0001007387 */ /* 0x000fe60000100800 */
[----:B0-----:R-:W-:Y:S01]  /*38d30*/  @!P1 IMAD.MOV.U32 R35, RZ, RZ, R34 ;  /* 0x000000ffff239224 */ /* 0x001fe200078e0022 */
[----:B------:R0:W-:Y:S04]  /*38d40*/  STL [R1+0x9f8], R34 ;  /* 0x0009f82201007387 */ /* 0x0001e80000100800 */
[----:B------:R-:W4:Y:S01]  /*38d50*/  LDL.LU R38, [R1+0xa18] ;  /* 0x000a180001267983 */ /* 0x000f220000300800 */
[----:B0-----:R-:W-:-:S03]  /*38d60*/  @!P1 IMAD.MOV.U32 R34, RZ, RZ, R0 ;  /* 0x000000ffff229224 */ /* 0x001fc600078e0000 */
[----:B------:R-:W4:Y:S01]  /*38d70*/  LDL.LU R0, [R1+0xa1c] ;  /* 0x000a1c0001007983 */ /* 0x000f220000300800 */
[----:B------:R-:W-:-:S06]  /*38d80*/  PRMT R31, RZ, 0x7610, R31 ;  /* 0x00007610ff1f7816 */ /* 0x000fcc000000001f */
[----:B------:R0:W4:Y:S02]  /*38d90*/  @!P1 LDG.E.U16 R31, desc[UR20][R32.64] ;  /* 0x00000014201f9981 */ /* 0x000124000c1e1500 */
[----:B0-----:R-:W-:Y:S02]  /*38da0*/  PRMT R32, RZ, 0x7610, R32 ;  /* 0x00007610ff207816 */ /* 0x001fe40000000020 */
[----:B------:R-:W-:-:S04]  /*38db0*/  PRMT R33, RZ, 0x7610, R33 ;  /* 0x00007610ff217816 */ /* 0x000fc80000000021 */
[----:B------:R0:W4:Y:S01]  /*38dc0*/  @!P1 LDG.E.U16 R32, desc[UR20][R34.64] ;  /* 0x0000001422209981 */ /* 0x000122000c1e1500 */
[----:B---3--:R-:W-:-:S05]  /*38dd0*/  IADD3 R37, P3, PT, R37, R70, RZ ;  /* 0x0000004625257210 */ /* 0x008fca0007f7e0ff */
[----:B------:R-:W-:Y:S02]  /*38de0*/  IMAD.X R42, R42, 0x1, R69, P3 ;  /* 0x000000012a2a7824 */ /* 0x000fe400018e0645 */
[----:B0-----:R-:W-:Y:S01]  /*38df0*/  @!P1 IMAD.MOV.U32 R34, RZ, RZ, R37 ;  /* 0x000000ffff229224 */ /* 0x001fe200078e0025 */
[----:B------:R-:W-:Y:S01]  /*38e00*/  IADD3 R3, P3, PT, R3, R70, RZ ;  /* 0x0000004603037210 */ /* 0x000fe20007f7e0ff */
[----:B------:R-:W-:Y:S01]  /*38e10*/  @!P1 IMAD.MOV.U32 R35, RZ, RZ, R42 ;  /* 0x000000ffff239224 */ /* 0x000fe200078e002a */
[----:B------:R0:W-:Y:S03]  /*38e20*/  STL [R1+0xa04], R37 ;  /* 0x000a042501007387 */ /* 0x0001e60000100800 */
[----:B------:R-:W-:Y:S01]  /*38e30*/  IMAD.X R36, R36, 0x1, R69, P3 ;  /* 0x0000000124247824 */ /* 0x000fe200018e0645 */
[----:B------:R-:W-:Y:S04]  /*38e40*/  STL [R1+0xa00], R42 ;  /* 0x000a002a01007387 */ /* 0x000fe80000100800 */
[----:B------:R1:W3:Y:S01]  /*38e50*/  @!P1 LDG.E.U16 R33, desc[UR20][R34.64] ;  /* 0x0000001422219981 */ /* 0x0002e2000c1e1500 */
[----:B0-----:R-:W-:-:S03]  /*38e60*/  @!P1 IMAD.MOV.U32 R37, RZ, RZ, R36 ;  /* 0x000000ffff259224 */ /* 0x001fc600078e0024 */
[----:B------:R-:W-:Y:S04]  /*38e70*/  STL [R1+0xa0c], R3 ;  /* 0x000a0c0301007387 */ /* 0x000fe80000100800 */
[----:B------:R0:W-:Y:S01]  /*38e80*/  STL [R1+0xa08], R36 ;  /* 0x000a082401007387 */ /* 0x0001e20000100800 */
[----:B-1----:R-:W-:-:S03]  /*38e90*/  PRMT R34, RZ, 0x7610, R34 ;  /* 0x00007610ff227816 */ /* 0x002fc60000000022 */
[----:B------:R-:W3:Y:S01]  /*38ea0*/  LDL.LU R43, [R1+0xa20] ;  /* 0x000a2000012b7983 */ /* 0x000ee20000300800 */
[----:B0-----:R-:W-:-:S03]  /*38eb0*/  @!P1 IMAD.MOV.U32 R36, RZ, RZ, R3 ;  /* 0x000000ffff249224 */ /* 0x001fc600078e0003 */
[----:B------:R-:W3:Y:S04]  /*38ec0*/  LDL.LU R3, [R1+0xa24] ;  /* 0x000a240001037983 */ /* 0x000ee80000300800 */
[----:B------:R-:W3:Y:S04]  /*38ed0*/  LDL.LU R42, [R1+0x4c0] ;  /* 0x0004c000012a7983 */ /* 0x000ee80000300800 */
[----:B------:R0:W3:Y:S01]  /*38ee0*/  @!P1 LDG.E.U16 R34, desc[UR20][R36.64] ;  /* 0x0000001424229981 */ /* 0x0000e2000c1e1500 */
[----:B------:R-:W-:Y:S01]  /*38ef0*/  IMAD.MOV.U32 R72, RZ, RZ, R39 ;  /* 0x000000ffff487224 */ /* 0x000fe200078e0027 */
[----:B--2---:R-:W-:-:S05]  /*38f00*/  IADD3 R2, P3, PT, R2, R70, RZ ;  /* 0x0000004602027210 */ /* 0x004fca0007f7e0ff */
[----:B----4-:R-:W-:Y:S01]  /*38f10*/  IMAD.X R61, R61, 0x1, R69, P3 ;  /* 0x000000013d3d7824 */ /* 0x010fe200018e0645 */
[----:B------:R1:W-:Y:S01]  /*38f20*/  STL [R1+0xa14], R2 ;  /* 0x000a140201007387 */ /* 0x0003e20000100800 */
[----:B0-----:R-:W-:-:S03]  /*38f30*/  @!P1 IMAD.MOV.U32 R36, RZ, RZ, R2 ;  /* 0x000000ffff249224 */ /* 0x001fc600078e0002 */
[----:B------:R-:W-:Y:S04]  /*38f40*/  STL [R1+0xa10], R61 ;  /* 0x000a103d01007387 */ /* 0x000fe80000100800 */
[----:B-1----:R-:W2:Y:S04]  /*38f50*/  LDL.LU R2, [R1+0x4c4] ;  /* 0x0004c40001027983 */ /* 0x002ea80000300800 */
[----:B------:R-:W4:Y:S01]  /*38f60*/  LDL.LU R65, [R1+0x4c8] ;  /* 0x0004c80001417983 */ /* 0x000f220000300800 */
[----:B------:R-:W-:-:S05]  /*38f70*/  IADD3 R0, P3, PT, R0, R70, RZ ;  /* 0x0000004600007210 */ /* 0x000fca0007f7e0ff */
[----:B------:R-:W-:Y:S01]  /*38f80*/  IMAD.X R38, R38, 0x1, R69, P3 ;  /* 0x0000000126267824 */ /* 0x000fe200018e0645 */
[----:B------:R-:W-:Y:S03]  /*38f90*/  STL [R1+0xa1c], R0 ;  /* 0x000a1c0001007387 */ /* 0x000fe60000100800 */
[----:B------:R-:W-:Y:S01]  /*38fa0*/  @!P1 IMAD.MOV.U32 R39, RZ, RZ, R38 ;  /* 0x000000ffff279224 */ /* 0x000fe200078e0026 */
[----:B------:R0:W-:Y:S02]  /*38fb0*/  STL [R1+0xa18], R38 ;  /* 0x000a182601007387 */ /* 0x0001e40000100800 */
[----:B0-----:R-:W-:Y:S02]  /*38fc0*/  @!P1 IMAD.MOV.U32 R38, RZ, RZ, R0 ;  /* 0x000000ffff269224 */ /* 0x001fe400078e0000 */
[----:B------:R-:W4:Y:S01]  /*38fd0*/  LDL.LU R0, [R1+0x4cc] ;  /* 0x0004cc0001007983 */ /* 0x000f220000300800 */
[----:B------:R-:W-:Y:S01]  /*38fe0*/  PRMT R35, RZ, 0x7610, R35 ;  /* 0x00007610ff237816 */ /* 0x000fe20000000023 */
[----:B------:R-:W-:-:S02]  /*38ff0*/  @!P1 IMAD.MOV.U32 R37, RZ, RZ, R61 ;  /* 0x000000ffff259224 */ /* 0x000fc400078e003d */
[----:B------:R-:W4:Y:S04]  /*39000*/  LDL.LU R63, [R1+0xa28] ;  /* 0x000a2800013f7983 */ /* 0x000f280000300800 */
[----:B------:R0:W4:Y:S02]  /*39010*/  @!P1 LDG.E.U16 R35, desc[UR20][R36.64] ;  /* 0x0000001424239981 */ /* 0x000124000c1e1500 */
[----:B0-----:R-:W-:-:S06]  /*39020*/  PRMT R36, RZ, 0x7610, R36 ;  /* 0x00007610ff247816 */ /* 0x001fcc0000000024 */
[----:B------:R0:W4:Y:S01]  /*39030*/  @!P1 LDG.E.U16 R36, desc[UR20][R38.64] ;  /* 0x0000001426249981 */ /* 0x000122000c1e1500 */
[----:B------:R-:W-:Y:S02]  /*39040*/  PRMT R37, RZ, 0x7610, R37 ;  /* 0x00007610ff257816 */ /* 0x000fe40000000025 */
[----:B---3--:R-:W-:-:S05]  /*39050*/  IADD3 R3, P3, PT, R3, R70, RZ ;  /* 0x0000004603037210 */ /* 0x008fca0007f7e0ff */
[----:B------:R-:W-:Y:S01]  /*39060*/  IMAD.X R43, R43, 0x1, R69, P3 ;  /* 0x000000012b2b7824 */ /* 0x000fe200018e0645 */
[----:B------:R1:W-:Y:S01]  /*39070*/  STL [R1+0xa24], R3 ;  /* 0x000a240301007387 */ /* 0x0003e20000100800 */
[----:B0-----:R-:W-:-:S03]  /*39080*/  @!P1 IMAD.MOV.U32 R38, RZ, RZ, R3 ;  /* 0x000000ffff269224 */ /* 0x001fc600078e0003 */
[----:B------:R0:W-:Y:S01]  /*39090*/  STL [R1+0xa20], R43 ;  /* 0x000a202b01007387 */ /* 0x0001e20000100800 */
[----:B------:R-:W-:-:S03]  /*390a0*/  @!P1 IMAD.MOV.U32 R39, RZ, RZ, R43 ;  /* 0x000000ffff279224 */ /* 0x000fc600078e002b */
[----:B-1----:R-:W3:Y:S04]  /*390b0*/  LDL.LU R3, [R1+0xa2c] ;  /* 0x000a2c0001037983 */ /* 0x002ee80000300800 */
[----:B------:R1:W3:Y:S02]  /*390c0*/  @!P1 LDG.E.U16 R37, desc[UR20][R38.64] ;  /* 0x0000001426259981 */ /* 0x0002e4000c1e1500 */
[----:B-1----:R-:W-:Y:S02]  /*390d0*/  PRMT R38, RZ, 0x7610, R38 ;  /* 0x00007610ff267816 */ /* 0x002fe40000000026 */
[----:B--2---:R-:W-:-:S05]  /*390e0*/  IADD3 R2, P3, PT, R2, R70, RZ ;  /* 0x0000004602027210 */ /* 0x004fca0007f7e0ff */
[----:B------:R-:W-:Y:S01]  /*390f0*/  IMAD.X R42, R42, 0x1, R69, P3 ;  /* 0x000000012a2a7824 */ /* 0x000fe200018e0645 */
[----:B------:R-:W-:Y:S03]  /*39100*/  STL [R1+0x4c4], R2 ;  /* 0x0004c40201007387 */ /* 0x000fe60000100800 */
[----:B0-----:R-:W-:Y:S01]  /*39110*/  @!P1 IMAD.MOV.U32 R43, RZ, RZ, R42 ;  /* 0x000000ffff2b9224 */ /* 0x001fe200078e002a */
[----:B------:R0:W-:Y:S04]  /*39120*/  STL [R1+0x4c0], R42 ;  /* 0x0004c02a01007387 */ /* 0x0001e80000100800 */
[----:B------:R-:W2:Y:S01]  /*39130*/  LDL.LU R61, [R1+0xa58] ;  /* 0x000a5800013d7983 */ /* 0x000ea20000300800 */
[----:B0-----:R-:W-:-:S03]  /*39140*/  @!P1 IMAD.MOV.U32 R42, RZ, RZ, R2 ;  /* 0x000000ffff2a9224 */ /* 0x001fc600078e0002 */
[----:B------:R-:W2:Y:S04]  /*39150*/  LDL.LU R2, [R1+0xa5c] ;  /* 0x000a5c0001027983 */ /* 0x000ea80000300800 */
[----:B------:R0:W2:Y:S01]  /*39160*/  @!P1 LDG.E.U16 R38, desc[UR20][R42.64] ;  /* 0x000000142a269981 */ /* 0x0000a2000c1e1500 */
[----:B----4-:R-:W-:-:S05]  /*39170*/  IADD3 R0, P3, PT, R0, R70, RZ ;  /* 0x0000004600007210 */ /* 0x010fca0007f7e0ff */
[----:B------:R-:W-:Y:S01]  /*39180*/  IMAD.X R65, R65, 0x1, R69, P3 ;  /* 0x0000000141417824 */ /* 0x000fe200018e0645 */
[----:B------:R1:W-:Y:S01]  /*39190*/  STL [R1+0x4cc], R0 ;  /* 0x0004cc0001007387 */ /* 0x0003e20000100800 */
[----:B0-----:R-:W-:-:S03]  /*391a0*/  @!P1 IMAD.MOV.U32 R42, RZ, RZ, R0 ;  /* 0x000000ffff2a9224 */ /* 0x001fc600078e0000 */
[----:B------:R-:W-:Y:S04]  /*391b0*/  STL [R1+0x4c8], R65 ;  /* 0x0004c84101007387 */ /* 0x000fe80000100800 */
[----:B------:R-:W4:Y:S04]  /*391c0*/  LDL.LU R67, [R1+0xa88] ;  /* 0x000a880001437983 */ /* 0x000f280000300800 */
[----:B-1----:R-:W4:Y:S01]  /*391d0*/  LDL.LU R0, [R1+0xa8c] ;  /* 0x000a8c0001007983 */ /* 0x002f220000300800 */
[----:B------:R-:W-:Y:S01]  /*391e0*/  PRMT R39, RZ, 0x7610, R39 ;  /* 0x00007610ff277816 */ /* 0x000fe20000000027 */
[----:B------:R-:W-:Y:S01]  /*391f0*/  @!P1 IMAD.MOV.U32 R43, RZ, RZ, R65 ;  /* 0x000000ffff2b9224 */ /* 0x000fe200078e0041 */
[----:B------:R-:W-:-:S04]  /*39200*/  PRMT R40, RZ, 0x7610, R40 ;  /* 0x00007610ff287816 */ /* 0x000fc80000000028 */
[----:B------:R0:W4:Y:S01]  /*39210*/  @!P1 LDG.E.U16 R39, desc[UR20][R42.64] ;  /* 0x000000142a279981 */ /* 0x000122000c1e1500 */
[----:B------:R-:W-:Y:S02]  /*39220*/  PRMT R44, RZ, 0x7610, R44 ;  /* 0x00007610ff2c7816 */ /* 0x000fe4000000002c */
[----:B---3--:R-:W-:-:S05]  /*39230*/  IADD3 R3, P3, PT, R3, R70, RZ ;  /* 0x0000004603037210 */ /* 0x008fca0007f7e0ff */
[----:B------:R-:W-:Y:S01]  /*39240*/  IMAD.X R63, R63, 0x1, R69, P3 ;  /* 0x000000013f3f7824 */ /* 0x000fe200018e0645 */
[----:B------:R-:W-:Y:S01]  /*39250*/  STL [R1+0xa2c], R3 ;  /* 0x000a2c0301007387 */ /* 0x000fe20000100800 */
[----:B0-----:R-:W-:Y:S02]  /*39260*/  @!P1 IMAD.MOV.U32 R42, RZ, RZ, R3 ;  /* 0x000000ffff2a9224 */ /* 0x001fe400078e0003 */
[----:B------:R-:W-:Y:S01]  /*39270*/  @!P1 IMAD.MOV.U32 R43, RZ, RZ, R63 ;  /* 0x000000ffff2b9224 */ /* 0x000fe200078e003f */
[----:B------:R0:W-:Y:S04]  /*39280*/  STL [R1+0xa28], R63 ;  /* 0x000a283f01007387 */ /* 0x0001e80000100800 */
[----:B------:R1:W3:Y:S04]  /*39290*/  @!P1 LDG.E.U16 R40, desc[UR20][R42.64] ;  /* 0x000000142a289981 */ /* 0x0002e8000c1e1500 */
[----:B0-----:R-:W3:Y:S04]  /*392a0*/  LDL.LU R63, [R1+0xa30] ;  /* 0x000a3000013f7983 */ /* 0x001ee80000300800 */
[----:B------:R-:W3:Y:S04]  /*392b0*/  LDL.LU R3, [R1+0xa34] ;  /* 0x000a340001037983 */ /* 0x000ee80000300800 */
[----:B------:R-:W3:Y:S01]  /*392c0*/  LDL.LU R65, [R1+0xa60] ;  /* 0x000a600001417983 */ /* 0x000ee20000300800 */
[----:B--2---:R-:W-:-:S05]  /*392d0*/  IADD3 R2, P3, PT, R2, R70, RZ ;  /* 0x0000004602027210 */ /* 0x004fca0007f7e0ff */
[----:B------:R-:W-:Y:S01]  /*392e0*/  IMAD.X R61, R61, 0x1, R69, P3 ;  /* 0x000000013d3d7824 */ /* 0x000fe200018e0645 */
[----:B------:R0:W-:Y:S01]  /*392f0*/  STL [R1+0xa5c], R2 ;  /* 0x000a5c0201007387 */ /* 0x0001e20000100800 */
[----:B-1----:R-:W-:-:S03]  /*39300*/  @!P1 IMAD.MOV.U32 R42, RZ, RZ, R2 ;  /* 0x000000ffff2a9224 */ /* 0x002fc600078e0002 */
[----:B------:R1:W-:Y:S01]  /*39310*/  STL [R1+0xa58], R61 ;  /* 0x000a583d01007387 */ /* 0x0003e20000100800 */
[----:B------:R-:W-:-:S03]  /*39320*/  @!P1 IMAD.MOV.U32 R43, RZ, RZ, R61 ;  /* 0x000000ffff2b9224 */ /* 0x000fc600078e003d */
[----:B0-----:R-:W2:Y:S04]  /*39330*/  LDL.LU R2, [R1+0xa64] ;  /* 0x000a640001027983 */ /* 0x001ea80000300800 */
[----:B-1----:R-:W2:Y:S04]  /*39340*/  LDL.LU R61, [R1+0xa90] ;  /* 0x000a9000013d7983 */ /* 0x002ea80000300800 */
[----:B------:R0:W2:Y:S01]  /*39350*/  @!P1 LDG.E.U16 R44, desc[UR20][R42.64] ;  /* 0x000000142a2c9981 */ /* 0x0000a2000c1e1500 */
[----:B----4-:R-:W-:-:S05]  /*39360*/  IADD3 R0, P3, PT, R0, R70, RZ ;  /* 0x0000004600007210 */ /* 0x010fca0007f7e0ff */
[----:B------:R-:W-:Y:S01]  /*39370*/  IMAD.X R67, R67, 0x1, R69, P3 ;  /* 0x0000000143437824 */ /* 0x000fe200018e0645 */
[----:B------:R1:W-:Y:S01]  /*39380*/  STL [R1+0xa8c], R0 ;  /* 0x000a8c0001007387 */ /* 0x0003e20000100800 */
[----:B0-----:R-:W-:-:S03]  /*39390*/  @!P1 IMAD.MOV.U32 R42, RZ, RZ, R0 ;  /* 0x000000ffff2a9224 */ /* 0x001fc600078e0000 */
[----:B------:R-:W-:Y:S04]  /*393a0*/  STL [R1+0xa88], R67 ;  /* 0x000a884301007387 */ /* 0x000fe80000100800 */
        /* <DEDUP_REMOVED lines=14> */
[----:B------:R-:W3:Y:S01]  /*39490*/  LDL.LU R3, [R1+0xa3c] ;  /* 0x000a3c0001037983 */ /* 0x000ee20000300800 */
[----:B--2---:R-:W-:-:S05]  /*394a0*/  IADD3 R2, P3, PT, R2, R70, RZ ;  /* 0x0000004602027210 */ /* 0x004fca0007f7e0ff */
[----:B------:R-:W-:Y:S01]  /*394b0*/  IMAD.X R65, R65, 0x1, R69, P3 ;  /* 0x0000000141417824 */ /* 0x000fe200018e0645 */
[----:B------:R0:W-:Y:S01]  /*394c0*/  STL [R1+0xa64], R2 ;  /* 0x000a640201007387 */ /* 0x0001e20000100800 */
[----:B-1----:R-:W-:-:S03]  /*394d0*/  @!P1 IMAD.MOV.U32 R42, RZ, RZ, R2 ;  /* 0x000000ffff2a9224 */ /* 0x002fc600078e0002 */
[----:B------:R-:W-:Y:S04]  /*394e0*/  STL [R1+0xa60], R65 ;  /* 0x000a604101007387 */ /* 0x000fe80000100800 */
[----:B------:R-:W2:Y:S04]  /*394f0*/  LDL.LU R67, [R1+0xa68] ;  /* 0x000a680001437983 */ /* 0x000ea80000300800 */
[----:B0-----:R-:W2:Y:S01]  /*39500*/  LDL.LU R2, [R1+0xa6c] ;  /* 0x000a6c0001027983 */ /* 0x001ea20000300800 */
[----:B------:R-:W-:-:S05]  /*39510*/  @!P1 IMAD.MOV.U32 R43, RZ, RZ, R65 ;  /* 0x000000ffff2b9224 */ /* 0x000fca00078e0041 */
[----:B------:R0:W2:Y:S01]  /*39520*/  @!P1 LDG.E.U16 R50, desc[UR20][R42.64] ;  /* 0x000000142a329981 */ /* 0x0000a2000c1e1500 */
[----:B----4-:R-:W-:-:S05]  /*39530*/  IADD3 R0, P3, PT, R0, R70, RZ ;  /* 0x0000004600007210 */ /* 0x010fca0007f7e0ff */
[----:B------:R-:W-:Y:S01]  /*39540*/  IMAD.X R61, R61, 0x1, R69, P3 ;  /* 0x000000013d3d7824 */ /* 0x000fe200018e0645 */
[----:B------:R-:W-:Y:S01]  /*39550*/  STL [R1+0xa94], R0 ;  /* 0x000a940001007387 */ /* 0x000fe20000100800 */
[----:B0-----:R-:W-:Y:S02]  /*39560*/  @!P1 IMAD.MOV.U32 R42, RZ, RZ, R0 ;  /* 0x000000ffff2a9224 */ /* 0x001fe400078e0000 */
[----:B------:R-:W-:Y:S01]  /*39570*/  @!P1 IMAD.MOV.U32 R43, RZ, RZ, R61 ;  /* 0x000000ffff2b9224 */ /* 0x000fe200078e003d */
[----:B------:R0:W-:Y:S04]  /*39580*/  STL [R1+0xa90], R61 ;  /* 0x000a903d01007387 */ /* 0x0001e80000100800 */
[----:B0-----:R-:W4:Y:S04]  /*39590*/  LDL.LU R61, [R1+0xa98] ;  /* 0x000a9800013d7983 */ /* 0x001f280000300800 */
[----:B------:R-:W4:Y:S01]  /*395a0*/  LDL.LU R0, [R1+0xa9c] ;  /* 0x000a9c0001007983 */ /* 0x000f220000300800 */
[----:B------:R-:W-:-:S02]  /*395b0*/  PRMT R52, RZ, 0x7610, R52 ;  /* 0x00007610ff347816 */ /* 0x000fc40000000034 */
[----:B------:R-:W-:Y:S01]  /*395c0*/  PRMT R54, RZ, 0x7610, R54 ;  /* 0x00007610ff367816 */ /* 0x000fe20000000036 */
[----:B------:R-:W4:Y:S04]  /*395d0*/  LDL.LU R65, [R1+0xa40] ;  /* 0x000a400001417983 */ /* 0x000f280000300800 */
        /* <DEDUP_REMOVED lines=15> */
[----:B------:R-:W-:Y:S01]  /*396d0*/  STL [R1+0xa68], R67 ;  /* 0x000a684301007387 */ /* 0x000fe20000100800 */
[----:B------:R-:W-:-:S03]  /*396e0*/  @!P1 IMAD.MOV.U32 R43, RZ, RZ, R67 ;  /* 0x000000ffff2b9224 */ /* 0x000fc600078e0043 */
[----:B0-----:R-:W2:Y:S04]  /*396f0*/  LDL.LU R2, [R1+0xa74] ;  /* 0x000a740001027983 */ /* 0x001ea80000300800 */
        /* <DEDUP_REMOVED lines=18> */
[----:B------:R-:W-:Y:S04]  /*39820*/  STL [R1+0xa40], R65 ;  /* 0x000a404101007387 */ /* 0x000fe80000100800 */
[----:B------:R-:W3:Y:S04]  /*39830*/  LDL.LU R71, [R1+0xa48] ;  /* 0x000a480001477983 */ /* 0x000ee80000300800 */
[----:B------:R-:W3:Y:S04]  /*39840*/  LDL.LU R67, [R1+0xa4c] ;  /* 0x000a4c0001437983 */ /* 0x000ee80000300800 */
[----:B------:R0:W3:Y:S01]  /*39850*/  @!P1 LDG.E.U16 R60, desc[UR20][R42.64] ;  /* 0x000000142a3c9981 */ /* 0x0000e2000c1e1500 */
[----:B--2---:R-:W-:-:S05]  /*39860*/  IADD3 R2, P3, PT, R2, R70, RZ ;  /* 0x0000004602027210 */ /* 0x004fca0007f7e0ff */
[----:B------:R-:W-:Y:S01]  /*39870*/  IMAD.X R3, R3, 0x1, R69, P3 ;  /* 0x0000000103037824 */ /* 0x000fe200018e0645 */
[----:B------:R-:W-:Y:S01]  /*39880*/  STL [R1+0xa74], R2 ;  /* 0x000a740201007387 */ /* 0x000fe20000100800 */
[----:B0-----:R-:W-:Y:S02]  /*39890*/  @!P1 IMAD.MOV.U32 R42, RZ, RZ, R2 ;  /* 0x000000ffff2a9224 */ /* 0x001fe400078e0002 */
[----:B------:R-:W-:Y:S01]  /*398a0*/  @!P1 IMAD.MOV.U32 R43, RZ, RZ, R3 ;  /* 0x000000ffff2b9224 */ /* 0x000fe200078e0003 */
[----:B------:R0:W-:Y:S04]  /*398b0*/  STL [R1+0xa70], R3 ;  /* 0x000a700301007387 */ /* 0x0001e80000100800 */
[----:B------:R1:W2:Y:S04]  /*398c0*/  @!P1 LDG.E.U16 R62, desc[UR20][R42.64] ;  /* 0x000000142a3e9981 */ /* 0x0002a8000c1e1500 */
[----:B0-----:R-:W2:Y:S04]  /*398d0*/  LDL.LU R3, [R1+0xa78] ;  /* 0x000a780001037983 */ /* 0x001ea80000300800 */
[----:B------:R-:W2:Y:S04]  /*398e0*/  LDL.LU R2, [R1+0xa7c] ;  /* 0x000a7c0001027983 */ /* 0x000ea80000300800 */
[----:B------:R-:W2:Y:S01]  /*398f0*/  LDL.LU R65, [R1+0xaa8] ;  /* 0x000aa80001417983 */ /* 0x000ea20000300800 */
[----:B----4-:R-:W-:-:S05]  /*39900*/  IADD3 R0, P3, PT, R0, R70, RZ ;  /* 0x0000004600007210 */ /* 0x010fca0007f7e0ff */
[----:B------:R-:W-:Y:S01]  /*39910*/  IMAD.X R61, R61, 0x1, R69, P3 ;  /* 0x000000013d3d7824 */ /* 0x000fe200018e0645 */
[----:B------:R0:W-:Y:S01]  /*39920*/  STL [R1+0xaa4], R0 ;  /* 0x000aa40001007387 */ /* 0x0001e20000100800 */
[----:B-1----:R-:W-:-:S03]  /*39930*/  @!P1 IMAD.MOV.U32 R42, RZ, RZ, R0 ;  /* 0x000000ffff2a9224 */ /* 0x002fc600078e0000 */
[----:B------:R1:W-:Y:S01]  /*39940*/  STL [R1+0xaa0], R61 ;  /* 0x000aa03d01007387 */ /* 0x0003e20000100800 */
[----:B------:R-:W-:-:S03]  /*39950*/  @!P1 IMAD.MOV.U32 R43, RZ, RZ, R61 ;  /* 0x000000ffff2b9224 */ /* 0x000fc600078e003d */
[----:B0-----:R-:W4:Y:S04]  /*39960*/  LDL.LU R0, [R1+0xaac] ;  /* 0x000aac0001007983 */ /* 0x001f280000300800 */
[----:B------:R-:W4:Y:S04]  /*39970*/  LDL.LU R63, [R1+0xa50] ;  /* 0x000a5000013f7983 */ /* 0x000f280000300800 */
[----:B-1----:R-:W4:Y:S01]  /*39980*/  LDL.LU R61, [R1+0xa54] ;  /* 0x000a5400013d7983 */ /* 0x002f220000300800 */
[----:B------:R-:W-:Y:S02]  /*39990*/  PRMT R64, RZ, 0x7610, R64 ;  /* 0x00007610ff407816 */ /* 0x000fe40000000040 */
[----:B------:R-:W-:-:S04]  /*399a0*/  PRMT R66, RZ, 0x7610, R66 ;  /* 0x00007610ff427816 */ /* 0x000fc80000000042 */
[----:B------:R0:W4:Y:S01]  /*399b0*/  @!P1 LDG.E.U16 R64, desc[UR20][R42.64] ;  /* 0x000000142a409981 */ /* 0x000122000c1e1500 */
[----:B------:R-:W-:Y:S02]  /*399c0*/  PRMT R73, RZ, 0x7610, R73 ;  /* 0x00007610ff497816 */ /* 0x000fe40000000049 */
[----:B---3--:R-:W-:-:S05]  /*399d0*/  IADD3 R67, P3, PT, R67, R70, RZ ;  /* 0x0000004643437210 */ /* 0x008fca0007f7e0ff */
[----:B------:R-:W-:Y:S02]  /*399e0*/  IMAD.X R71, R71, 0x1, R69, P3 ;  /* 0x0000000147477824 */ /* 0x000fe400018e0645 */
[----:B0-----:R-:W-:Y:S02]  /*399f0*/  @!P1 IMAD.MOV.U32 R42, RZ, RZ, R67 ;  /* 0x000000ffff2a9224 */ /* 0x001fe400078e0043 */
[----:B------:R-:W-:Y:S01]  /*39a00*/  @!P1 IMAD.MOV.U32 R43, RZ, RZ, R71 ;  /* 0x000000ffff2b9224 */ /* 0x000fe200078e0047 */
[----:B------:R-:W-:Y:S04]  /*39a10*/  STL [R1+0xa4c], R67 ;  /* 0x000a4c4301007387 */ /* 0x000fe80000100800 */
[----:B------:R-:W-:Y:S04]  /*39a20*/  STL [R1+0xa48], R71 ;  /* 0x000a484701007387 */ /* 0x000fe80000100800 */
        /* <DEDUP_REMOVED lines=9> */
[----:B------:R-:W2:Y:S01]  /*39ac0*/  LDL.LU R2, [R1+0xa84] ;  /* 0x000a840001027983 */ /* 0x000ea20000300800 */
[----:B----4-:R-:W-:-:S05]  /*39ad0*/  IADD3 R0, P3, PT, R0, R70, RZ ;  /* 0x0000004600007210 */ /* 0x010fca0007f7e0ff */
[----:B------:R-:W-:Y:S01]  /*39ae0*/  IMAD.X R65, R65, 0x1, R69, P3 ;  /* 0x0000000141417824 */ /* 0x000fe200018e0645 */
[----:B------:R-:W-:Y:S01]  /*39af0*/  IADD3 R61, P3, PT, R61, R70, RZ ;  /* 0x000000463d3d7210 */ /* 0x000fe20007f7e0ff */
[----:B------:R0:W-:Y:S01]  /*39b00*/  STL [R1+0xaac], R0 ;  /* 0x000aac0001007387 */ /* 0x0001e20000100800 */
[----:B-1----:R-:W-:-:S03]  /*39b10*/  @!P1 IMAD.MOV.U32 R42, RZ, RZ, R0 ;  /* 0x000000ffff2a9224 */ /* 0x002fc600078e0000 */
[----:B------:R1:W-:Y:S01]  /*39b20*/  STL [R1+0xaa8], R65 ;  /* 0x000aa84101007387 */ /* 0x0003e20000100800 */
[----:B------:R-:W-:-:S03]  /*39b30*/  IMAD.X R63, R63, 0x1, R69, P3 ;  /* 0x000000013f3f7824 */ /* 0x000fc600018e0645 */
[----:B0-----:R-:W4:Y:S04]  /*39b40*/  LDL.LU R0, [R1+0xab4] ;  /* 0x000ab40001007983 */ /* 0x001f280000300800 */
[----:B------:R-:W-:Y:S04]  /*39b50*/  STL [R1+0xa54], R61 ;  /* 0x000a543d01007387 */ /* 0x000fe80000100800 */
[----:B------:R0:W-:Y:S04]  /*39b60*/  STL [R1+0xa50], R63 ;  /* 0x000a503f01007387 */ /* 0x0001e80000100800 */
[----:B------:R-:W3:Y:S01]  /*39b70*/  LDL.LU R74, [R1+0xab0] ;  /* 0x000ab000014a7983 */ /* 0x000ee20000300800 */
[----:B------:R-:W-:Y:S01]  /*39b80*/  PRMT R75, RZ, 0x7610, R75 ;  /* 0x00007610ff4b7816 */ /* 0x000fe2000000004b */
[----:B------:R-:W-:-:S02]  /*39b90*/  @!P1 IMAD.MOV.U32 R43, RZ, RZ, R65 ;  /* 0x000000ffff2b9224 */ /* 0x000fc400078e0041 */
[----:B------:R-:W3:Y:S04]  /*39ba0*/  LDL.LU R71, [R1+0x4d0] ;  /* 0x0004d00001477983 */ /* 0x000ee80000300800 */
[----:B------:R-:W3:Y:S01]  /*39bb0*/  LDL.LU R67, [R1+0x4d4] ;  /* 0x0004d40001437983 */ /* 0x000ee20000300800 */
[----:B------:R-:W-:-:S03]  /*39bc0*/  PRMT R77, RZ, 0x7610, R77 ;  /* 0x00007610ff4d7816 */ /* 0x000fc6000000004d */
[----:B-1----:R-:W3:Y:S04]  /*39bd0*/  LDL.LU R65, [R1+0x4e0] ;  /* 0x0004e00001417983 */ /* 0x002ee80000300800 */
[----:B------:R1:W3:Y:S01]  /*39be0*/  @!P1 LDG.E.U16 R75, desc[UR20][R42.64] ;  /* 0x000000142a4b9981 */ /* 0x0002e2000c1e1500 */
[----:B------:R-:W-:Y:S01]  /*39bf0*/  PRMT R79, RZ, 0x7610, R79 ;  /* 0x00007610ff4f7816 */ /* 0x000fe2000000004f */
[----:B-1----:R-:W-:Y:S02]  /*39c00*/  @!P1 IMAD.MOV.U32 R42, RZ, RZ, R61 ;  /* 0x000000ffff2a9224 */ /* 0x002fe400078e003d */
[----:B------:R-:W-:-:S05]  /*39c10*/  @!P1 IMAD.MOV.U32 R43, RZ, RZ, R63 ;  /* 0x000000ffff2b9224 */ /* 0x000fca00078e003f */
[----:B------:R1:W3:Y:S01]  /*39c20*/  @!P1 LDG.E.U16 R77, desc[UR20][R42.64] ;  /* 0x000000142a4d9981 */ /* 0x0002e2000c1e1500 */
[----:B--2---:R-:W-:-:S05]  /*39c30*/  IADD3 R2, P3, PT, R2, R70, RZ ;  /* 0x0000004602027210 */ /* 0x004fca0007f7e0ff */
[----:B------:R-:W-:Y:S01]  /*39c40*/  IMAD.X R3, R3, 0x1, R69, P3 ;  /* 0x0000000103037824 */ /* 0x000fe200018e0645 */
[----:B------:R-:W-:Y:S04]  /*39c50*/  STL [R1+0xa84], R2 ;  /* 0x000a840201007387 */ /* 0x000fe80000100800 */
[----:B------:R2:W-:Y:S04]  /*39c60*/  STL [R1+0xa80], R3 ;  /* 0x000a800301007387 */ /* 0x0005e80000100800 */
[----:B0-----:R-:W3:Y:S01]  /*39c70*/  LDL.LU R63, [R1+0x4e4] ;  /* 0x0004e400013f7983 */ /* 0x001ee20000300800 */
[----:B-1----:R-:W-:-:S02]  /*39c80*/  @!P1 IMAD.MOV.U32 R42, RZ, RZ, R2 ;  /* 0x000000ffff2a9224 */ /* 0x002fc400078e0002 */
[----:B------:R-:W-:Y:S01]  /*39c90*/  @!P1 IMAD.MOV.U32 R43, RZ, RZ, R3 ;  /* 0x000000ffff2b9224 */ /* 0x000fe200078e0003 */
[----:B------:R-:W3:Y:S04]  /*39ca0*/  LDL.LU R61, [R1+0x4f0] ;  /* 0x0004f000013d7983 */ /* 0x000ee80000300800 */
[----:B--2---:R-:W2:Y:S04]  /*39cb0*/  LDL.LU R3, [R1+0x4f4] ;  /* 0x0004f40001037983 */ /* 0x004ea80000300800 */
[----:B------:R-:W2:Y:S04]  /*39cc0*/  LDL.LU R2, [R1+0x4d8] ;  /* 0x0004d80001027983 */ /* 0x000ea80000300800 */
[----:B------:R0:W2:Y:S01]  /*39cd0*/  @!P1 LDG.E.U16 R79, desc[UR20][R42.64] ;  /* 0x000000142a4f9981 */ /* 0x0000a2000c1e1500 */
[----:B----4-:R-:W-:-:S05]  /*39ce0*/  IADD3 R0, P3, PT, R0, R70, RZ ;  /* 0x0000004600007210 */ /* 0x010fca0007f7e0ff */
[----:B------:R1:W-:Y:S01]  /*39cf0*/  STL [R1+0xab4], R0 ;  /* 0x000ab40001007387 */ /* 0x0003e20000100800 */
[----:B0-----:R-:W-:Y:S02]  /*39d00*/  @!P1 IMAD.MOV.U32 R42, RZ, RZ, R0 ;  /* 0x000000ffff2a9224 */ /* 0x001fe400078e0000 */
[----:B---3--:R-:W-:-:S05]  /*39d10*/  IMAD.X R74, R74, 0x1, R69, P3 ;  /* 0x000000014a4a7824 */ /* 0x008fca00018e0645 */
[----:B------:R-:W-:Y:S04]  /*39d20*/  STL [R1+0xab0], R74 ;  /* 0x000ab04a01007387 */ /* 0x000fe80000100800 */
[----:B-1----:R-:W3:Y:S01]  /*39d30*/  LDL.LU R0, [R1+0x4dc] ;  /* 0x0004dc0001007983 */ /* 0x002ee20000300800 */
[----:B------:R-:W-:-:S05]  /*39d40*/  IADD3 R67, P3, PT, R67, R70, RZ ;  /* 0x0000004643437210 */ /* 0x000fca0007f7e0ff */
[----:B------:R-:W-:Y:S01]  /*39d50*/  IMAD.X R71, R71, 0x1, R69, P3 ;  /* 0x0000000147477824 */ /* 0x000fe200018e0645 */
[----:B------:R-:W-:Y:S01]  /*39d60*/  PRMT R81, RZ, 0x7610, R81 ;  /* 0x00007610ff517816 */ /* 0x000fe20000000051 */
[----:B------:R-:W-:Y:S01]  /*39d70*/  @!P1 IMAD.MOV.U32 R43, RZ, RZ, R74 ;  /* 0x000000ffff2b9224 */ /* 0x000fe200078e004a */
[----:B------:R-:W-:Y:S01]  /*39d80*/  PRMT R83, RZ, 0x7610, R83 ;  /* 0x00007610ff537816 */ /* 0x000fe20000000053 */
[----:B------:R-:W-:Y:S04]  /*39d90*/  STL [R1+0x4d4], R67 ;  /* 0x0004d44301007387 */ /* 0x000fe80000100800 */
[----:B------:R0:W4:Y:S04]  /*39da0*/  @!P1 LDG.E.U16 R81, desc[UR20][R42.64] ;  /* 0x000000142a519981 */ /* 0x000128000c1e1500 */
[----:B------:R-:W-:Y:S01]  /*39db0*/  STL [R1+0x4d0], R71 ;  /* 0x0004d04701007387 */ /* 0x000fe20000100800 */
[----:B0-----:R-:W-:-:S02]  /*39dc0*/  @!P1 IMAD.MOV.U32 R42, RZ, RZ, R67 ;  /* 0x000000ffff2a9224 */ /* 0x001fc400078e0043 */
[----:B------:R-:W-:Y:S01]  /*39dd0*/  @!P1 IMAD.MOV.U32 R43, RZ, RZ, R71 ;  /* 0x000000ffff2b9224 */ /* 0x000fe200078e0047 */
[----:B------:R-:W-:-:S04]  /*39de0*/  PRMT R85, RZ, 0x7610, R85 ;  /* 0x00007610ff557816 */ /* 0x000fc80000000055 */
[----:B------:R0:W4:Y:S01]  /*39df0*/  @!P1 LDG.E.U16 R83, desc[UR20][R42.64] ;  /* 0x000000142a539981 */ /* 0x000122000c1e1500 */
[----:B------:R-:W-:Y:S02]  /*39e00*/  PRMT R87, RZ, 0x7610, R87 ;  /* 0x00007610ff577816 */ /* 0x000fe40000000057 */
[----:B------:R-:W-:Y:S02]  /*39e10*/  PRMT R89, RZ, 0x7610, R89 ;  /* 0x00007610ff597816 */ /* 0x000fe40000000059 */
[----:B------:R-:W-:-:S05]  /*39e20*/  IADD3 R63, P3, PT, R63, R70, RZ ;  /* 0x000000463f3f7210 */ /* 0x000fca0007f7e0ff */
[----:B------:R-:W-:Y:S01]  /*39e30*/  IMAD.X R65, R65, 0x1, R69, P3 ;  /* 0x0000000141417824 */ /* 0x000fe200018e0645 */
[----:B--2---:R-:W-:-:S05]  /*39e40*/  IADD3 R3, P3, PT, R3, R70, RZ ;  /* 0x0000004603037210 */ /* 0x004fca0007f7e0ff */
[----:B------:R-:W-:Y:S01]  /*39e50*/  IMAD.X R61, R61, 0x1, R69, P3 ;  /* 0x000000013d3d7824 */ /* 0x000fe200018e0645 */
[----:B------:R1:W-:Y:S04]  /*39e60*/  STL [R1+0x4e4], R63 ;  /* 0x0004e43f01007387 */ /* 0x0003e80000100800 */
[----:B------:R2:W-:Y:S01]  /*39e70*/  STL [R1+0x4e0], R65 ;  /* 0x0004e04101007387 */ /* 0x0005e20000100800 */
[----:B0-----:R-:W-:-:S03]  /*39e80*/  @!P1 IMAD.MOV.U32 R42, RZ, RZ, R63 ;  /* 0x000000ffff2a9224 */ /* 0x001fc600078e003f */
[----:B------:R-:W-:Y:S01]  /*39e90*/  STL [R1+0x4f4], R3 ;  /* 0x0004f40301007387 */ /* 0x000fe20000100800 */
[----:B------:R-:W-:-:S03]  /*39ea0*/  @!P1 IMAD.MOV.U32 R43, RZ, RZ, R65 ;  /* 0x000000ffff2b9224 */ /* 0x000fc600078e0041 */
[----:B------:R0:W-:Y:S04]  /*39eb0*/  STL [R1+0x4f0], R61 ;  /* 0x0004f03d01007387 */ /* 0x0001e80000100800 */
[----:B------:R0:W4:Y:S01]  /*39ec0*/  @!P1 LDG.E.U16 R85, desc[UR20][R42.64] ;  /* 0x000000142a559981 */ /* 0x000122000c1e1500 */
[----:B---3--:R-:W-:-:S05]  /*39ed0*/  IADD3 R0, P3, PT, R0, R70, RZ ;  /* 0x0000004600007210 */ /* 0x008fca0007f7e0ff */
[----:B------:R-:W-:Y:S01]  /*39ee0*/  IMAD.X R2, R2, 0x1, R69, P3 ;  /* 0x0000000102027824 */ /* 0x000fe200018e0645 */
[----:B------:R-:W-:Y:S04]  /*39ef0*/  STL [R1+0x4dc], R0 ;  /* 0x0004dc0001007387 */ /* 0x000fe80000100800 */
[----:B------:R3:W-:Y:S04]  /*39f00*/  STL [R1+0x4d8], R2 ;  /* 0x0004d80201007387 */ /* 0x0007e80000100800 */
[----:B-1----:R-:W4:Y:S04]  /*39f10*/  LDL.LU R63, [R1+0x290] ;  /* 0x00029000013f7983 */ /* 0x002f280000300800 */
[----:B--2---:R-:W2:Y:S04]  /*39f20*/  LDL.LU R65, [R1+0x270] ;  /* 0x0002700001417983 */ /* 0x004ea80000300800 */
[----:B------:R-:W2:Y:S01]  /*39f30*/  LDL.LU R67, [R1+0x250] ;  /* 0x0002500001437983 */ /* 0x000ea20000300800 */
[----:B0-----:R-:W-:-:S03]  /*39f40*/  @!P1 IMAD.MOV.U32 R42, RZ, RZ, R3 ;  /* 0x000000ffff2a9224 */ /* 0x001fc600078e0003 */
[----:B------:R-:W2:Y:S01]  /*39f50*/  LDL.LU R74, [R1+0x230] ;  /* 0x00023000014a7983 */ /* 0x000ea20000300800 */
[----:B------:R-:W-:-:S03]  /*39f60*/  @!P1 IMAD.MOV.U32 R43, RZ, RZ, R61 ;  /* 0x000000ffff2b9224 */ /* 0x000fc600078e003d */
[----:B------:R-:W2:Y:S01]  /*39f70*/  LDL.LU R76, [R1+0x210] ;  /* 0x00021000014c7983 */ /* 0x000ea20000300800 */
[----:B------:R-:W-:-:S03]  /*39f80*/  IMAD.MOV.U32 R61, RZ, RZ, R72 ;  /* 0x000000ffff3d7224 */ /* 0x000fc600078e0048 */
[----:B------:R-:W2:Y:S04]  /*39f90*/  LDL.LU R78, [R1+0x1f0] ;  /* 0x0001f000014e7983 */ /* 0x000ea80000300800 */
[----:B------:R-:W2:Y:S04]  /*39fa0*/  LDL.LU R80, [R1+0x1d0] ;  /* 0x0001d00001507983 */ /* 0x000ea80000300800 */
[----:B------:R-:W2:Y:S04]  /*39fb0*/  LDL.LU R86, [R1+0x1b0] ;  /* 0x0001b00001567983 */ /* 0x000ea80000300800 */
[----:B------:R-:W2:Y:S04]  /*39fc0*/  LDL.LU R72, [R1+0x190] ;  /* 0x0001900001487983 */ /* 0x000ea80000300800 */
[----:B------:R-:W2:Y:S04]  /*39fd0*/  LDL.LU R82, [R1+0x130] ;  /* 0x0001300001527983 */ /* 0x000ea80000300800 */
[----:B------:R-:W2:Y:S04]  /*39fe0*/  LDL.LU R84, [R1+0x110] ;  /* 0x0001100001547983 */ /* 0x000ea80000300800 */
[----:B------:R0:W2:Y:S04]  /*39ff0*/  @!P1 LDG.E.U16 R87, desc[UR20][R42.64] ;  /* 0x000000142a579981 */ /* 0x0000a8000c1e1500 */
[----:B------:R-:W2:Y:S04]  /*3a000*/  LDL.LU R88, [R1+0xf0] ;  /* 0x0000f00001587983 */ /* 0x000ea80000300800 */
[----:B------:R-:W2:Y:S01]  /*3a010*/  LDL.LU R90, [R1+0xd0] ;  /* 0x0000d000015a7983 */ /* 0x000ea20000300800 */
[----:B0-----:R-:W-:-:S02]  /*3a020*/  @!P1 IMAD.MOV.U32 R42, RZ, RZ, R0 ;  /* 0x000000ffff2a9224 */ /* 0x001fc400078e0000 */
[----:B------:R-:W-:Y:S01]  /*3a030*/  @!P1 IMAD.MOV.U32 R43, RZ, RZ, R2 ;  /* 0x000000ffff2b9224 */ /* 0x000fe200078e0002 */
[----:B------:R-:W2:Y:S04]  /*3a040*/  LDL.LU R92, [R1+0xb0] ;  /* 0x0000b000015c7983 */ /* 0x000ea80000300800 */
[----:B------:R-:W2:Y:S04]  /*3a050*/  LDL.LU R71, [R1+0x90] ;  /* 0x0000900001477983 */ /* 0x000ea80000300800 */
[----:B---3--:R-:W3:Y:S04]  /*3a060*/  LDL.LU R2, [R1+0x70] ;  /* 0x0000700001027983 */ /* 0x008ee80000300800 */
[----:B------:R-:W2:Y:S04]  /*3a070*/  LDL.LU R3, [R1+0x50] ;  /* 0x0000500001037983 */ /* 0x000ea80000300800 */
[----:B------:R-:W2:Y:S04]  /*3a080*/  LDL.LU R0, [R1+0x30] ;  /* 0x0000300001007983 */ /* 0x000ea80000300800 */
[----:B------:R0:W2:Y:S04]  /*3a090*/  @!P1 LDG.E.U16 R89, desc[UR20][R42.64] ;  /* 0x000000142a599981 */ /* 0x0000a8000c1e1500 */
[----:B------:R-:W2:Y:S04]  /*3a0a0*/  LDL.LU R42, [R1+0x4e8] ;  /* 0x0004e800012a7983 */ /* 0x000ea80000300800 */
[----:B------:R-:W0:Y:S01]  /*3a0b0*/  LDL.LU R43, [R1+0x4ec] ;  /* 0x0004ec00012b7983 */ /* 0x000e220000300800 */
[----:B------:R-:W-:-:S02]  /*3a0c0*/  PRMT R91, RZ, 0x7610, R91 ;  /* 0x00007610ff5b7816 */ /* 0x000fc4000000005b */
[----:B0-----:R-:W-:-:S05]  /*3a0d0*/  IADD3 R43, P3, PT, R43, R70, RZ ;  /* 0x000000462b2b7210 */ /* 0x001fca0007f7e0ff */
[----:B--2---:R-:W-:Y:S01]  /*3a0e0*/  IMAD.X R42, R42, 0x1, R69, P3 ;  /* 0x000000012a2a7824 */ /* 0x004fe200018e0645 */
[----:B------:R0:W-:Y:S04]  /*3a0f0*/  STL [R1+0x4ec], R43 ;  /* 0x0004ec2b01007387 */ /* 0x0001e80000100800 */
[----:B------:R1:W-:Y:S01]  /*3a100*/  STL [R1+0x4e8], R42 ;  /* 0x0004e82a01007387 */ /* 0x0003e20000100800 */
[----:B0-----:R-:W-:-:S04]  /*3a110*/  @!P1 LOP3.LUT R43, R43, R42, RZ, 0x3c, !PT ;  /* 0x0000002a2b2b9212 */ /* 0x001fc800078e3cff */
[----:B-1----:R-:W-:-:S04]  /*3a120*/  @!P1 LOP3.LUT R42, R43, R42, RZ, 0x3c, !PT ;  /* 0x0000002a2b2a9212 */ /* 0x002fc800078e3cff */
[----:B------:R-:W-:-:S05]  /*3a130*/  @!P1 LOP3.LUT R43, R43, R42, RZ, 0x3c, !PT ;  /* 0x0000002a2b2b9212 */ /* 0x000fca00078e3cff */
[----:B------:R0:W2:Y:S04]  /*3a140*/  @!P1 LDG.E.U16 R91, desc[UR20][R42.64] ;  /* 0x000000142a5b9981 */ /* 0x0000a8000c1e1500 */
[----:B------:R-:W2:Y:S04]  /*3a150*/  LDL.LU R42, [R1+0x30c] ;  /* 0x00030c00012a7983 */ /* 0x000ea80000300800 */
[----:B------:R-:W0:Y:S01]  /*3a160*/  LDL.LU R43, [R1+0x310] ;  /* 0x00031000012b7983 */ /* 0x000e220000300800 */
[----:B------:R-:W-:Y:S02]  /*3a170*/  PRMT R93, RZ, 0x7610, R93 ;  /* 0x00007610ff5d7816 */ /* 0x000fe4000000005d */
[----:B0-----:R-:W-:-:S05]  /*3a180*/  IADD3 R43, P3, PT, R43, R70, RZ ;  /* 0x000000462b2b7210 */ /* 0x001fca0007f7e0ff */
[----:B--2---:R-:W-:Y:S01]  /*3a190*/  IMAD.X R42, R42, 0x1, R69, P3 ;  /* 0x000000012a2a7824 */ /* 0x004fe200018e0645 */
[----:B------:R0:W-:Y:S04]  /*3a1a0*/  STL [R1+0x310], R43 ;  /* 0x0003102b01007387 */ /* 0x0001e80000100800 */
[----:B------:R1:W-:Y:S01]  /*3a1b0*/  STL [R1+0x30c], R42 ;  /* 0x00030c2a01007387 */ /* 0x0003e20000100800 */
[----:B0-----:R-:W-:-:S04]  /*3a1c0*/  @!P1 LOP3.LUT R43, R43, R42, RZ, 0x3c, !PT ;  /* 0x0000002a2b2b9212 */ /* 0x001fc800078e3cff */
[----:B-1----:R-:W-:-:S04]  /*3a1d0*/  @!P1 LOP3.LUT R42, R43, R42, RZ, 0x3c, !PT ;  /* 0x0000002a2b2a9212 */ /* 0x002fc800078e3cff */
[----:B------:R-:W-:-:S05]  /*3a1e0*/  @!P1 LOP3.LUT R43, R43, R42, RZ, 0x3c, !PT ;  /* 0x0000002a2b2b9212 */ /* 0x000fca00078e3cff */
[----:B------:R-:W2:Y:S01]  /*3a1f0*/  @!P1 LDG.E.U16 R93, desc[UR20][R42.64] ;  /* 0x000000142a5d9981 */ /* 0x000ea2000c1e1500 */
[----:B------:R-:W-:Y:S06]  /*3a200*/  BAR.SYNC.DEFER_BLOCKING 0x0 ;  /* 0x0000000000007b1d */ /* 0x000fec0000010000 */
[----:B------:R-:W2:Y:S04]  /*3a210*/  LDL.LU R42, [R1+0x170] ;  /* 0x00017000012a7983 */ /* 0x000ea80000300800 */
[----:B------:R-:W2:Y:S04]  /*3a220*/  LDL.LU R43, [R1+0x150] ;  /* 0x00015000012b7983 */ /* 0x000ea80000300800 */
[----:B------:R0:W-:Y:S04]  /*3a230*/  STS.U16 [R68+UR9+0x10000], R61 ;  /* 0x0100003d44007988 */ /* 0x0001e80008000409 */
[----:B----4-:R1:W-:Y:S04]  /*3a240*/  STS.U16 [R68+UR9+0x10400], R63 ;  /* 0x0104003f44007988 */ /* 0x0103e80008000409 */
[----:B------:R4:W-:Y:S04]  /*3a250*/  STS.U16 [R68+UR9+0x10800], R65 ;  /* 0x0108004144007988 */ /* 0x0009e80008000409 */
[----:B0-----:R-:W2:Y:S04]  /*3a260*/  LDL.LU R61, [R1+0x1350] ;  /* 0x00135000013d7983 */ /* 0x001ea80000300800 */
[----:B-1----:R-:W2:Y:S04]  /*3a270*/  LDL.LU R63, [R1+0x134c] ;  /* 0x00134c00013f7983 */ /* 0x002ea80000300800 */
[----:B----4-:R-:W4:Y:S04]  /*3a280*/  LDL.LU R65, [R1+0x1348] ;  /* 0x0013480001417983 */ /* 0x010f280000300800 */
[----:B------:R0:W-:Y:S04]  /*3a290*/  STS.U16 [R68+UR9+0x10c00], R67 ;  /* 0x010c004344007988 */ /* 0x0001e80008000409 */
[----:B------:R1:W-:Y:S04]  /*3a2a0*/  STS.U16 [R68+UR9+0x11000], R74 ;  /* 0x0110004a44007988 */ /* 0x0003e80008000409 */
[----:B------:R3:W-:Y:S04]  /*3a2b0*/  STS.U16 [R68+UR9+0x11400], R76 ;  /* 0x0114004c44007988 */ /* 0x0007e80008000409 */
[----:B0-----:R-:W4:Y:S04]  /*3a2c0*/  LDL.LU R67, [R1+0x1344] ;  /* 0x0013440001437983 */ /* 0x001f280000300800 */
[----:B-1----:R-:W4:Y:S04]  /*3a2d0*/  LDL.LU R74, [R1+0x1340] ;  /* 0x00134000014a7983 */ /* 0x002f280000300800 */
[----:B---3--:R-:W3:Y:S04]  /*3a2e0*/  LDL.LU R76, [R1+0x133c] ;  /* 0x00133c00014c7983 */ /* 0x008ee80000300800 */
[----:B------:R0:W-:Y:S04]  /*3a2f0*/  STS.U16 [R68+UR9+0x11800], R78 ;  /* 0x0118004e44007988 */ /* 0x0001e80008000409 */
[----:B------:R1:W-:Y:S04]  /*3a300*/  STS.U16 [R68+UR9+0x11c00], R80 ;  /* 0x011c005044007988 */ /* 0x0003e80008000409 */
[----:B------:R1:W-:Y:S04]  /*3a310*/  STS.U16 [R68+UR9+0x12000], R86 ;  /* 0x0120005644007988 */ /* 0x0003e80008000409 */
[----:B0-----:R-:W3:Y:S04]  /*3a320*/  LDL.LU R78, [R1+0x1338] ;  /* 0x00133800014e7983 */ /* 0x001ee80000300800 */
[----:B-1----:R-:W3:Y:S04]  /*3a330*/  LDL.LU R80, [R1+0x1334] ;  /* 0x0013340001507983 */ /* 0x002ee80000300800 */
[----:B------:R-:W3:Y:S04]  /*3a340*/  LDL.LU R86, [R1+0x1330] ;  /* 0x0013300001567983 */ /* 0x000ee80000300800 */
[----:B------:R0:W-:Y:S04]  /*3a350*/  STS.U16 [R68+UR9+0x12400], R72 ;  /* 0x0124004844007988 */ /* 0x0001e80008000409 */
        /* <DEDUP_REMOVED lines=18> */
[----:B-1----:R-:W3:Y:S04]  /*3a480*/  LDL.LU R0, [R1+0x1ac] ;  /* 0x0001ac0001007983 */ /* 0x002ee80000300800 */
        /* <DEDUP_REMOVED lines=9> */
[----:B------:R1:W-:Y:S04]  /*3a520*/  STS.U16 [R68+UR9+0x12c00], R43 ;  /* 0x012c002b44007988 */ /* 0x0003e80008000409 */
[----:B0-----:R-:W2:Y:S04]  /*3a530*/  LDL.LU R42, [R1+0x4c] ;  /* 0x00004c00012a7983 */ /* 0x001ea80000300800 */
[----:B-1----:R-:W2:Y:S04]  /*3a540*/  LDL.LU R43, [R1+0x2c] ;  /* 0x00002c00012b7983 */ /* 0x002ea80000300800 */
[----:B----4-:R-:W-:Y:S04]  /*3a550*/  STS.U16 [R68+UR9+0x15c00], R65 ;  /* 0x015c004144007988 */ /* 0x010fe80008000409 */
[----:B---3--:R0:W-:Y:S04]  /*3a560*/  STS.U16 [R68+UR9+0x15800], R86 ;  /* 0x0158005644007988 */ /* 0x0081e80008000409 */
[----:B0-----:R-:W3:Y:S04]  /*3a570*/  LDL.LU R86, [R1+0x6c] ;  /* 0x00006c0001567983 */ /* 0x001ee80000300800 */
[----:B------:R-:W4:Y:S04]  /*3a580*/  LDL.LU R65, [R1+0x8c] ;  /* 0x00008c0001417983 */ /* 0x000f280000300800 */
[----:B------:R-:W2:Y:S04]  /*3a590*/  LDL.LU R49, [R1+0xac] ;  /* 0x0000ac0001317983 */ /* 0x000ea80000300800 */
[----:B------:R-:W2:Y:S04]  /*3a5a0*/  LDL.LU R8, [R1+0xcc] ;  /* 0x0000cc0001087983 */ /* 0x000ea80000300800 */
[----:B------:R-:W2:Y:S04]  /*3a5b0*/  LDL.LU R16, [R1+0xec] ;  /* 0x0000ec0001107983 */ /* 0x000ea80000300800 */
[----:B------:R-:W2:Y:S04]  /*3a5c0*/  LDL.LU R24, [R1+0x10c] ;  /* 0x00010c0001187983 */ /* 0x000ea80000300800 */
[----:B------:R0:W-:Y:S04]  /*3a5d0*/  STS.U16 [R68+UR9+0x15400], R72 ;  /* 0x0154004844007988 */ /* 0x0001e80008000409 */
[----:B------:R-:W2:Y:S04]  /*3a5e0*/  LDL.LU R32, [R1+0x12c] ;  /* 0x00012c0001207983 */ /* 0x000ea80000300800 */
[----:B------:R-:W2:Y:S01]  /*3a5f0*/  LDL.LU R40, [R1+0x14c] ;  /* 0x00014c0001287983 */ /* 0x000ea20000300800 */
[----:B0-----:R-:W-:-:S03]  /*3a600*/  LOP3.LUT R72, R68, 0x10, RZ, 0x3c, !PT ;  /* 0x0000001044487812 */ /* 0x001fc600078e3cff */
[----:B------:R-:W2:Y:S04]  /*3a610*/  LDL.LU R44, [R1+0x16c] ;  /* 0x00016c00012c7983 */ /* 0x000ea80000300800 */
[----:B------:R-:W2:Y:S04]  /*3a620*/  LDL.LU R46, [R1+0x18c] ;  /* 0x00018c00012e7983 */ /* 0x000ea80000300800 */
        /* <DEDUP_REMOVED lines=18> */
[----:B--2---:R-:W-:Y:S04]  /*3a750*/  STS.U16 [R72+UR9+0x12480], R46 ;  /* 0x0124802e48007988 */ /* 0x004fe80008000409 */
[----:B------:R-:W-:Y:S04]  /*3a760*/  STS.U16 [R72+UR9+0x12880], R44 ;  /* 0x0128802c48007988 */ /* 0x000fe80008000409 */
[----:B------:R-:W-:Y:S04]  /*3a770*/  STS.U16 [R72+UR9+0x12c80], R40 ;  /* 0x012c802848007988 */ /* 0x000fe80008000409 */
[----:B------:R-:W-:Y:S04]  /*3a780*/  STS.U16 [R72+UR9+0x13080], R32 ;  /* 0x0130802048007988 */ /* 0x000fe80008000409 */
[----:B------:R-:W-:Y:S04]  /*3a790*/  STS.U16 [R72+UR9+0x13480], R24 ;  /* 0x0134801848007988 */ /* 0x000fe80008000409 */
[----:B------:R-:W-:Y:S04]  /*3a7a0*/  STS.U16 [R72+UR9+0x13880], R16 ;  /* 0x0138801048007988 */ /* 0x000fe80008000409 */
[----:B------:R-:W-:Y:S04]  /*3a7b0*/  STS.U16 [R72+UR9+0x13c80], R8 ;  /* 0x013c800848007988 */ /* 0x000fe80008000409 */
[----:B------:R-:W-:Y:S04]  /*3a7c0*/  STS.U16 [R72+UR9+0x14080], R49 ;  /* 0x0140803148007988 */ /* 0x000fe80008000409 */
[----:B----4-:R-:W-:Y:S04]  /*3a7d0*/  STS.U16 [R72+UR9+0x14480], R65 ;  /* 0x0144804148007988 */ /* 0x010fe80008000409 */
[----:B---3--:R-:W-:Y:S04]  /*3a7e0*/  STS.U16 [R72+UR9+0x14880], R86 ;  /* 0x0148805648007988 */ /* 0x008fe80008000409 */
[----:B------:R-:W-:Y:S04]  /*3a7f0*/  STS.U16 [R72+UR9+0x14c80], R42 ;  /* 0x014c802a48007988 */ /* 0x000fe80008000409 */
[----:B------:R-:W-:Y:S04]  /*3a800*/  STS.U16 [R72+UR9+0x15080], R43 ;  /* 0x0150802b48007988 */ /* 0x000fe80008000409 */
[----:B------:R0:W-:Y:S04]  /*3a810*/  STS.U16 [R72+UR9+0x15480], R0 ;  /* 0x0154800048007988 */ /* 0x0001e80008000409 */
[----:B0-----:R-:W2:Y:S04]  /*3a820*/  LDL.LU R0, [R1+0x1304] ;  /* 0x0013040001007983 */ /* 0x001ea80000300800 */
[----:B------:R-:W3:Y:S04]  /*3a830*/  LDL.LU R46, [R1+0x188] ;  /* 0x00018800012e7983 */ /* 0x000ee80000300800 */
[----:B------:R-:W4:Y:S04]  /*3a840*/  LDL.LU R44, [R1+0x168] ;  /* 0x00016800012c7983 */ /* 0x000f280000300800 */
        /* <DEDUP_REMOVED lines=9> */
[----:B------:R0:W-:Y:S04]  /*3a8e0*/  STS.U16 [R72+UR9+0x15880], R84 ;  /* 0x0158805448007988 */ /* 0x0001e80008000409 */
[----:B------:R-:W2:Y:S04]  /*3a8f0*/  LDL.LU R43, [R1+0x28] ;  /* 0x00002800012b7983 */ /* 0x000ea80000300800 */
[----:B------:R1:W-:Y:S04]  /*3a900*/  STS.U16 [R72+UR9+0x15c80], R63 ;  /* 0x015c803f48007988 */ /* 0x0003e80008000409 */
[----:B0-----:R-:W2:Y:S04]  /*3a910*/  LDL.LU R84, [R1+0x1a8] ;  /* 0x0001a80001547983 */ /* 0x001ea80000300800 */
[----:B------:R0:W-:Y:S04]  /*3a920*/  STS.U16 [R72+UR9+0x16080], R47 ;  /* 0x0160802f48007988 */ /* 0x0001e80008000409 */
[----:B-1----:R-:W2:Y:S04]  /*3a930*/  LDL.LU R63, [R1+0x1c8] ;  /* 0x0001c800013f7983 */ /* 0x002ea80000300800 */
        /* <DEDUP_REMOVED lines=10> */
[----:B------:R-:W-:Y:S04]  /*3a9e0*/  STS.U16 [R72+UR9+0x17880], R50 ;  /* 0x0178803248007988 */ /* 0x000fe80008000409 */
[----:B-1----:R-:W2:Y:S04]  /*3a9f0*/  LDL.LU R48, [R1+0x288] ;  /* 0x0002880001307983 */ /* 0x002ea80000300800 */
[----:B------:R0:W-:Y:S04]  /*3aa00*/  STS.U16 [R72+UR9+0x17c80], R52 ;  /* 0x017c803448007988 */ /* 0x0001e80008000409 */
[----:B0-----:R-:W2:Y:S04]  /*3aa10*/  LDL.LU R72, [R1+0x1300] ;  /* 0x0013000001487983 */ /* 0x001ea80000300800 */
[----:B------:R-:W2:Y:S01]  /*3aa20*/  LDL.LU R52, [R1+0x2a8] ;  /* 0x0002a80001347983 */ /* 0x000ea20000300800 */
[----:B------:R-:W-:-:S05]  /*3aa30*/  LOP3.LUT R50, R68, 0x20, RZ, 0x3c, !PT ;  /* 0x0000002044327812 */ /* 0x000fca00078e3cff */
        /* <DEDUP_REMOVED lines=9> */
[----:B---3--:R-:W-:Y:S04]  /*3aad0*/  STS.U16 [R50+UR9+0x12500], R46 ;  /* 0x0125002e32007988 */ /* 0x008fe80008000409 */
[----:B----4-:R-:W-:Y:S04]  /*3aae0*/  STS.U16 [R50+UR9+0x12900], R44 ;  /* 0x0129002c32007988 */ /* 0x010fe80008000409 */
        /* <DEDUP_REMOVED lines=33> */
[----:B------:R0:W-:Y:S02]  /*3ad00*/  STS.U16 [R50+UR9+0x15900], R82 ;  /* 0x0159005232007988 */ /* 0x0001e40008000409 */
[----:B0-----:R-:W-:-:S05]  /*3ad10*/  LOP3.LUT R82, R68, 0x20, RZ, 0x3c, !PT ;  /* 0x0000002044527812 */ /* 0x001fca00078e3cff */
[----:B------:R-:W-:Y:S01]  /*3ad20*/  STS.U16 [R82+UR9+0x15d00], R61 ;  /* 0x015d003d52007988 */ /* 0x000fe20008000409 */
[----:B------:R-:W-:-:S03]  /*3ad30*/  LOP3.LUT R50, R68, 0x30, RZ, 0x3c, !PT ;  /* 0x0000003044327812 */ /* 0x000fc600078e3cff */
        /* <DEDUP_REMOVED lines=51> */
[----:B------:R-:W-:Y:S04]  /*3b070*/  STS.U16 [R50+UR9+0x15980], R80 ;  /* 0x0159805032007988 */ /* 0x000fe80008000409 */
        /* <DEDUP_REMOVED lines=31> */
[----:B------:R1:W-:Y:S04]  /*3b270*/  STS.U16 [R10+UR9+0x15600], R71 ;  /* 0x015600470a007988 */ /* 0x0003e80008000409 */
[----:B0-----:R-:W2:Y:S04]  /*3b280*/  LDL.LU R2, [R1+0x12f4] ;  /* 0x0012f40001027983 */ /* 0x001ea80000300800 */
[----:B-1----:R-:W3:Y:S04]  /*3b290*/  LDL.LU R71, [R1+0x12f0] ;  /* 0x0012f00001477983 */ /* 0x002ee80000300800 */
[----:B------:R-:W4:Y:S04]  /*3b2a0*/  LDL.LU R48, [R1+0x29c] ;  /* 0x00029c0001307983 */ /* 0x000f280000300800 */
[----:B------:R-:W2:Y:S04]  /*3b2b0*/  LDL.LU R33, [R1+0x27c] ;  /* 0x00027c0001217983 */ /* 0x000ea80000300800 */
        /* <DEDUP_REMOVED lines=30> */
[----:B--2---:R-:W-:Y:S04]  /*3b4a0*/  STS.U16 [R11+UR9+0x10680], R33 ;  /* 0x010680210b007988 */ /* 0x004fe80008000409 */
[----:B---3--:R0:W-:Y:S04]  /*3b4b0*/  STS.U16 [R11+UR9+0x10a80], R25 ;  /* 0x010a80190b007988 */ /* 0x0081e80008000409 */
[----:B------:R1:W-:Y:S04]  /*3b4c0*/  STS.U16 [R11+UR9+0x10e80], R17 ;  /* 0x010e80110b007988 */ /* 0x0003e80008000409 */
[----:B0-----:R-:W2:Y:S04]  /*3b4d0*/  LDL.LU R25, [R1+0x298] ;  /* 0x0002980001197983 */ /* 0x001ea80000300800 */
[----:B-1----:R-:W3:Y:S04]  /*3b4e0*/  LDL.LU R17, [R1+0x278] ;  /* 0x0002780001117983 */ /* 0x002ee80000300800 */
        /* <DEDUP_REMOVED lines=16> */
[----:B0-----:R-:W4:Y:S04]  /*3b5f0*/  LDL.LU R9, [R1+0x258] ;  /* 0x0002580001097983 */ /* 0x001f280000300800 */
[----:B-1----:R-:W4:Y:S04]  /*3b600*/  LDL.LU R47, [R1+0x238] ;  /* 0x00023800012f7983 */ /* 0x002f280000300800 */
[----:B------:R0:W-:Y:S04]  /*3b610*/  STS.U16 [R11+UR9+0x15280], R3 ;  /* 0x015280030b007988 */ /* 0x0001e80008000409 */
[----:B------:R-:W-:Y:S04]  /*3b620*/  STS.U16 [R11+UR9+0x15680], R92 ;  /* 0x0156805c0b007988 */ /* 0x000fe80008000409 */
[----:B0-----:R-:W4:Y:S04]  /*3b630*/  LDL.LU R3, [R1+0x12ec] ;  /* 0x0012ec0001037983 */ /* 0x001f280000300800 */
[----:B------:R-:W4:Y:S04]  /*3b640*/  LDL.LU R63, [R1+0x218] ;  /* 0x00021800013f7983 */ /* 0x000f280000300800 */
[----:B------:R-:W4:Y:S04]  /*3b650*/  LDL.LU R84, [R1+0x1f8] ;  /* 0x0001f80001547983 */ /* 0x000f280000300800 */
[----:B------:R-:W4:Y:S04]  /*3b660*/  LDL.LU R46, [R1+0x1d8] ;  /* 0x0001d800012e7983 */ /* 0x000f280000300800 */
[----:B------:R-:W-:Y:S04]  /*3b670*/  STS.U16 [R11+UR9+0x15a80], R76 ;  /* 0x015a804c0b007988 */ /* 0x000fe80008000409 */
[----:B------:R-:W4:Y:S04]  /*3b680*/  LDL.LU R44, [R1+0x1b8] ;  /* 0x0001b800012c7983 */ /* 0x000f280000300800 */
[----:B------:R-:W-:Y:S01]  /*3b690*/  STS.U16 [R11+UR9+0x15e80], R55 ;  /* 0x015e80370b007988 */ /* 0x000fe20008000409 */
[----:B------:R-:W-:-:S03]  /*3b6a0*/  LOP3.LUT R10, R68, 0x60, RZ, 0x3c, !PT ;  /* 0x00000060440a7812 */ /* 0x000fc600078e3cff */
[----:B------:R-:W4:Y:S04]  /*3b6b0*/  LDL.LU R40, [R1+0x198] ;  /* 0x0001980001287983 */ /* 0x000f280000300800 */
[----:B------:R-:W-:Y:S04]  /*3b6c0*/  STS.U16 [R11+UR9+0x16280], R5 ;  /* 0x016280050b007988 */ /* 0x000fe80008000409 */
        /* <DEDUP_REMOVED lines=15> */
[----:B------:R-:W4:Y:S04]  /*3b7c0*/  LDL.LU R43, [R1+0x78] ;  /* 0x00007800012b7983 */ /* 0x000f280000300800 */
[----:B--2---:R-:W-:Y:S04]  /*3b7d0*/  STS.U16 [R10+UR9+0x10300], R25 ;  /* 0x010300190a007988 */ /* 0x004fe80008000409 */
[----:B---3--:R0:W-:Y:S04]  /*3b7e0*/  STS.U16 [R10+UR9+0x10700], R17 ;  /* 0x010700110a007988 */ /* 0x0081e80008000409 */
[----:B0-----:R-:W2:Y:S04]  /*3b7f0*/  LDL.LU R17, [R1+0x58] ;  /* 0x0000580001117983 */ /* 0x001ea80000300800 */
[----:B----4-:R0:W-:Y:S04]  /*3b800*/  STS.U16 [R10+UR9+0x10b00], R9 ;  /* 0x010b00090a007988 */ /* 0x0101e80008000409 */
[----:B------:R1:W-:Y:S04]  /*3b810*/  STS.U16 [R10+UR9+0x10f00], R47 ;  /* 0x010f002f0a007988 */ /* 0x0003e80008000409 */
[----:B0-----:R-:W3:Y:S04]  /*3b820*/  LDL.LU R9, [R1+0x294] ;  /* 0x0002940001097983 */ /* 0x001ee80000300800 */
[----:B-1----:R-:W4:Y:S04]  /*3b830*/  LDL.LU R47, [R1+0x274] ;  /* 0x00027400012f7983 */ /* 0x002f280000300800 */
[----:B------:R0:W-:Y:S04]  /*3b840*/  STS.U16 [R10+UR9+0x11300], R63 ;  /* 0x0113003f0a007988 */ /* 0x0001e80008000409 */
[----:B------:R1:W-:Y:S04]  /*3b850*/  STS.U16 [R10+UR9+0x11700], R84 ;  /* 0x011700540a007988 */ /* 0x0003e80008000409 */
[----:B------:R1:W-:Y:S04]  /*3b860*/  STS.U16 [R10+UR9+0x11b00], R46 ;  /* 0x011b002e0a007988 */ /* 0x0003e80008000409 */
[----:B0-----:R-:W4:Y:S04]  /*3b870*/  LDL.LU R63, [R1+0x254] ;  /* 0x00025400013f7983 */ /* 0x001f280000300800 */
[----:B------:R0:W-:Y:S04]  /*3b880*/  STS.U16 [R10+UR9+0x11f00], R44 ;  /* 0x011f002c0a007988 */ /* 0x0001e80008000409 */
[----:B-1----:R-:W4:Y:S04]  /*3b890*/  LDL.LU R84, [R1+0x234] ;  /* 0x0002340001547983 */ /* 0x002f280000300800 */
[----:B------:R1:W-:Y:S04]  /*3b8a0*/  STS.U16 [R10+UR9+0x12300], R40 ;  /* 0x012300280a007988 */ /* 0x0003e80008000409 */
[----:B------:R-:W4:Y:S04]  /*3b8b0*/  LDL.LU R46, [R1+0x214] ;  /* 0x00021400012e7983 */ /* 0x000f280000300800 */
        /* <DEDUP_REMOVED lines=18> */
[----:B0-----:R-:W4:Y:S04]  /*3b9e0*/  LDL.LU R42, [R1+0xd4] ;  /* 0x0000d400012a7983 */ /* 0x001f280000300800 */
[----:B-1----:R-:W4:Y:S04]  /*3b9f0*/  LDL.LU R43, [R1+0xb4] ;  /* 0x0000b400012b7983 */ /* 0x002f280000300800 */
[----:B--2---:R-:W-:Y:S04]  /*3ba00*/  STS.U16 [R10+UR9+0x14b00], R17 ;  /* 0x014b00110a007988 */ /* 0x004fe80008000409 */
[----:B------:R0:W-:Y:S04]  /*3ba10*/  STS.U16 [R10+UR9+0x14f00], R71 ;  /* 0x014f00470a007988 */ /* 0x0001e80008000409 */
[----:B------:R1:W-:Y:S04]  /*3ba20*/  STS.U16 [R10+UR9+0x15300], R72 ;  /* 0x015300480a007988 */ /* 0x0003e80008000409 */
[----:B0-----:R-:W2:Y:S04]  /*3ba30*/  LDL.LU R71, [R1+0x12e8] ;  /* 0x0012e80001477983 */ /* 0x001ea80000300800 */
[----:B-1----:R-:W2:Y:S04]  /*3ba40*/  LDL.LU R72, [R1+0x12e4] ;  /* 0x0012e40001487983 */ /* 0x002ea80000300800 */
[----:B------:R-:W-:Y:S04]  /*3ba50*/  STS.U16 [R10+UR9+0x15700], R90 ;  /* 0x0157005a0a007988 */ /* 0x000fe80008000409 */
        /* <DEDUP_REMOVED lines=29> */
[----:B------:R2:W-:Y:S04]  /*3bc30*/  STS.U16 [R4+UR9+0x14b80], R3 ;  /* 0x014b800304007988 */ /* 0x0005e80008000409 */
[----:B0-----:R0:W5:Y:S04]  /*3bc40*/  LDL.LU R72, [R1+0x12e0] ;  /* 0x0012e00001487983 */ /* 0x0011680000300800 */
[----:B-1----:R0:W5:Y:S04]  /*3bc50*/  LDL.LU R71, [R1+0x12dc] ;  /* 0x0012dc0001477983 */ /* 0x0021680000300800 */
[----:B--2---:R0:W5:Y:S04]  /*3bc60*/  LDL.LU R3, [R1+0x12d8] ;  /* 0x0012d80001037983 */ /* 0x0041680000300800 */
[----:B------:R1:W-:Y:S04]  /*3bc70*/  STS.U16 [R4+UR9+0x14f80], R2 ;  /* 0x014f800204007988 */ /* 0x0003e80008000409 */
[----:B------:R2:W-:Y:S04]  /*3bc80*/  STS.U16 [R4+UR9+0x15380], R0 ;  /* 0x0153800004007988 */ /* 0x0005e80008000409 */
[----:B-1----:R0:W5:Y:S04]  /*3bc90*/  LDL.LU R2, [R1+0x12d4] ;  /* 0x0012d40001027983 */ /* 0x0021680000300800 */
[----:B--2---:R0:W5:Y:S04]  /*3bca0*/  LDL.LU R0, [R1+0x12d0] ;  /* 0x0012d00001007983 */ /* 0x0041680000300800 */
        /* <DEDUP_REMOVED lines=11> */
[----:B------:R1:W-:Y:S06]  /*3bd60*/  MEMBAR.ALL.CTA ;  /* 0x0000000000007992 */ /* 0x0003ec0000008000 */
[----:B-1----:R-:W1:Y:S01]  /*3bd70*/  FENCE.VIEW.ASYNC.S ;  /* 0x00000000000073c6 */ /* 0x002e620000000000 */
[----:B------:R-:W-:-:S04]  /*3bd80*/  ULEA UR6, UR18, UR9, 0x3 ;  /* 0x0000000912067291 */ /* 0x000fc8000f8e18ff */
[----:B------:R-:W-:Y:S01]  /*3bd90*/  UIADD3 UR6, UPT, UPT, UR6, 0x20000, URZ ;  /* 0x0002000006067890 */ /* 0x000fe2000fffe0ff */
[----:B-1----:R-:W-:Y:S06]  /*3bda0*/  BAR.SYNC.DEFER_BLOCKING 0x0 ;  /* 0x0000000000007b1d */ /* 0x002fec0000010000 */
[----:B0-----:R-:W-:Y:S05]  /*3bdb0*/  @P0 BRA `(.L_x_10) ;  /* 0x0000000000900947 */ /* 0x001fea0003800000 */
[----:B------:R-:W-:Y:S02]  /*3bdc0*/  UIADD3 UR19, UPT, UPT, UR8, 0x108, URZ ;  /* 0x0000010808137890 */ /* 0x000fe4000fffe0ff */
[----:B------:R-:W-:Y:S02]  /*3bdd0*/  UIADD3 UR36, UPT, UPT, UR8, 0x110, URZ ;  /* 0x0000011008247890 */ /* 0x000fe4000fffe0ff */
[----:B------:R-:W-:Y:S02]  /*3bde0*/  UIADD3 UR37, UPT, UPT, UR8, 0x118, URZ ;  /* 0x0000011808257890 */ /* 0x000fe4000fffe0ff */
[----:B------:R-:W-:Y:S02]  /*3bdf0*/  UIADD3 UR42, UPT, UPT, UR8, 0x120, URZ ;  /* 0x00000120082a7890 */ /* 0x000fe4000fffe0ff */
[----:B------:R-:W-:Y:S02]  /*3be00*/  UIADD3 UR43, UPT, UPT, UR8, 0x128, URZ ;  /* 0x00000128082b7890 */ /* 0x000fe4000fffe0ff */
[----:B------:R-:W-:Y:S01]  /*3be10*/  UIADD3 UR48, UPT, UPT, UR8, 0x130, URZ ;  /* 0x0000013008307890 */ /* 0x000fe2000fffe0ff */
[----:B------:R-:W-:Y:S01]  /*3be20*/  UMOV UR16, 0x0 ;  /* 0x0000000000107882 */ /* 0x000fe20000000000 */
[----:B------:R-:W-:Y:S01]  /*3be30*/  UMOV UR17, 0x8400490 ;  /* 0x0840049000117882 */ /* 0x000fe20000000000 */
[----:B------:R-:W-:Y:S01]  /*3be40*/  UMOV UR13, 0x40004040 ;  /* 0x40004040000d7882 */ /* 0x000fe20000000000 */
[----:B------:R-:W-:-:S02]  /*3be50*/  UIADD3 UR49, UPT, UPT, UR8, 0x138, URZ ;  /* 0x0000013808317890 */ /* 0x000fc4000fffe0ff */
[----:B------:R0:W-:Y:S01]  /*3be60*/  UTCHMMA tmem[UR11], gdesc[UR12], tmem[UR8], tmem[UR16], idesc[UR17], UPT ;  /* 0x00ff100c0b0079ea */ /* 0x0001e2000b800008 */
[----:B------:R-:W-:Y:S01]  /*3be70*/  UMOV UR34, 0x0 ;  /* 0x0000000000227882 */ /* 0x000fe20000000000 */
[----:B------:R-:W-:Y:S01]  /*3be80*/  UMOV UR35, 0x8400490 ;  /* 0x0840049000237882 */ /* 0x000fe20000000000 */
[----:B------:R-:W-:Y:S01]  /*3be90*/  UMOV UR38, 0x0 ;  /* 0x0000000000267882 */ /* 0x000fe20000000000 */
[----:B------:R-:W-:Y:S01]  /*3bea0*/  UMOV UR39, 0x8400490 ;  /* 0x0840049000277882 */ /* 0x000fe20000000000 */
        /* <DEDUP_REMOVED lines=21> */
.L_x_10:
[----:B------:R-:W2:Y:S04]  /*3c000*/  LDL R5, [R1+0xecc] ;  /* 0x000ecc0001057983 */ /* 0x000ea80000100800 */
[----:B------:R-:W2:Y:S01]  /*3c010*/  LDL R4, [R1+0x2b4] ;  /* 0x0002b40001047983 */ /* 0x000ea20000100800 */
[----:B------:R-:W-:-:S04]  /*3c020*/  UIADD3 UR18, UPT, UPT, UR18, 0x1, URZ ;  /* 0x0000000112127890 */ /* 0x000fc8000fffe0ff */
[----:B------:R-:W-:-:S04]  /*3c030*/  UISETP.GT.AND UP1, UPT, UR18, 0x1, UPT ;  /* 0x000000011200788c */ /* 0x000fc8000bf24270 */
[----:B0-----:R-:W-:Y:S02]  /*3c040*/  USEL UR4, URZ, 0x1, !UP1 ;  /* 0x00000001ff047887 */ /* 0x001fe4000c800000 */
[----:B------:R-:W-:Y:S02]  /*3c050*/  USEL UR18, UR18, URZ, !UP1 ;  /* 0x000000ff12127287 */ /* 0x000fe4000c800000 */
[----:B------:R-:W-:-:S03]  /*3c060*/  ULOP3.LUT UR7, UR5, UR4, URZ, 0x3c, !UPT ;  /* 0x0000000405077292 */ /* 0x000fc6000f8e3cff */
[----:B------:R-:W-:-:S04]  /*3c070*/  UMOV UR4, UR5 ;  /* 0x0000000500047c82 */ /* 0x000fc80008000000 */
[----:B------:R-:W-:Y:S01]  /*3c080*/  UMOV UR5, UR7 ;  /* 0x0000000700057c82 */ /* 0x000fe20008000000 */
[----:B--2---:R-:W-:-:S13]  /*3c090*/  ISETP.NE.U32.AND P1, PT, R4, R5, PT ;  /* 0x000000050400720c */ /* 0x004fda0003f25070 */
[----:B------:R-:W-:Y:S05]  /*3c0a0*/  @P1 BRA `(.L_x_11) ;  /* 0xfffffea400b41947 */ /* 0x000fea000383ffff */
.L_x_8:
[----:B0-----:R-:W3:Y:S01]  /*3c0b0*/  LDL.LU R5, [R1+0xf4c] ;  /* 0x000f4c0001057983 */ /* 0x001ee20000300800 */
[----:B------:R-:W3:Y:S01]  /*3c0c0*/  LDCU.128 UR12, c[0x0][0x390] ;  /* 0x00007200ff0c77ac */ /* 0x000ee20008000c00 */
[----:B------:R-:W0:Y:S02]  /*3c0d0*/  LDC R4, c[0x0][0x3a0] ;  /* 0x0000e800ff047b82 */ /* 0x000e240000000800 */
[----:B------:R-:W4:Y:S01]  /*3c0e0*/  LDL.LU R10, [R1+0xf74] ;  /* 0x000f7400010a7983 */ /* 0x000f220000300800 */
[----:B------:R-:W4:Y:S03]  /*3c0f0*/  LDCU UR18, c[0x0][0x39c] ;  /* 0x00007380ff1277ac */ /* 0x000f260008000800 */
[----:B--2---:R-:W2:Y:S01]  /*3c100*/  LDL.LU R9, [R1+0xf78] ;  /* 0x000f780001097983 */ /* 0x004ea20000300800 */
[----:B------:R-:W1:Y:S01]  /*3c110*/  LDCU UR5, c[0x0][0x3b8] ;  /* 0x00007700ff0577ac */ /* 0x000e620008000800 */
[----:B------:R-:W2:Y:S01]  /*3c120*/  LDCU UR11, c[0x0][0x39c] ;  /* 0x00007380ff0b77ac */ /* 0x000ea20008000800 */
[----:B------:R-:W0:Y:S01]  /*3c130*/  LDCU UR7, c[0x0][0x3b4] ;  /* 0x00007680ff0777ac */ /* 0x000e220008000800 */
[----:B------:R-:W0:Y:S01]  /*3c140*/  LDCU UR16, c[0x0][0x39c] ;  /* 0x00007380ff1077ac */ /* 0x000e220008000800 */
[----:B------:R-:W0:Y:S02]  /*3c150*/  LDCU UR17, c[0x0][0x39c] ;  /* 0x00007380ff1177ac */ /* 0x000e240008000800 */
[----:B0-----:R-:W-:-:S02]  /*3c160*/  VIADD R4, R4, 0x7f ;  /* 0x0000007f04047836 */ /* 0x001fc40000000000 */
[----:B-1---5:R-:W-:-:S03]  /*3c170*/  IMAD R7, R0, UR5, RZ ;  /* 0x0000000500077c24 */ /* 0x022fc6000f8e02ff */
[----:B------:R-:W-:Y:S01]  /*3c180*/  ISETP.GE.AND P4, PT, R4, 0x80, PT ;  /* 0x000000800400780c */ /* 0x000fe20003f86270 */
[----:B------:R-:W-:-:S04]  /*3c190*/  VIADD R6, R7, UR5 ;  /* 0x0000000507067c36 */ /* 0x000fc80008000000 */
[----:B------:R-:W-:-:S04]  /*3c1a0*/  VIADD R3, R6, UR5 ;  /* 0x0000000506037c36 */ /* 0x000fc80008000000 */
[----:B------:R-:W-:Y:S01]  /*3c1b0*/  VIADD R4, R3, UR5 ;  /* 0x0000000503047c36 */ /* 0x000fe20008000000 */
[C---:B---3--:R-:W-:Y:S01]  /*3c1c0*/  ISETP.GE.AND P1, PT, R5.reuse, UR14, PT ;  /* 0x0000000e05007c0c */ /* 0x048fe2000bf26270 */
[----:B------:R-:W-:Y:S01]  /*3c1d0*/  IMAD R8, R5, UR7, RZ ;  /* 0x0000000705087c24 */ /* 0x000fe2000f8e02ff */
[----:B------:R-:W0:Y:S01]  /*3c1e0*/  LDCU UR14, c[0x0][0x39c] ;  /* 0x00007380ff0e77ac */ /* 0x000e220008000800 */
[----:B------:R-:W-:Y:S01]  /*3c1f0*/  VIADD R5, R4, UR5 ;  /* 0x0000000504057c36 */ /* 0x000fe20008000000 */
[----:B----4-:R-:W-:Y:S02]  /*3c200*/  ISETP.LT.AND P6, PT, R10, UR18, !P1 ;  /* 0x000000120a007c0c */ /* 0x010fe4000cfc1270 */
[----:B------:R-:W-:Y:S01]  /*3c210*/  LEA R2, P3, R8, UR12, 0x1 ;  /* 0x0000000c08027c11 */ /* 0x000fe2000f8608ff */
[----:B------:R-:W-:Y:S01]  /*3c220*/  VIADD R79, R5, UR5 ;  /* 0x00000005054f7c36 */ /* 0x000fe20008000000 */
[----:B--2---:R-:W-:Y:S02]  /*3c230*/  ISETP.LT.AND P5, PT, R9, UR11, !P1 ;  /* 0x0000000b09007c0c */ /* 0x004fe4000cfa1270 */
[----:B------:R-:W-:Y:S01]  /*3c240*/  P2R R9, PR, RZ, 0x40 ;  /* 0x00000040ff097803 */ /* 0x000fe20000000000 */
[----:B------:R-:W-:Y:S01]  /*3c250*/  VIADD R83, R79, UR5 ;  /* 0x000000054f537c36 */ /* 0x000fe20008000000 */
[----:B------:R-:W-:-:S02]  /*3c260*/  ISETP.LT.AND P0, PT, R0, UR15, !P1 ;  /* 0x0000000f00007c0c */ /* 0x000fc4000cf01270 */
[----:B------:R-:W-:Y:S01]  /*3c270*/  LEA.HI.X.SX32 R0, R8, UR13, 0x1, P3 ;  /* 0x0000000d08007c11 */ /* 0x000fe200098f0eff */
[----:B------:R1:W-:Y:S01]  /*3c280*/  STL [R1+0x1d8], R9 ;  /* 0x0001d80901007387 */ /* 0x0003e20000100800 */
[----:B------:R-:W-:Y:S09]  /*3c290*/  @!P4 BRA `(.L_x_12) ;  /* 0x000000000010c947 */ /* 0x000ff20003800000 */
[----:B------:R-:W-:-:S06]  /*3c2a0*/  USHF.L.U32 UR4, UR4, 0x1f, URZ ;  /* 0x0000001f04047899 */ /* 0x000fcc00080006ff */
[----:B------:R-:W-:-:S04]  /*3c2b0*/  IMAD.U32 R8, RZ, RZ, UR4 ;  /* 0x00000004ff087e24 */ /* 0x000fc8000f8e00ff */
[----:B------:R-:W2:Y:S02]  /*3c2c0*/  SYNCS.PHASECHK.TRANS64.TRYWAIT P3, [UR6], R8 ;  /* 0x00000008ff0075a7 */ /* 0x000ea40008061106 */
[----:B--2---:R-:W-:Y:S05]  /*3c2d0*/  @!P3 BRA `(.L_x_13) ;  /* 0x000000ac0020b947 */ /* 0x004fea0003800000 */
.L_x_12:
[----:B------:R-:W-:Y:S01]  /*3c2e0*/  BAR.SYNC.DEFER_BLOCKING 0x0 ;  /* 0x0000000000007b1d */ /* 0x000fe20000010000 */
[-C--:B------:R-:W-:Y:S01]  /*3c2f0*/  LEA R68, P4, R7, R2.reuse, 0x1 ;  /* 0x0000000207447211 */ /* 0x080fe200078808ff */
[----:B------:R-:W-:Y:S01]  /*3c300*/  VIADD R78, R83, UR5 ;  /* 0x00000005534e7c36 */ /* 0x000fe20008000000 */
[----:B------:R-:W-:Y:S02]  /*3c310*/  LEA R70, P3, R6, R2, 0x1 ;  /* 0x0000000206467211 */ /* 0x000fe400078608ff */
[----:B------:R-:W-:Y:S01]  /*3c320*/  LEA.HI.X.SX32 R69, R7, R0, 0x1, P4 ;  /* 0x0000000007457211 */ /* 0x000fe200020f0eff */
[----:B------:R-:W-:Y:S01]  /*3c330*/  VIADD R85, R78, UR5 ;  /* 0x000000054e557c36 */ /* 0x000fe20008000000 */
[----:B------:R-:W-:Y:S01]  /*3c340*/  LEA R72, P4, R3, R2, 0x1 ;  /* 0x0000000203487211 */ /* 0x000fe200078808ff */
[----:B------:R2:W-:Y:S01]  /*3c350*/  STL [R1+0x139c], R68 ;  /* 0x00139c4401007387 */ /* 0x0005e20000100800 */
[-C--:B------:R-:W-:Y:S01]  /*3c360*/  LEA.HI.X.SX32 R71, R6, R0.reuse, 0x1, P3 ;  /* 0x0000000006477211 */ /* 0x080fe200018f0eff */
[----:B------:R-:W-:Y:S01]  /*3c370*/  VIADD R89, R85, UR5 ;  /* 0x0000000555597c36 */ /* 0x000fe20008000000 */
[----:B------:R-:W-:Y:S01]  /*3c380*/  LEA.HI.X.SX32 R73, R3, R0, 0x1, P4 ;  /* 0x0000000003497211 */ /* 0x000fe200020f0eff */
[----:B------:R-:W-:Y:S01]  /*3c390*/  STL [R1+0x1398], R69 ;  /* 0x0013984501007387 */ /* 0x000fe20000100800 */
[CC--:B------:R-:W-:Y:S01]  /*3c3a0*/  LEA R74, P3, R4.reuse, R2.reuse, 0x1 ;  /* 0x00000002044a7211 */ /* 0x0c0fe200078608ff */
[----:B------:R-:W-:Y:S01]  /*3c3b0*/  VIADD R3, R89, UR5 ;  /* 0x0000000559037c36 */ /* 0x000fe20008000000 */
[----:B------:R-:W-:Y:S01]  /*3c3c0*/  LEA R76, P4, R5, R2, 0x1 ;  /* 0x00000002054c7211 */ /* 0x000fe200078808ff */
[----:B------:R-:W-:Y:S01]  /*3c3d0*/  STL [R1+0x13a4], R69 ;  /* 0x0013a44501007387 */ /* 0x000fe20000100800 */
[-C--:B------:R-:W-:Y:S01]  /*3c3e0*/  LEA.HI.X.SX32 R75, R4, R0.reuse, 0x1, P3 ;  /* 0x00000000044b7211 */ /* 0x080fe200018f0eff */
[----:B------:R-:W-:Y:S01]  /*3c3f0*/  VIADD R84, R3, UR5 ;  /* 0x0000000503547c36 */ /* 0x000fe20008000000 */
[----:B------:R-:W-:Y:S01]  /*3c400*/  LEA.HI.X.SX32 R77, R5, R0, 0x1, P4 ;  /* 0x00000000054d7211 */ /* 0x000fe200020f0eff */
[----:B------:R-:W-:Y:S01]  /*3c410*/  STL [R1+0x13b0], R69 ;  /* 0x0013b04501007387 */ /* 0x000fe20000100800 */
[C---:B------:R-:W-:Y:S01]  /*3c420*/  LEA R82, P3, R83.reuse, R2, 0x1 ;  /* 0x0000000253527211 */ /* 0x040fe200078608ff */
[----:B------:R-:W-:Y:S01]  /*3c430*/  VIADD R88, R84, UR5 ;  /* 0x0000000554587c36 */ /* 0x000fe20008000000 */
[----:B------:R-:W3:Y:S01]  /*3c440*/  LDCU UR4, c[0x0][0x39c] ;  /* 0x00007380ff0477ac */ /* 0x000ee20008000800 */
[----:B------:R-:W4:Y:S02]  /*3c450*/  @!P2 SYNCS.CCTL.IV [UR9+0x20000] ;  /* 0x02000000ff00a9b1 */ /* 0x000f240008000009 */
[----:B----4-:R-:W-:Y:S01]  /*3c460*/  BAR.SYNC.DEFER_BLOCKING 0x0 ;  /* 0x0000000000007b1d */ /* 0x010fe20000010000 */
[----:B------:R-:W-:-:S02]  /*3c470*/  LEA.HI.X.SX32 R83, R83, R0, 0x1, P3 ;  /* 0x0000000053537211 */ /* 0x000fc400018f0eff */
[----:B------:R-:W-:-:S03]  /*3c480*/  LEA R90, P3, R85, R2, 0x1 ;  /* 0x00000002555a7211 */ /* 0x000fc600078608ff */
[----:B------:R-:W4:Y:S01]  /*3c490*/  LDCU UR6, c[0x0][0x39c] ;  /* 0x00007380ff0677ac */ /* 0x000f220008000800 */
[----:B------:R-:W-:Y:S01]  /*3c4a0*/  LEA.HI.X.SX32 R91, R85, R0, 0x1, P3 ;  /* 0x00000000555b7211 */ /* 0x000fe200018f0eff */
[----:B-1----:R-:W1:Y:S01]  /*3c4b0*/  LDTM.x64 R4, tmem[UR10] ;  /* 0x0000000a000479ee */ /* 0x002e620008340000 */
[----:B------:R-:W-:Y:S01]  /*3c4c0*/  STL [R1+0x13bc], R69 ;  /* 0x0013bc4501007387 */ /* 0x000fe20000100800 */
[C---:B------:R-:W-:Y:S01]  /*3c4d0*/  LEA R92, P3, R3.reuse, R2, 0x1 ;  /* 0x00000002035c7211 */ /* 0x040fe200078608ff */
[----:B------:R-:W5:Y:S02]  /*3c4e0*/  LDCU UR7, c[0x0][0x39c] ;  /* 0x00007380ff0777ac */ /* 0x000f640008000800 */
[----:B------:R-:W-:Y:S01]  /*3c4f0*/  STL [R1+0x13c8], R69 ;  /* 0x0013c84501007387 */ /* 0x000fe20000100800 */
[----:B------:R-:W-:-:S03]  /*3c500*/  LEA.HI.X.SX32 R93, R3, R0, 0x1, P3 ;  /* 0x00000000035d7211 */ /* 0x000fc600018f0eff */
[----:B------:R-:W-:Y:S04]  /*3c510*/  STL [R1+0x13d4], R69 ;  /* 0x0013d44501007387 */ /* 0x000fe80000100800 */
[----:B------:R-:W-:Y:S01]  /*3c520*/  STL [R1+0x13e0], R69 ;  /* 0x0013e04501007387 */ /* 0x000fe20000100800 */
[----:B------:R-:W0:Y:S03]  /*3c530*/  @!P2 SYNCS.CCTL.IV [UR9+0x20008] ;  /* 0x02000800ff00a9b1 */ /* 0x000e260008000009 */
[----:B------:R1:W-:Y:S01]  /*3c540*/  STL [R1+0x13ec], R69 ;  /* 0x0013ec4501007387 */ /* 0x0003e20000100800 */
[C---:B------:R-:W-:Y:S01]  /*3c550*/  LEA R80, P2, R79.reuse, R2, 0x1 ;  /* 0x000000024f507211 */ /* 0x040fe200078408ff */
[----:B------:R-:W0:Y:S02]  /*3c560*/  LDCU UR9, c[0x0][0x39c] ;  /* 0x00007380ff0977ac */ /* 0x000e240008000800 */
[----:B------:R1:W-:Y:S01]  /*3c570*/  STL [R1+0x13a8], R70 ;  /* 0x0013a84601007387 */ /* 0x0003e20000100800 */
[----:B------:R-:W-:Y:S01]  /*3c580*/  LEA.HI.X.SX32 R81, R79, R0, 0x1, P2 ;  /* 0x000000004f517211 */ /* 0x000fe200010f0eff */
[----:B------:R-:W-:Y:S01]  /*3c590*/  VIADD R79, R88, UR5 ;  /* 0x00000005584f7c36 */ /* 0x000fe20008000000 */
[C---:B------:R-:W-:Y:S01]  /*3c5a0*/  LEA R86, P2, R78.reuse, R2, 0x1 ;  /* 0x000000024e567211 */ /* 0x040fe200078408ff */
[----:B------:R0:W-:Y:S03]  /*3c5b0*/  STL [R1+0x13a0], R71 ;  /* 0x0013a04701007387 */ /* 0x0001e60000100800 */
[----:B------:R-:W-:Y:S01]  /*3c5c0*/  LEA.HI.X.SX32 R87, R78, R0, 0x1, P2 ;  /* 0x000000004e577211 */ /* 0x000fe200010f0eff */
[----:B------:R-:W-:Y:S01]  /*3c5d0*/  STL [R1+0x13b4], R72 ;  /* 0x0013b44801007387 */ /* 0x000fe20000100800 */
[----:B--2---:R-:W-:Y:S01]  /*3c5e0*/  LEA R68, P2, R89, R2, 0x1 ;  /* 0x0000000259447211 */ /* 0x004fe200078408ff */
[----:B------:R-:W-:-:S02]  /*3c5f0*/  VIADD R78, R79, UR5 ;  /* 0x000000054f4e7c36 */ /* 0x000fc40008000000 */
[----:B------:R-:W-:Y:S01]  /*3c600*/  STL [R1+0x13ac], R73 ;  /* 0x0013ac4901007387 */ /* 0x000fe20000100800 */
[----:B-1----:R-:W-:Y:S01]  /*3c610*/  LEA.HI.X.SX32 R69, R89, R0, 0x1, P2 ;  /* 0x0000000059457211 */ /* 0x002fe200010f0eff */
[----:B------:R-:W-:Y:S01]  /*3c620*/  VIADD R85, R78, UR5 ;  /* 0x000000054e557c36 */ /* 0x000fe20008000000 */
[C---:B------:R-:W-:Y:S01]  /*3c630*/  LEA R70, P2, R84.reuse, R2, 0x1 ;  /* 0x0000000254467211 */ /* 0x040fe200078408ff */
[----:B------:R-:W-:Y:S02]  /*3c640*/  STL [R1+0x13c0], R74 ;  /* 0x0013c04a01007387 */ /* 0x000fe40000100800 */
[----:B------:R-:W-:Y:S01]  /*3c650*/  VIADD R3, R85, UR5 ;  /* 0x0000000555037c36 */ /* 0x000fe20008000000 */
[----:B0-----:R-:W-:Y:S01]  /*3c660*/  LEA.HI.X.SX32 R71, R84, R0, 0x1, P2 ;  /* 0x0000000054477211 */ /* 0x001fe200010f0eff */
[----:B------:R-:W-:Y:S02]  /*3c670*/  STL [R1+0x13b8], R75 ;  /* 0x0013b84b01007387 */ /* 0x000fe40000100800 */
[----:B------:R-:W-:-:S02]  /*3c680*/  VIADD R84, R3, UR5 ;  /* 0x0000000503547c36 */ /* 0x000fc40008000000 */
        /* <DEDUP_REMOVED lines=17> */
[----:B------:R0:W-:Y:S04]  /*3c7a0*/  STL.64 [R1+0x160], R68 ;  /* 0x0001604401007387 */ /* 0x0001e80000100a00 */
[----:B------:R-:W-:Y:S04]  /*3c7b0*/  STL.64 [R1+0x158], R92 ;  /* 0x0001585c01007387 */ /* 0x000fe80000100a00 */
[----:B------:R1:W-:Y:S01]  /*3c7c0*/  STL.64 [R1+0x150], R70 ;  /* 0x0001504601007387 */ /* 0x0003e20000100a00 */
[----:B0-----:R-:W-:-:S03]  /*3c7d0*/  LEA R68, P3, R88, R2, 0x1 ;  /* 0x0000000258447211 */ /* 0x001fc600078608ff */
[----:B------:R-:W2:Y:S01]  /*3c7e0*/  LDL.LU R74, [R1+0xf90] ;  /* 0x000f9000014a7983 */ /* 0x000ea20000300800 */
[----:B------:R-:W-:Y:S02]  /*3c7f0*/  LEA.HI.X.SX32 R69, R88, R0, 0x1, P3 ;  /* 0x0000000058457211 */ /* 0x000fe400018f0eff */
[----:B-1----:R-:W-:-:S03]  /*3c800*/  LEA R70, P2, R79, R2, 0x1 ;  /* 0x000000024f467211 */ /* 0x002fc600078408ff */
[----:B------:R0:W-:Y:S04]  /*3c810*/  STL.64 [R1+0x148], R68 ;  /* 0x0001484401007387 */ /* 0x0001e80000100a00 */
[----:B0-----:R-:W3:Y:S04]  /*3c820*/  LDL.LU R69, [R1+0xf8c] ;  /* 0x000f8c0001457983 */ /* 0x001ee80000300800 */
[----:B------:R-:W4:Y:S01]  /*3c830*/  LDL.LU R68, [R1+0xf80] ;  /* 0x000f800001447983 */ /* 0x000f220000300800 */
[----:B------:R-:W-:Y:S02]  /*3c840*/  LEA.HI.X.SX32 R71, R79, R0, 0x1, P2 ;  /* 0x000000004f477211 */ /* 0x000fe400010f0eff */
[----:B------:R-:W-:-:S03]  /*3c850*/  LEA R72, P3, R78, R2, 0x1 ;  /* 0x000000024e487211 */ /* 0x000fc600078608ff */
[----:B------:R0:W-:Y:S01]  /*3c860*/  STL.64 [R1+0x140], R70 ;  /* 0x0001404601007387 */ /* 0x0001e20000100a00 */
[----:B------:R-:W-:-:S05]  /*3c870*/  LEA.HI.X.SX32 R73, R78, R0, 0x1, P3 ;  /* 0x000000004e497211 */ /* 0x000fca00018f0eff */
[----:B------:R1:W-:Y:S01]  /*3c880*/  STL.64 [R1+0x138], R72 ;  /* 0x0001384801007387 */ /* 0x0003e20000100a00 */
[----:B0-----:R-:W-:-:S04]  /*3c890*/  LEA R70, P2, R85, R2, 0x1 ;  /* 0x0000000255467211 */ /* 0x001fc800078408ff */
[----:B------:R-:W-:Y:S02]  /*3c8a0*/  LEA.HI.X.SX32 R71, R85, R0, 0x1, P2 ;  /* 0x0000000055477211 */ /* 0x000fe400010f0eff */
[C---:B-1----:R-:W-:Y:S01]  /*3c8b0*/  LEA R72, P3, R3.reuse, R2, 0x1 ;  /* 0x0000000203487211 */ /* 0x042fe200078608ff */
[----:B------:R-:W-:Y:S02]  /*3c8c0*/  VIADD R79, R84, UR5 ;  /* 0x00000005544f7c36 */ /* 0x000fe40008000000 */
[----:B------:R0:W-:Y:S01]  /*3c8d0*/  STL.64 [R1+0x130], R70 ;  /* 0x0001304601007387 */ /* 0x0001e20000100a00 */
[----:B------:R-:W-:Y:S01]  /*3c8e0*/  LEA.HI.X.SX32 R73, R3, R0, 0x1, P3 ;  /* 0x0000000003497211 */ /* 0x000fe200018f0eff */
[----:B------:R-:W-:-:S04]  /*3c8f0*/  VIADD R78, R79, UR5 ;  /* 0x000000054f4e7c36 */ /* 0x000fc80008000000 */
        /* <DEDUP_REMOVED lines=11> */
[----:B-1----:R-:W-:-:S03]  /*3c9b0*/  LEA R72, P3, R3, R2, 0x1 ;  /* 0x0000000203487211 */ /* 0x002fc600078608ff */
[----:B------:R0:W-:Y:S01]  /*3c9c0*/  STL.64 [R1+0x110], R70 ;  /* 0x0001104601007387 */ /* 0x0001e20000100a00 */
[----:B------:R-:W-:-:S03]  /*3c9d0*/  LEA.HI.X.SX32 R73, R3, R0, 0x1, P3 ;  /* 0x0000000003497211 */ /* 0x000fc600018f0eff */
[----:B------:R-:W-:Y:S01]  /*3c9e0*/  STL [R1+0x1400], R2 ;  /* 0x0014000201007387 */ /* 0x000fe20000100800 */
[----:B------:R-:W-:Y:S02]  /*3c9f0*/  F2FP.BF16.F32.PACK_AB R66, R67, R66 ;  /* 0x000000424342723e */ /* 0x000fe400000010ff */
[C---:B0-----:R-:W-:Y:S01]  /*3ca00*/  LEA R70, P4, R84.reuse, R2, 0x1 ;  /* 0x0000000254467211 */ /* 0x041fe200078808ff */
[----:B------:R0:W-:Y:S03]  /*3ca10*/  STL [R1+0x1404], R3 ;  /* 0x0014040301007387 */ /* 0x0001e60000100800 */
[----:B------:R-:W-:Y:S01]  /*3ca20*/  LEA.HI.X.SX32 R71, R84, R0, 0x1, P4 ;  /* 0x0000000054477211 */ /* 0x000fe200020f0eff */
[----:B------:R-:W-:Y:S01]  /*3ca30*/  STL.64 [R1+0x108], R72 ;  /* 0x0001084801007387 */ /* 0x000fe20000100a00 */
[----:B------:R-:W-:Y:S02]  /*3ca40*/  F2FP.BF16.F32.PACK_AB R64, R65, R64 ;  /* 0x000000404140723e */ /* 0x000fe400000010ff */
[----:B------:R-:W-:Y:S01]  /*3ca50*/  F2FP.BF16.F32.PACK_AB R62, R63, R62 ;  /* 0x0000003e3f3e723e */ /* 0x000fe200000010ff */
[----:B------:R-:W-:Y:S01]  /*3ca60*/  STL [R1+0x140c], R84 ;  /* 0x00140c5401007387 */ /* 0x000fe20000100800 */
[----:B------:R-:W-:-:S03]  /*3ca70*/  F2FP.BF16.F32.PACK_AB R60, R61, R60 ;  /* 0x0000003c3d3c723e */ /* 0x000fc600000010ff */
[----:B------:R1:W-:Y:S01]  /*3ca80*/  STL [R1+0x1408], R0 ;  /* 0x0014080001007387 */ /* 0x0003e20000100800 */
[----:B------:R-:W-:-:S03]  /*3ca90*/  F2FP.BF16.F32.PACK_AB R58, R59, R58 ;  /* 0x0000003a3b3a723e */ /* 0x000fc600000010ff */
[----:B------:R-:W-:Y:S01]  /*3caa0*/  STL.64 [R1+0x100], R70 ;  /* 0x0001004601007387 */ /* 0x000fe20000100a00 */
[----:B------:R-:W-:-:S03]  /*3cab0*/  F2FP.BF16.F32.PACK_AB R56, R57, R56 ;  /* 0x000000383938723e */ /* 0x000fc600000010ff */
[----:B------:R-:W-:Y:S01]  /*3cac0*/  STL [R1+0x1410], R67 ;  /* 0x0014104301007387 */ /* 0x000fe20000100800 */
[----:B0-----:R-:W-:-:S03]  /*3cad0*/  F2FP.BF16.F32.PACK_AB R3, R55, R54 ;  /* 0x000000363703723e */ /* 0x001fc600000010ff */
[----:B------:R-:W-:Y:S01]  /*3cae0*/  STL [R1+0x1d4], R66 ;  /* 0x0001d44201007387 */ /* 0x000fe20000100800 */
[----:B------:R-:W-:-:S03]  /*3caf0*/  F2FP.BF16.F32.PACK_AB R2, R53, R52 ;  /* 0x000000343502723e */ /* 0x000fc600000010ff */
[----:B------:R-:W-:Y:S01]  /*3cb00*/  STL [R1+0x1d0], R64 ;  /* 0x0001d04001007387 */ /* 0x000fe20000100800 */
[----:B-1----:R-:W-:-:S03]  /*3cb10*/  F2FP.BF16.F32.PACK_AB R0, R51, R50 ;  /* 0x000000323300723e */ /* 0x002fc600000010ff */
[----:B------:R-:W-:Y:S04]  /*3cb20*/  STL [R1+0x1cc], R62 ;  /* 0x0001cc3e01007387 */ /* 0x000fe80000100800 */
[----:B------:R-:W-:Y:S04]  /*3cb30*/  STL [R1+0x1c8], R60 ;  /* 0x0001c83c01007387 */ /* 0x000fe80000100800 */
[----:B------:R-:W-:Y:S04]  /*3cb40*/  STL [R1+0x1c4], R58 ;  /* 0x0001c43a01007387 */ /* 0x000fe80000100800 */
[----:B------:R-:W-:Y:S04]  /*3cb50*/  STL [R1+0x1c0], R56 ;  /* 0x0001c03801007387 */ /* 0x000fe80000100800 */
[----:B------:R-:W-:Y:S04]  /*3cb60*/  STL [R1+0x1bc], R3 ;  /* 0x0001bc0301007387 */ /* 0x000fe80000100800 */
[----:B------:R-:W-:Y:S04]  /*3cb70*/  STL.64 [R1+0x14e0], R48 ;  /* 0x0014e03001007387 */ /* 0x000fe80000100a00 */
[----:B------:R-:W-:Y:S04]  /*3cb80*/  STL [R1+0x1b8], R2 ;  /* 0x0001b80201007387 */ /* 0x000fe80000100800 */
[----:B------:R-:W-:Y:S04]  /*3cb90*/  STL.64 [R1+0x14d8], R46 ;  /* 0x0014d82e01007387 */ /* 0x000fe80000100a00 */
[----:B------:R-:W-:Y:S04]  /*3cba0*/  STL [R1+0x1b4], R0 ;  /* 0x0001b40001007387 */ /* 0x000fe80000100800 */
[----:B------:R-:W-:Y:S04]  /*3cbb0*/  STL.64 [R1+0x14d0], R44 ;  /* 0x0014d02c01007387 */ /* 0x000fe80000100a00 */
        /* <DEDUP_REMOVED lines=15> */
[----:B------:R0:W-:Y:S04]  /*3ccb0*/  STL.64 [R1+0x1450], R12 ;  /* 0x0014500c01007387 */ /* 0x0001e80000100a00 */
[----:B------:R-:W-:Y:S04]  /*3ccc0*/  STL.64 [R1+0x1448], R10 ;  /* 0x0014480a01007387 */ /* 0x000fe80000100a00 */
[----:B------:R-:W-:Y:S04]  /*3ccd0*/  STL.64 [R1+0x1440], R8 ;  /* 0x0014400801007387 */ /* 0x000fe80000100a00 */
[----:B------:R-:W-:Y:S04]  /*3cce0*/  STL.64 [R1+0x1438], R6 ;  /* 0x0014380601007387 */ /* 0x000fe80000100a00 */
[----:B------:R-:W-:Y:S01]  /*3ccf0*/  STL.64 [R1+0x1430], R4 ;  /* 0x0014300401007387 */ /* 0x000fe20000100a00 */
[----:B--2---:R-:W-:-:S02]  /*3cd00*/  ISETP.LT.AND P2, PT, R74, UR16, !P1 ;  /* 0x000000104a007c0c */ /* 0x004fc4000cf41270 */
[----:B---3--:R-:W-:Y:S02]  /*3cd10*/  ISETP.LT.AND P3, PT, R69, UR17, !P1 ;  /* 0x0000001145007c0c */ /* 0x008fe4000cf61270 */
[----:B----4-:R-:W-:Y:S02]  /*3cd20*/  ISETP.LT.AND P4, PT, R68, UR14, !P1 ;  /* 0x0000000e44007c0c */ /* 0x010fe4000cf81270 */
[----:B0-----:R-:W0:Y:S02]  /*3cd30*/  LDTM.x64 R12, tmem[UR10+0x40] ;  /* 0x0000400a000c79ee */ /* 0x001e240008340000 */
[----:B0-----:R-:W-:Y:S04]  /*3cd40*/  STL.64 [R1], R12 ;  /* 0x0000000c01007387 */ /* 0x001fe80000100a00 */
        /* <DEDUP_REMOVED lines=30> */
[----:B------:R2:W-:Y:S04]  /*3cf30*/  STL.64 [R1+0xf8], R74 ;  /* 0x0000f84a01007387 */ /* 0x0005e80000100a00 */
[----:B0-----:R-:W3:Y:S04]  /*3cf40*/  LDL.LU.64 R48, [R1+0x14e0] ;  /* 0x0014e00001307983 */ /* 0x001ee80000300a00 */
[----:B------:R-:W4:Y:S04]  /*3cf50*/  LDL.LU.64 R46, [R1+0x14d8] ;  /* 0x0014d800012e7983 */ /* 0x000f280000300a00 */
[----:B------:R-:W5:Y:S04]  /*3cf60*/  LDL.LU.64 R44, [R1+0x14d0] ;  /* 0x0014d000012c7983 */ /* 0x000f680000300a00 */
        /* <DEDUP_REMOVED lines=20> */
[----:B------:R-:W5:Y:S04]  /*3d0b0*/  LDL.LU R84, [R1+0xa4] ;  /* 0x0000a40001547983 */ /* 0x000f680000300800 */
[----:B------:R-:W5:Y:S04]  /*3d0c0*/  LDL.LU R0, [R1+0xa0] ;  /* 0x0000a00001007983 */ /* 0x000f680000300800 */
[----:B------:R-:W5:Y:S04]  /*3d0d0*/  LDL.LU R3, [R1+0x9c] ;  /* 0x00009c0001037983 */ /* 0x000f680000300800 */
[----:B------:R-:W5:Y:S04]  /*3d0e0*/  LDL.LU R2, [R1+0x98] ;  /* 0x0000980001027983 */ /* 0x000f680000300800 */
[----:B------:R-:W5:Y:S04]  /*3d0f0*/  LDL.LU R89, [R1+0x94] ;  /* 0x0000940001597983 */ /* 0x000f680000300800 */
[----:B------:R-:W5:Y:S04]  /*3d100*/  LDL.LU R90, [R1+0x90] ;  /* 0x00009000015a7983 */ /* 0x000f680000300800 */
[----:B------:R-:W5:Y:S04]  /*3d110*/  LDL.LU R91, [R1+0x8c] ;  /* 0x00008c00015b7983 */ /* 0x000f680000300800 */
[----:B------:R-:W5:Y:S04]  /*3d120*/  LDL.LU R86, [R1+0x88] ;  /* 0x0000880001567983 */ /* 0x000f680000300800 */
[----:B-1----:R-:W5:Y:S04]  /*3d130*/  LDL.LU R69, [R1+0x84] ;  /* 0x0000840001457983 */ /* 0x002f680000300800 */
[----:B------:R-:W5:Y:S04]  /*3d140*/  LDL.LU R66, [R1+0x80] ;  /* 0x0000800001427983 */ /* 0x000f680000300800 */
[----:B------:R-:W5:Y:S04]  /*3d150*/  LDL.LU R65, [R1+0x7c] ;  /* 0x00007c0001417983 */ /* 0x000f680000300800 */
[----:B------:R-:W5:Y:S04]  /*3d160*/  LDL.LU R64, [R1+0x78] ;  /* 0x0000780001407983 */ /* 0x000f680000300800 */
[----:B------:R-:W5:Y:S04]  /*3d170*/  LDL.LU R63, [R1+0x74] ;  /* 0x00007400013f7983 */ /* 0x000f680000300800 */
[----:B------:R-:W5:Y:S04]  /*3d180*/  LDL.LU R62, [R1+0x70] ;  /* 0x00007000013e7983 */ /* 0x000f680000300800 */
[----:B------:R-:W5:Y:S04]  /*3d190*/  LDL.LU R61, [R1+0x6c] ;  /* 0x00006c00013d7983 */ /* 0x000f680000300800 */
[----:B------:R-:W5:Y:S04]  /*3d1a0*/  LDL.LU R60, [R1+0x68] ;  /* 0x00006800013c7983 */ /* 0x000f680000300800 */
[----:B------:R-:W5:Y:S01]  /*3d1b0*/  LDL.LU R59, [R1+0x64] ;  /* 0x00006400013b7983 */ /* 0x000f620000300800 */
[----:B------:R-:W-:-:S03]  /*3d1c0*/  IMAD.MOV.U32 R67, RZ, RZ, R54 ;  /* 0x000000ffff437224 */ /* 0x000fc600078e0036 */
        /* <DEDUP_REMOVED lines=24> */
[----:B------:R-:W2:Y:S01]  /*3d350*/  LDL.LU R92, [R1] ;  /* 0x00000000015c7983 */ /* 0x000ea20000300800 */
[----:B---3--:R-:W-:-:S02]  /*3d360*/  F2FP.BF16.F32.PACK_AB R48, R49, R48 ;  /* 0x000000303130723e */ /* 0x008fc400000010ff */
[----:B----4-:R-:W-:-:S03]  /*3d370*/  F2FP.BF16.F32.PACK_AB R47, R47, R46 ;  /* 0x0000002e2f2f723e */ /* 0x010fc600000010ff */
[----:B------:R-:W-:Y:S01]  /*3d380*/  STL [R1+0x1b0], R48 ;  /* 0x0001b03001007387 */ /* 0x000fe20000100800 */
[----:B-----5:R-:W-:-:S03]  /*3d390*/  F2FP.BF16.F32.PACK_AB R46, R45, R44 ;  /* 0x0000002c2d2e723e */ /* 0x020fc600000010ff */
[----:B------:R-:W3:Y:S04]  /*3d3a0*/  LDL.LU R44, [R1+0xc0] ;  /* 0x0000c000012c7983 */ /* 0x000ee80000300800 */
[----:B------:R-:W-:Y:S01]  /*3d3b0*/  STL [R1+0x1ac], R47 ;  /* 0x0001ac2f01007387 */ /* 0x000fe20000100800 */
[----:B------:R-:W-:-:S03]  /*3d3c0*/  F2FP.BF16.F32.PACK_AB R43, R43, R42 ;  /* 0x0000002a2b2b723e */ /* 0x000fc600000010ff */
[----:B------:R-:W4:Y:S04]  /*3d3d0*/  LDL.LU R45, [R1+0xbc] ;  /* 0x0000bc00012d7983 */ /* 0x000f280000300800 */
[----:B------:R0:W-:Y:S01]  /*3d3e0*/  STL [R1+0x1a8], R46 ;  /* 0x0001a82e01007387 */ /* 0x0001e20000100800 */
[----:B------:R-:W-:Y:S02]  /*3d3f0*/  F2FP.BF16.F32.PACK_AB R41, R41, R40 ;  /* 0x000000282929723e */ /* 0x000fe400000010ff */
[----:B------:R-:W-:Y:S01]  /*3d400*/  F2FP.BF16.F32.PACK_AB R39, R39, R38 ;  /* 0x000000262727723e */ /* 0x000fe200000010ff */
[----:B0-----:R-:W4:Y:S04]  /*3d410*/  LDL.LU R46, [R1+0xb8] ;  /* 0x0000b800012e7983 */ /* 0x001f280000300800 */
[----:B------:R-:W5:Y:S04]  /*3d420*/  LDL.LU R47, [R1+0xb4] ;  /* 0x0000b400012f7983 */ /* 0x000f680000300800 */
[----:B------:R-:W5:Y:S04]  /*3d430*/  LDL.LU R48, [R1+0xb0] ;  /* 0x0000b00001307983 */ /* 0x000f680000300800 */
[----:B------:R-:W2:Y:S04]  /*3d440*/  LDL.LU R49, [R1+0xac] ;  /* 0x0000ac0001317983 */ /* 0x000ea80000300800 */
[----:B------:R-:W2:Y:S04]  /*3d450*/  LDL.LU R42, [R1+0xc8] ;  /* 0x0000c800012a7983 */ /* 0x000ea80000300800 */
[----:B------:R0:W-:Y:S01]  /*3d460*/  STL [R1+0x1a4], R43 ;  /* 0x0001a42b01007387 */ /* 0x0001e20000100800 */
[----:B------:R-:W-:-:S02]  /*3d470*/  F2FP.BF16.F32.PACK_AB R37, R37, R36 ;  /* 0x000000242525723e */ /* 0x000fc400000010ff */
[----:B------:R-:W-:Y:S01]  /*3d480*/  F2FP.BF16.F32.PACK_AB R35, R35, R34 ;  /* 0x000000222323723e */ /* 0x000fe200000010ff */
[----:B0-----:R-:W3:Y:S04]  /*3d490*/  LDL.LU R43, [R1+0xc4] ;  /* 0x0000c400012b7983 */ /* 0x001ee80000300800 */
[----:B------:R-:W2:Y:S04]  /*3d4a0*/  LDL.LU R40, [R1+0xd0] ;  /* 0x0000d00001287983 */ /* 0x000ea80000300800 */
[----:B------:R0:W-:Y:S01]  /*3d4b0*/  STL [R1+0x1a0], R41 ;  /* 0x0001a02901007387 */ /* 0x0001e20000100800 */
[----:B------:R-:W-:-:S02]  /*3d4c0*/  F2FP.BF16.F32.PACK_AB R33, R33, R32 ;  /* 0x000000202121723e */ /* 0x000fc400000010ff */
[----:B------:R-:W-:Y:S01]  /*3d4d0*/  F2FP.BF16.F32.PACK_AB R31, R31, R30 ;  /* 0x0000001e1f1f723e */ /* 0x000fe200000010ff */
[----:B0-----:R-:W2:Y:S04]  /*3d4e0*/  LDL.LU R41, [R1+0xcc] ;  /* 0x0000cc0001297983 */ /* 0x001ea80000300800 */
[----:B------:R-:W2:Y:S04]  /*3d4f0*/  LDL.LU R38, [R1+0xd8] ;  /* 0x0000d80001267983 */ /* 0x000ea80000300800 */
[----:B------:R0:W-:Y:S01]  /*3d500*/  STL [R1+0x19c], R39 ;  /* 0x00019c2701007387 */ /* 0x0001e20000100800 */
[----:B------:R-:W-:-:S03]  /*3d510*/  F2FP.BF16.F32.PACK_AB R29, R29, R28 ;  /* 0x0000001c1d1d723e */ /* 0x000fc600000010ff */
[----:B0-----:R-:W2:Y:S04]  /*3d520*/  LDL.LU R39, [R1+0xd4] ;  /* 0x0000d40001277983 */ /* 0x001ea80000300800 */
[----:B------:R-:W2:Y:S04]  /*3d530*/  LDL.LU R36, [R1+0xe0] ;  /* 0x0000e00001247983 */ /* 0x000ea80000300800 */
[----:B------:R0:W-:Y:S01]  /*3d540*/  STL [R1+0x198], R37 ;  /* 0x0001982501007387 */ /* 0x0001e20000100800 */
[----:B------:R-:W-:-:S03]  /*3d550*/  F2FP.BF16.F32.PACK_AB R25, R27, R26 ;  /* 0x0000001a1b19723e */ /* 0x000fc600000010ff */
[----:B0-----:R-:W2:Y:S04]  /*3d560*/  LDL.LU R37, [R1+0xdc] ;  /* 0x0000dc0001257983 */ /* 0x001ea80000300800 */
[----:B------:R-:W2:Y:S04]  /*3d570*/  LDL.LU R34, [R1+0xe8] ;  /* 0x0000e80001227983 */ /* 0x000ea80000300800 */
[----:B------:R0:W-:Y:S04]  /*3d580*/  STL [R1+0x194], R35 ;  /* 0x0001942301007387 */ /* 0x0001e80000100800 */
[----:B0-----:R-:W2:Y:S04]  /*3d590*/  LDL.LU R35, [R1+0xe4] ;  /* 0x0000e40001237983 */ /* 0x001ea80000300800 */
[----:B------:R-:W2:Y:S04]  /*3d5a0*/  LDL.LU R32, [R1+0xf0] ;  /* 0x0000f00001207983 */ /* 0x000ea80000300800 */
[----:B------:R0:W-:Y:S04]  /*3d5b0*/  STL [R1+0x190], R33 ;  /* 0x0001902101007387 */ /* 0x0001e80000100800 */
[----:B0-----:R-:W2:Y:S04]  /*3d5c0*/  LDL.LU R33, [R1+0xec] ;  /* 0x0000ec0001217983 */ /* 0x001ea80000300800 */
[----:B------:R-:W2:Y:S04]  /*3d5d0*/  LDL.LU R30, [R1+0xf8] ;  /* 0x0000f800011e7983 */ /* 0x000ea80000300800 */
[----:B------:R0:W-:Y:S04]  /*3d5e0*/  STL [R1+0x18c], R31 ;  /* 0x00018c1f01007387 */ /* 0x0001e80000100800 */
[----:B0-----:R-:W2:Y:S04]  /*3d5f0*/  LDL.LU R31, [R1+0xf4] ;  /* 0x0000f400011f7983 */ /* 0x001ea80000300800 */
[----:B------:R0:W-:Y:S04]  /*3d600*/  STL [R1+0x188], R29 ;  /* 0x0001881d01007387 */ /* 0x0001e80000100800 */
[----:B0-----:R-:W2:Y:S04]  /*3d610*/  LDL.LU R29, [R1+0xfc] ;  /* 0x0000fc00011d7983 */ /* 0x001ea80000300800 */
[----:B------:R0:W-:Y:S04]  /*3d620*/  STL [R1+0x184], R25 ;  /* 0x0001841901007387 */ /* 0x0001e80000100800 */
[----:B0-----:R-:W2:Y:S02]  /*3d630*/  LDL.LU R25, [R1+0x1428] ;  /* 0x0014280001197983 */ /* 0x001ea40000300800 */
[----:B--2---:R-:W-:-:S05]  /*3d640*/  F2FP.BF16.F32.PACK_AB R23, R25, R24 ;  /* 0x000000181917723e */ /* 0x004fca00000010ff */
        /* <DEDUP_REMOVED lines=13> */
[----:B0-----:R-:W2:Y:S01]  /*3d720*/  LDL.LU R15, [R1+0x1414] ;  /* 0x00141400010f7983 */ /* 0x001ea20000300800 */
[----:B------:R-:W-:Y:S02]  /*3d730*/  F2FP.BF16.F32.PACK_AB R27, R13, R12 ;  /* 0x0000000c0d1b723e */ /* 0x000fe400000010ff */
[----:B------:R-:W-:Y:S02]  /*3d740*/  F2FP.BF16.F32.PACK_AB R26, R29, R30 ;  /* 0x0000001e1d1a723e */ /* 0x000fe400000010ff */
[----:B------:R-:W-:Y:S02]  /*3d750*/  F2FP.BF16.F32.PACK_AB R25, R31, R32 ;  /* 0x000000201f19723e */ /* 0x000fe400000010ff */
[----:B------:R-:W-:-:S02]  /*3d760*/  F2FP.BF16.F32.PACK_AB R24, R33, R34 ;  /* 0x000000222118723e */ /* 0x000fc400000010ff */
[----:B------:R-:W-:Y:S02]  /*3d770*/  F2FP.BF16.F32.PACK_AB R23, R35, R36 ;  /* 0x000000242317723e */ /* 0x000fe400000010ff */
[----:B------:R-:W-:Y:S02]  /*3d780*/  F2FP.BF16.F32.PACK_AB R22, R37, R38 ;  /* 0x000000262516723e */ /* 0x000fe400000010ff */
[----:B------:R-:W-:Y:S02]  /*3d790*/  F2FP.BF16.F32.PACK_AB R21, R39, R40 ;  /* 0x000000282715723e */ /* 0x000fe400000010ff */
[----:B------:R-:W-:Y:S02]  /*3d7a0*/  F2FP.BF16.F32.PACK_AB R20, R41, R42 ;  /* 0x0000002a2914723e */ /* 0x000fe400000010ff */
[----:B---3--:R-:W-:Y:S02]  /*3d7b0*/  F2FP.BF16.F32.PACK_AB R19, R43, R44 ;  /* 0x0000002c2b13723e */ /* 0x008fe400000010ff */
[----:B----4-:R-:W-:-:S02]  /*3d7c0*/  F2FP.BF16.F32.PACK_AB R18, R45, R46 ;  /* 0x0000002e2d12723e */ /* 0x010fc400000010ff */
[----:B-----5:R-:W-:Y:S02]  /*3d7d0*/  F2FP.BF16.F32.PACK_AB R17, R47, R48 ;  /* 0x000000302f11723e */ /* 0x020fe400000010ff */
[----:B------:R-:W-:Y:S02]  /*3d7e0*/  F2FP.BF16.F32.PACK_AB R16, R49, R67 ;  /* 0x000000433110723e */ /* 0x000fe400000010ff */
[----:B------:R-:W-:Y:S02]  /*3d7f0*/  F2FP.BF16.F32.PACK_AB R13, R89, R90 ;  /* 0x0000005a590d723e */ /* 0x000fe400000010ff */
[----:B------:R-:W-:Y:S02]  /*3d800*/  F2FP.BF16.F32.PACK_AB R12, R91, R86 ;  /* 0x000000565b0c723e */ /* 0x000fe400000010ff */
[----:B------:R-:W-:Y:S02]  /*3d810*/  F2FP.BF16.F32.PACK_AB R88, R11, R10 ;  /* 0x0000000a0b58723e */ /* 0x000fe400000010ff */
[----:B------:R-:W-:-:S02]  /*3d820*/  F2FP.BF16.F32.PACK_AB R11, R69, R66 ;  /* 0x00000042450b723e */ /* 0x000fc400000010ff */
[----:B--2---:R-:W-:-:S05]  /*3d830*/  F2FP.BF16.F32.PACK_AB R28, R15, R14 ;  /* 0x0000000e0f1c723e */ /* 0x004fca00000010ff */
        /* <DEDUP_REMOVED lines=9> */
[----:B------:R-:W-:-:S03]  /*3d8d0*/  F2FP.BF16.F32.PACK_AB R15, R84, R0 ;  /* 0x00000000540f723e */ /* 0x000fc600000010ff */
[----:B------:R-:W-:Y:S04]  /*3d8e0*/  STL [R1+0xc0], R19 ;  /* 0x0000c01301007387 */ /* 0x000fe80000100800 */
[----:B------:R-:W-:Y:S04]  /*3d8f0*/  STL [R1+0xbc], R18 ;  /* 0x0000bc1201007387 */ /* 0x000fe80000100800 */
[----:B------:R0:W2:Y:S01]  /*3d900*/  LDL.LU R67, [R1+0x1410] ;  /* 0x0014100001437983 */ /* 0x0000a20000300800 */
[----:B------:R-:W-:-:S03]  /*3d910*/  F2FP.BF16.F32.PACK_AB R14, R3, R2 ;  /* 0x00000002030e723e */ /* 0x000fc600000010ff */
[----:B------:R-:W-:Y:S04]  /*3d920*/  STL [R1+0xb8], R17 ;  /* 0x0000b81101007387 */ /* 0x000fe80000100800 */
[----:B------:R-:W3:Y:S04]  /*3d930*/  LDL.LU R84, [R1+0x140c] ;  /* 0x00140c0001547983 */ /* 0x000ee80000300800 */
[----:B------:R-:W-:Y:S04]  /*3d940*/  STL [R1+0xb0], R16 ;  /* 0x0000b01001007387 */ /* 0x000fe80000100800 */
[----:B------:R-:W4:Y:S04]  /*3d950*/  LDL.LU R0, [R1+0x1408] ;  /* 0x0014080001007983 */ /* 0x000f280000300800 */
[----:B------:R0:W5:Y:S04]  /*3d960*/  LDL.LU R3, [R1+0x1404] ;  /* 0x0014040001037983 */ /* 0x0001680000300800 */
[----:B------:R-:W-:Y:S04]  /*3d970*/  STL [R1+0xa8], R15 ;  /* 0x0000a80f01007387 */ /* 0x000fe80000100800 */
[----:B------:R-:W3:Y:S04]  /*3d980*/  LDL.LU R2, [R1+0x1400] ;  /* 0x0014000001027983 */ /* 0x000ee80000300800 */
[----:B------:R0:W3:Y:S04]  /*3d990*/  LDL.LU R89, [R1+0x13fc] ;  /* 0x0013fc0001597983 */ /* 0x0000e80000300800 */
[----:B------:R-:W-:Y:S04]  /*3d9a0*/  STL [R1+0xa0], R14 ;  /* 0x0000a00e01007387 */ /* 0x000fe80000100800 */
[----:B------:R-:W3:Y:S04]  /*3d9b0*/  LDL.LU R90, [R1+0x13f8] ;  /* 0x0013f800015a7983 */ /* 0x000ee80000300800 */
[----:B------:R-:W3:Y:S04]  /*3d9c0*/  LDL.LU R91, [R1+0x13f4] ;  /* 0x0013f400015b7983 */ /* 0x000ee80000300800 */
[----:B------:R-:W-:Y:S04]  /*3d9d0*/  STL [R1+0x98], R13 ;  /* 0x0000980d01007387 */ /* 0x000fe80000100800 */
[----:B------:R-:W3:Y:S04]  /*3d9e0*/  LDL.LU R86, [R1+0x13f0] ;  /* 0x0013f00001567983 */ /* 0x000ee80000300800 */
[----:B------:R0:W3:Y:S01]  /*3d9f0*/  LDL.LU R69, [R1+0x13ec] ;  /* 0x0013ec0001457983 */ /* 0x0000e20000300800 */
[----:B------:R-:W-:-:S02]  /*3da00*/  F2FP.BF16.F32.PACK_AB R85, R9, R8 ;  /* 0x000000080955723e */ /* 0x000fc400000010ff */
[----:B------:R-:W-:Y:S02]  /*3da10*/  F2FP.BF16.F32.PACK_AB R10, R65, R64 ;  /* 0x00000040410a723e */ /* 0x000fe400000010ff */
[----:B------:R-:W-:Y:S01]  /*3da20*/  F2FP.BF16.F32.PACK_AB R9, R63, R62 ;  /* 0x0000003e3f09723e */ /* 0x000fe200000010ff */
[----:B------:R-:W-:Y:S01]  /*3da30*/  STL [R1+0x90], R12 ;  /* 0x0000900c01007387 */ /* 0x000fe20000100800 */
[----:B------:R-:W-:Y:S02]  /*3da40*/  F2FP.BF16.F32.PACK_AB R79, R7, R6 ;  /* 0x00000006074f723e */ /* 0x000fe400000010ff */
[----:B------:R-:W-:Y:S01]  /*3da50*/  F2FP.BF16.F32.PACK_AB R8, R61, R60 ;  /* 0x0000003c3d08723e */ /* 0x000fe200000010ff */
[----:B------:R-:W-:Y:S01]  /*3da60*/  STL [R1+0x88], R11 ;  /* 0x0000880b01007387 */ /* 0x000fe20000100800 */
[----:B------:R-:W-:Y:S02]  /*3da70*/  F2FP.BF16.F32.PACK_AB R7, R59, R58 ;  /* 0x0000003a3b07723e */ /* 0x000fe400000010ff */
[----:B------:R-:W-:Y:S01]  /*3da80*/  F2FP.BF16.F32.PACK_AB R78, R5, R4 ;  /* 0x00000004054e723e */ /* 0x000fe200000010ff */
[----:B------:R-:W-:Y:S01]  /*3da90*/  STL [R1+0x80], R10 ;  /* 0x0000800a01007387 */ /* 0x000fe20000100800 */
[----:B------:R-:W-:-:S02]  /*3daa0*/  F2FP.BF16.F32.PACK_AB R6, R57, R56 ;  /* 0x000000383906723e */ /* 0x000fc400000010ff */
[----:B------:R-:W-:Y:S01]  /*3dab0*/  F2FP.BF16.F32.PACK_AB R5, R55, R54 ;  /* 0x000000363705723e */ /* 0x000fe200000010ff */
[----:B------:R-:W-:Y:S01]  /*3dac0*/  STL [R1+0x78], R9 ;  /* 0x0000780901007387 */ /* 0x000fe20000100800 */
[----:B------:R-:W-:-:S03]  /*3dad0*/  F2FP.BF16.F32.PACK_AB R4, R53, R52 ;  /* 0x000000343504723e */ /* 0x000fc600000010ff */
[----:B------:R-:W-:Y:S04]  /*3dae0*/  STL [R1+0x70], R8 ;  /* 0x0000700801007387 */ /* 0x000fe80000100800 */
[----:B------:R-:W-:Y:S04]  /*3daf0*/  STL [R1+0x6c], R7 ;  /* 0x00006c0701007387 */ /* 0x000fe80000100800 */
[----:B------:R-:W-:Y:S04]  /*3db00*/  STL [R1+0x64], R6 ;  /* 0x0000640601007387 */ /* 0x000fe80000100800 */
[----:B------:R-:W-:Y:S01]  /*3db10*/  STL [R1+0x60], R5 ;  /* 0x0000600501007387 */ /* 0x000fe20000100800 */
[----:B--2---:R-:W-:-:S05]  /*3db20*/  F2FP.BF16.F32.PACK_AB R67, R51, R50 ;  /* 0x000000323343723e */ /* 0x004fca00000010ff */
[----:B------:R-:W-:Y:S04]  /*3db30*/  STL [R1+0x58], R67 ;  /* 0x0000584301007387 */ /* 0x000fe80000100800 */
[----:B------:R1:W-:Y:S02]  /*3db40*/  STL [R1+0x5c], R4 ;  /* 0x00005c0401007387 */ /* 0x0003e40000100800 */
[----:B-1----:R-:W1:Y:S01]  /*3db50*/  LDTM.x64 R4, tmem[UR10+0x80] ;  /* 0x0000800a000479ee */ /* 0x002e620008340000 */
[----:B---3--:R-:W-:Y:S02]  /*3db60*/  F2FP.BF16.F32.PACK_AB R69, R87, R82 ;  /* 0x000000525745723e */ /* 0x008fe400000010ff */
[----:B------:R-:W2:Y:S04]  /*3db70*/  LDL.LU R87, [R1+0x13e8] ;  /* 0x0013e80001577983 */ /* 0x000ea80000300800 */
[----:B------:R-:W3:Y:S04]  /*3db80*/  LDL.LU R82, [R1+0x13e4] ;  /* 0x0013e40001527983 */ /* 0x000ee80000300800 */
[----:B------:R0:W-:Y:S04]  /*3db90*/  STL [R1+0x54], R69 ;  /* 0x0000544501007387 */ /* 0x0001e80000100800 */
[----:B0-----:R0:W2:Y:S02]  /*3dba0*/  LDL.LU R69, [R1+0x13e0] ;  /* 0x0013e00001457983 */ /* 0x0010a40000300800 */
[----:B--2---:R-:W-:-:S02]  /*3dbb0*/  F2FP.BF16.F32.PACK_AB R69, R83, R80 ;  /* 0x000000505345723e */ /* 0x004fc400000010ff */
[----:B------:R-:W3:Y:S04]  /*3dbc0*/  LDL.LU R83, [R1+0x13dc] ;  /* 0x0013dc0001537983 */ /* 0x000ee80000300800 */
[----:B------:R-:W2:Y:S04]  /*3dbd0*/  LDL.LU R80, [R1+0x13d8] ;  /* 0x0013d80001507983 */ /* 0x000ea80000300800 */
[----:B------:R0:W-:Y:S04]  /*3dbe0*/  STL [R1+0x50], R69 ;  /* 0x0000504501007387 */ /* 0x0001e80000100800 */
[----:B0-----:R0:W2:Y:S02]  /*3dbf0*/  LDL.LU R69, [R1+0x13d4] ;  /* 0x0013d40001457983 */ /* 0x0010a40000300800 */
[----:B--2---:R-:W-:-:S02]  /*3dc00*/  F2FP.BF16.F32.PACK_AB R69, R81, R76 ;  /* 0x0000004c5145723e */ /* 0x004fc400000010ff */
[----:B------:R-:W2:Y:S04]  /*3dc10*/  LDL.LU R81, [R1+0x13d0] ;  /* 0x0013d00001517983 */ /* 0x000ea80000300800 */
        /* <DEDUP_REMOVED lines=17> */
[----:B0-----:R0:W2:Y:S01]  /*3dd30*/  LDL.LU R69, [R1+0x13a4] ;  /* 0x0013a40001457983 */ /* 0x0010a20000300800 */
[----:B------:R-:W-:-:S02]  /*3dd40*/  F2FP.BF16.F32.PACK_AB R89, R93, R92 ;  /* 0x0000005c5d59723e */ /* 0x000fc400000010ff */
[----:B-1----:R-:W-:Y:S02]  /*3dd50*/  F2FP.BF16.F32.PACK_AB R66, R67, R66 ;  /* 0x000000424342723e */ /* 0x002fe400000010ff */
[----:B------:R-:W-:Y:S02]  /*3dd60*/  F2FP.BF16.F32.PACK_AB R64, R65, R64 ;  /* 0x000000404140723e */ /* 0x000fe400000010ff */
        /* <DEDUP_REMOVED lines=28> */
[----:B-----5:R-:W-:Y:S02]  /*3df30*/  F2FP.BF16.F32.PACK_AB R3, R7, R6 ;  /* 0x000000060703723e */ /* 0x020fe400000010ff */
[----:B------:R-:W-:Y:S02]  /*3df40*/  F2FP.BF16.F32.PACK_AB R4, R5, R4 ;  /* 0x000000040504723e */ /* 0x000fe400000010ff */
[----:B--2---:R-:W-:Y:S02]  /*3df50*/  F2FP.BF16.F32.PACK_AB R69, R71, R68 ;  /* 0x000000444745723e */ /* 0x004fe400000010ff */
[----:B------:R-:W2:Y:S04]  /*3df60*/  LDL.LU R71, [R1+0x13a0] ;  /* 0x0013a00001477983 */ /* 0x000ea80000300800 */
[----:B------:R-:W5:Y:S04]  /*3df70*/  LDL.LU R68, [R1+0x139c] ;  /* 0x00139c0001447983 */ /* 0x000f680000300800 */
[----:B------:R1:W-:Y:S04]  /*3df80*/  STL [R1+0x3c], R69 ;  /* 0x00003c4501007387 */ /* 0x0003e80000100800 */
[----:B-1----:R-:W5:Y:S04]  /*3df90*/  LDL.LU R69, [R1+0x1398] ;  /* 0x0013980001457983 */ /* 0x002f680000300800 */
        /* <DEDUP_REMOVED lines=32> */
[----:B-1----:R-:W3:Y:S04]  /*3e1a0*/  LDL.LU R3, [R1+0xf94] ;  /* 0x000f940001037983 */ /* 0x002ee80000300800 */
[----:B------:R-:W4:Y:S04]  /*3e1b0*/  LDL.LU R92, [R1+0xf98] ;  /* 0x000f9800015c7983 */ /* 0x000f280000300800 */
[----:B------:R1:W-:Y:S04]  /*3e1c0*/  STL [R1+0x10], R4 ;  /* 0x0000100401007387 */ /* 0x0003e80000100800 */
[----:B------:R-:W4:Y:S01]  /*3e1d0*/  LDL.LU R89, [R1+0x1178] ;  /* 0x0011780001597983 */ /* 0x000f220000300800 */
[----:B-1----:R-:W1:Y:S01]  /*3e1e0*/  LDTM.x64 R4, tmem[UR10+0xc0] ;  /* 0x0000c00a000479ee */ /* 0x002e620008340000 */
[----:B------:R-:W-:-:S02]  /*3e1f0*/  NOP ;  /* 0x0000000000007918 */ /* 0x000fc40000000000 */
[----:B-1----:R1:W-:Y:S04]  /*3e200*/  STL.64 [R1+0x1390], R24 ;  /* 0x0013901801007387 */ /* 0x0023e80000100a00 */
[----:B-1----:R-:W4:Y:S04]  /*3e210*/  LDL.LU R25, [R1+0xf9c] ;  /* 0x000f9c0001197983 */ /* 0x002f280000300800 */
[----:B------:R1:W-:Y:S04]  /*3e220*/  STL.64 [R1+0x1388], R26 ;  /* 0x0013881a01007387 */ /* 0x0003e80000100a00 */
[----:B------:R-:W-:Y:S04]  /*3e230*/  STL.64 [R1+0x1380], R28 ;  /* 0x0013801c01007387 */ /* 0x000fe80000100a00 */
[----:B------:R-:W-:Y:S04]  /*3e240*/  STL.64 [R1+0x1378], R30 ;  /* 0x0013781e01007387 */ /* 0x000fe80000100a00 */
[----:B------:R-:W-:Y:S04]  /*3e250*/  STL.64 [R1+0x1370], R32 ;  /* 0x0013702001007387 */ /* 0x000fe80000100a00 */
[----:B------:R-:W-:Y:S04]  /*3e260*/  STL [R1+0x1368], R38 ;  /* 0x0013682601007387 */ /* 0x000fe80000100800 */
[----:B------:R-:W-:Y:S04]  /*3e270*/  STL.64 [R1+0x1360], R34 ;  /* 0x0013602201007387 */ /* 0x000fe80000100a00 */
[----:B------:R-:W-:Y:S04]  /*3e280*/  STL.64 [R1+0x1358], R36 ;  /* 0x0013582401007387 */ /* 0x000fe80000100a00 */
[----:B------:R-:W-:Y:S04]  /*3e290*/  STL [R1+0x1350], R39 ;  /* 0x0013502701007387 */ /* 0x000fe80000100800 */
[----:B------:R-:W-:Y:S04]  /*3e2a0*/  STL.64 [R1+0x1348], R40 ;  /* 0x0013482801007387 */ /* 0x000fe80000100a00 */
[----:B------:R-:W-:Y:S04]  /*3e2b0*/  STL [R1+0x1340], R44 ;  /* 0x0013402c01007387 */ /* 0x000fe80000100800 */
[----:B------:R-:W-:Y:S04]  /*3e2c0*/  STL.64 [R1+0x1338], R42 ;  /* 0x0013382a01007387 */ /* 0x000fe80000100a00 */
[----:B------:R-:W-:Y:S04]  /*3e2d0*/  STL [R1+0x1330], R45 ;  /* 0x0013302d01007387 */ /* 0x000fe80000100800 */
[----:B------:R-:W-:Y:S04]  /*3e2e0*/  STL.64 [R1+0x1328], R46 ;  /* 0x0013282e01007387 */ /* 0x000fe80000100a00 */
[----:B------:R-:W-:Y:S04]  /*3e2f0*/  STL [R1+0x1324], R48 ;  /* 0x0013243001007387 */ /* 0x000fe80000100800 */
        /* <DEDUP_REMOVED lines=16> */
[----:B-1----:R-:W4:Y:S04]  /*3e400*/  LDL.LU R26, [R1+0xfa0] ;  /* 0x000fa000011a7983 */ /* 0x002f280000300800 */
[----:B-----5:R1:W-:Y:S02]  /*3e410*/  @P0 STG.E.U16 desc[UR20][R68.64], R78 ;  /* 0x0000004e44000986 */ /* 0x0203e4000c101514 */
[----:B-1----:R-:W-:-:S05]  /*3e420*/  PRMT R68, R78, 0x7632, R68 ;  /* 0x000076324e447816 */ /* 0x002fca0000000044 */
[----:B--2---:R-:W-:Y:S04]  /*3e430*/  @P5 STG.E.U16 desc[UR20][R70.64], R68 ;  /* 0x0000004446005986 */ /* 0x004fe8000c101514 */
[----:B------:R1:W-:Y:S02]  /*3e440*/  @P2 STG.E.U16 desc[UR20][R72.64], R79 ;  /* 0x0000004f48002986 */ /* 0x0003e4000c101514 */
[----:B-1----:R-:W-:-:S05]  /*3e450*/  PRMT R72, R79, 0x7632, R72 ;  /* 0x000076324f487816 */ /* 0x002fca0000000048 */
[----:B------:R-:W-:Y:S01]  /*3e460*/  @P3 STG.E.U16 desc[UR20][R74.64], R72 ;  /* 0x000000484a003986 */ /* 0x000fe2000c101514 */
[----:B---3--:R-:W-:Y:S01]  /*3e470*/  ISETP.LT.AND P0, PT, R3, UR4, !P1 ;  /* 0x0000000403007c0c */ /* 0x008fe2000cf01270 */
[----:B------:R-:W4:Y:S02]  /*3e480*/  LDCU UR4, c[0x0][0x39c] ;  /* 0x00007380ff0477ac */ /* 0x000f240008000800 */
[----:B----4-:R-:W-:Y:S01]  /*3e490*/  ISETP.LT.AND P5, PT, R92, UR4, !P1 ;  /* 0x000000045c007c0c */ /* 0x010fe2000cfa1270 */
[----:B------:R-:W1:Y:S02]  /*3e4a0*/  LDCU UR4, c[0x0][0x39c] ;  /* 0x00007380ff0477ac */ /* 0x000e640008000800 */
[----:B-1----:R-:W-:Y:S01]  /*3e4b0*/  ISETP.LT.AND P2, PT, R25, UR4, !P1 ;  /* 0x0000000419007c0c */ /* 0x002fe2000cf41270 */
[----:B------:R-:W1:Y:S01]  /*3e4c0*/  LDCU UR4, c[0x0][0x39c] ;  /* 0x00007380ff0477ac */ /* 0x000e620008000800 */
[----:B------:R-:W2:Y:S04]  /*3e4d0*/  LDL.LU R25, [R1+0xfa4] ;  /* 0x000fa40001197983 */ /* 0x000ea80000300800 */
[----:B------:R-:W3:Y:S01]  /*3e4e0*/  LDL.LU R24, [R1+0xfa8] ;  /* 0x000fa80001187983 */ /* 0x000ee20000300800 */
[----:B-1----:R-:W-:Y:S01]  /*3e4f0*/  ISETP.LT.AND P3, PT, R89, UR4, !P1 ;  /* 0x0000000459007c0c */ /* 0x002fe2000cf61270 */
[----:B------:R-:W1:Y:S02]  /*3e500*/  LDCU UR4, c[0x0][0x39c] ;  /* 0x00007380ff0477ac */ /* 0x000e640008000800 */
[----:B------:R-:W-:Y:S01]  /*3e510*/  @P4 STG.E.U16 desc[UR20][R76.64], R85 ;  /* 0x000000554c004986 */ /* 0x000fe2000c101514 */
[----:B-1----:R-:W-:Y:S01]  /*3e520*/  ISETP.LT.AND P4, PT, R26, UR4, !P1 ;  /* 0x000000041a007c0c */ /* 0x002fe2000cf81270 */
[----:B------:R-:W2:Y:S02]  /*3e530*/  LDCU UR4, c[0x0][0x39c] ;  /* 0x00007380ff0477ac */ /* 0x000ea40008000800 */
[----:B------:R-:W4:Y:S04]  /*3e540*/  LDL.LU R26, [R1+0xfac] ;  /* 0x000fac00011a7983 */ /* 0x000f280000300800 */
[----:B------:R-:W5:Y:S04]  /*3e550*/  LDL.S16 R41, [R1+0x168] ;  /* 0x0001680001297983 */ /* 0x000f680000100600 */
[----:B------:R-:W5:Y:S01]  /*3e560*/  LDL.LU R32, [R1+0xfb0] ;  /* 0x000fb00001207983 */ /* 0x000f620000300800 */
[----:B------:R-:W-:Y:S01]  /*3e570*/  VIADD R3, R84, UR5 ;  /* 0x0000000554037c36 */ /* 0x000fe20008000000 */
[----:B------:R-:W-:-:S02]  /*3e580*/  PRMT R84, R85, 0x7632, R84 ;  /* 0x0000763255547816 */ /* 0x000fc40000000054 */
[----:B------:R-:W5:Y:S04]  /*3e590*/  LDL.LU R30, [R1+0x1d8] ;  /* 0x0001d800011e7983 */ /* 0x000f680000300800 */
[----:B------:R-:W-:Y:S04]  /*3e5a0*/  @P0 STG.E.U16 desc[UR20][R80.64], R84 ;  /* 0x0000005450000986 */ /* 0x000fe8000c101514 */
[----:B------:R-:W5:Y:S04]  /*3e5b0*/  LDL.LU.S16 R31, [R1+0x16a] ;  /* 0x00016a00011f7983 */ /* 0x000f680000300600 */
[----:B------:R1:W-:Y:S02]  /*3e5c0*/  @P5 STG.E.U16 desc[UR20][R82.64], R88 ;  /* 0x0000005852005986 */ /* 0x0003e4000c101514 */
[----:B-1----:R-:W-:-:S05]  /*3e5d0*/  PRMT R88, R88, 0x7632, R88 ;  /* 0x0000763258587816 */ /* 0x002fca0000000058 */
[----:B------:R1:W-:Y:S01]  /*3e5e0*/  @P2 STG.E.U16 desc[UR20][R86.64], R88 ;  /* 0x0000005856002986 */ /* 0x0003e2000c101514 */
[----:B--2---:R-:W-:Y:S01]  /*3e5f0*/  ISETP.LT.AND P0, PT, R25, UR4, !P1 ;  /* 0x0000000419007c0c */ /* 0x004fe2000cf01270 */
[----:B------:R-:W3:Y:S02]  /*3e600*/  LDCU UR4, c[0x0][0x39c] ;  /* 0x00007380ff0477ac */ /* 0x000ee40008000800 */
[----:B---3--:R-:W-:Y:S01]  /*3e610*/  ISETP.LT.AND P5, PT, R24, UR4, !P1 ;  /* 0x0000000418007c0c */ /* 0x008fe2000cfa1270 */
[----:B------:R-:W4:Y:S01]  /*3e620*/  LDCU UR4, c[0x0][0x39c] ;  /* 0x00007380ff0477ac */ /* 0x000f220008000800 */
[----:B------:R-:W2:Y:S04]  /*3e630*/  LDL.LU.64 R24, [R1+0x160] ;  /* 0x0001600001187983 */ /* 0x000ea80000300a00 */
[----:B------:R-:W3:Y:S04]  /*3e640*/  LDL.LU R36, [R1+0xfb4] ;  /* 0x000fb40001247983 */ /* 0x000ee80000300800 */
[----:B------:R-:W3:Y:S01]  /*3e650*/  LDL.S16 R39, [R1+0x16c] ;  /* 0x00016c0001277983 */ /* 0x000ee20000100600 */
[----:B----4-:R-:W-:Y:S01]  /*3e660*/  ISETP.LT.AND P2, PT, R26, UR4, !P1 ;  /* 0x000000041a007c0c */ /* 0x010fe2000cf41270 */
[----:B------:R-:W4:Y:S02]  /*3e670*/  LDCU UR4, c[0x0][0x39c] ;  /* 0x00007380ff0477ac */ /* 0x000f240008000800 */
[----:B------:R-:W3:Y:S01]  /*3e680*/  LDL.LU.64 R26, [R1+0x158] ;  /* 0x00015800011a7983 */ /* 0x000ee20000300a00 */
[----:B------:R-:W-:-:S02]  /*3e690*/  LEA R52, P6, R3, R2, 0x1 ;  /* 0x0000000203347211 */ /* 0x000fc400078c08ff */
[----:B-----5:R-:W-:Y:S01]  /*3e6a0*/  PRMT R34, R41, 0x7610, R34 ;  /* 0x0000761029227816 */ /* 0x020fe20000000022 */
[----:B------:R-:W5:Y:S01]  /*3e6b0*/  LDL.LU.S16 R38, [R1+0x16e] ;  /* 0x00016e0001267983 */ /* 0x000f620000300600 */
[C---:B------:R-:W-:Y:S01]  /*3e6c0*/  LEA.HI.X.SX32 R53, R3.reuse, R0, 0x1, P6 ;  /* 0x0000000003357211 */ /* 0x040fe200030f0eff */
[----:B------:R-:W-:Y:S02]  /*3e6d0*/  VIADD R3, R3, UR5 ;  /* 0x0000000503037c36 */ /* 0x000fe40008000000 */
[----:B------:R-:W5:Y:S03]  /*3e6e0*/  LDL.LU.64 R28, [R1+0x150] ;  /* 0x00015000011c7983 */ /* 0x000f660000300a00 */
[C---:B------:R-:W-:Y:S01]  /*3e6f0*/  LEA R56, P6, R3.reuse, R2, 0x1 ;  /* 0x0000000203387211 */ /* 0x040fe200078c08ff */
[----:B------:R-:W5:Y:S03]  /*3e700*/  LDL.S16 R43, [R1+0x170] ;  /* 0x00017000012b7983 */ /* 0x000f660000100600 */
[C---:B------:R-:W-:Y:S01]  /*3e710*/  LEA.HI.X.SX32 R57, R3.reuse, R0, 0x1, P6 ;  /* 0x0000000003397211 */ /* 0x040fe200030f0eff */
[----:B------:R-:W-:Y:S01]  /*3e720*/  VIADD R3, R3, UR5 ;  /* 0x0000000503037c36 */ /* 0x000fe20008000000 */
[----:B------:R0:W-:Y:S04]  /*3e730*/  @P3 STG.E.U16 desc[UR20][R90.64], R34 ;  /* 0x000000225a003986 */ /* 0x0001e8000c101514 */
[C---:B------:R-:W-:Y:S01]  /*3e740*/  LEA R92, P6, R3.reuse, R2, 0x1 ;  /* 0x00000002035c7211 */ /* 0x040fe200078c08ff */
[----:B------:R-:W5:Y:S03]  /*3e750*/  LDL.LU.64 R46, [R1+0x148] ;  /* 0x00014800012e7983 */ /* 0x000f660000300a00 */
[C---:B------:R-:W-:Y:S01]  /*3e760*/  LEA.HI.X.SX32 R93, R3.reuse, R0, 0x1, P6 ;  /* 0x00000000035d7211 */ /* 0x040fe200030f0eff */
[----:B------:R-:W-:-:S05]  /*3e770*/  VIADD R3, R3, UR5 ;  /* 0x0000000503037c36 */ /* 0x000fca0008000000 */
[----:B------:R-:W-:-:S04]  /*3e780*/  LEA R68, P6, R3, R2, 0x1 ;  /* 0x0000000203447211 */ /* 0x000fc800078c08ff */
        /* <DEDUP_REMOVED lines=22> */
[----:B------:R-:W-:Y:S01]  /*3e8f0*/  VIADD R3, R3, UR5 ;  /* 0x0000000503037c36 */ /* 0x000fe20008000000 */
[----:B----4-:R-:W-:Y:S01]  /*3e900*/  ISETP.LT.AND P3, PT, R32, UR4, !P1 ;  /* 0x0000000420007c0c */ /* 0x010fe2000cf61270 */
[----:B------:R-:W3:Y:S01]  /*3e910*/  LDCU UR4, c[0x0][0x39c] ;  /* 0x00007380ff0477ac */ /* 0x000ee20008000800 */
[----:B------:R-:W4:Y:S02]  /*3e920*/  LDL.LU R32, [R1+0xfb8] ;  /* 0x000fb80001207983 */ /* 0x000f240000300800 */
[C---:B------:R-:W-:Y:S02]  /*3e930*/  LEA R84, P6, R3.reuse, R2, 0x1 ;  /* 0x0000000203547211 */ /* 0x040fe400078c08ff */
[----:B------:R-:W4:Y:S02]  /*3e940*/  LDL.LU.S16 R41, [R1+0x172] ;  /* 0x0001720001297983 */ /* 0x000f240000300600 */
[C---:B------:R-:W-:Y:S01]  /*3e950*/  LEA.HI.X.SX32 R85, R3.reuse, R0, 0x1, P6 ;  /* 0x0000000003557211 */ /* 0x040fe200030f0eff */
[----:B------:R-:W-:Y:S01]  /*3e960*/  VIADD R3, R3, UR5 ;  /* 0x0000000503037c36 */ /* 0x000fe20008000000 */
[----:B------:R-:W4:Y:S04]  /*3e970*/  LDL.LU.64 R48, [R1+0x140] ;  /* 0x0001400001307983 */ /* 0x000f280000300a00 */
[C---:B-1----:R-:W-:Y:S01]  /*3e980*/  LEA R86, P6, R3.reuse, R2, 0x1 ;  /* 0x0000000203567211 */ /* 0x042fe200078c08ff */
[----:B0-----:R-:W4:Y:S03]  /*3e990*/  LDL.LU R34, [R1+0xfbc] ;  /* 0x000fbc0001227983 */ /* 0x001f260000300800 */
[C---:B------:R-:W-:Y:S01]  /*3e9a0*/  LEA.HI.X.SX32 R87, R3.reuse, R0, 0x1, P6 ;  /* 0x0000000003577211 */ /* 0x040fe200030f0eff */
[----:B------:R-:W-:Y:S01]  /*3e9b0*/  VIADD R3, R3, UR5 ;  /* 0x0000000503037c36 */ /* 0x000fe20008000000 */
[----:B------:R-:W-:Y:S01]  /*3e9c0*/  PRMT R45, R31, 0x7610, R45 ;  /* 0x000076101f2d7816 */ /* 0x000fe2000000002d */
[----:B------:R-:W4:Y:S03]  /*3e9d0*/  LDL.S16 R44, [R1+0x174] ;  /* 0x00017400012c7983 */ /* 0x000f260000100600 */
[----:B------:R-:W-:-:S04]  /*3e9e0*/  LEA R88, P6, R3, R2, 0x1 ;  /* 0x0000000203587211 */ /* 0x000fc800078c08ff */
[C---:B------:R-:W-:Y:S01]  /*3e9f0*/  LEA.HI.X.SX32 R89, R3.reuse, R0, 0x1, P6 ;  /* 0x0000000003597211 */ /* 0x040fe200030f0eff */
[----:B------:R-:W-:-:S05]  /*3ea00*/  VIADD R3, R3, UR5 ;  /* 0x0000000503037c36 */ /* 0x000fca0008000000 */
[----:B------:R-:W-:-:S04]  /*3ea10*/  LEA R90, P6, R3, R2, 0x1 ;  /* 0x00000002035a7211 */ /* 0x000fc800078c08ff */
[----:B------:R-:W-:Y:S02]  /*3ea20*/  LEA.HI.X.SX32 R91, R3, R0, 0x1, P6 ;  /* 0x00000000035b7211 */ /* 0x000fe400030f0eff */
[----:B------:R-:W-:Y:S02]  /*3ea30*/  ISETP.NE.AND P6, PT, R30, RZ, PT ;  /* 0x000000ff1e00720c */ /* 0x000fe40003fc5270 */
[----:B------:R-:W4:Y:S04]  /*3ea40*/  LDL.LU.64 R30, [R1+0x138] ;  /* 0x00013800011e7983 */ /* 0x000f280000300a00 */
[----:B--2---:R0:W-:Y:S01]  /*3ea50*/  @P4 STG.E.U16 desc[UR20][R24.64], R45 ;  /* 0x0000002d18004986 */ /* 0x0041e2000c101514 */
[----:B---3--:R-:W-:Y:S01]  /*3ea60*/  ISETP.LT.AND P4, PT, R36, UR4, !P1 ;  /* 0x0000000424007c0c */ /* 0x008fe2000cf81270 */
[----:B------:R-:W4:Y:S02]  /*3ea70*/  LDCU UR4, c[0x0][0x39c] ;  /* 0x00007380ff0477ac */ /* 0x000f240008000800 */
[----:B0-----:R-:W2:Y:S04]  /*3ea80*/  LDL.LU.64 R24, [R1+0x1390] ;  /* 0x0013900001187983 */ /* 0x001ea80000300a00 */
[----:B------:R-:W3:Y:S01]  /*3ea90*/  LDL.LU R36, [R1+0xfc0] ;  /* 0x000fc00001247983 */ /* 0x000ee20000300800 */
[----:B------:R-:W-:-:S03]  /*3eaa0*/  PRMT R33, R39, 0x7610, R33 ;  /* 0x0000761027217816 */ /* 0x000fc60000000021 */
[----:B------:R-:W2:Y:S04]  /*3eab0*/  LDL.LU.S16 R45, [R1+0x176] ;  /* 0x00017600012d7983 */ /* 0x000ea80000300600 */
[----:B------:R0:W-:Y:S04]  /*3eac0*/  @P0 STG.E.U16 desc[UR20][R26.64], R33 ;  /* 0x000000211a000986 */ /* 0x0001e8000c101514 */
[----:B0-----:R-:W2:Y:S04]  /*3ead0*/  LDL.LU.64 R26, [R1+0x1388] ;  /* 0x00138800011a7983 */ /* 0x001ea80000300a00 */
[----:B------:R-:W2:Y:S01]  /*3eae0*/  LDL.LU R39, [R1+0xfc4] ;  /* 0x000fc40001277983 */ /* 0x000ea20000300800 */
[----:B-----5:R-:W-:-:S02]  /*3eaf0*/  PRMT R35, R38, 0x7610, R35 ;  /* 0x0000761026237816 */ /* 0x020fc40000000023 */
[----:B------:R-:W-:-:S03]  /*3eb00*/  PRMT R37, R43, 0x7610, R37 ;  /* 0x000076102b257816 */ /* 0x000fc60000000025 */
[----:B------:R0:W-:Y:S04]  /*3eb10*/  @P5 STG.E.U16 desc[UR20][R28.64], R35 ;  /* 0x000000231c005986 */ /* 0x0001e8000c101514 */
[----:B------:R1:W-:Y:S01]  /*3eb20*/  @P2 STG.E.U16 desc[UR20][R46.64], R37 ;  /* 0x000000252e002986 */ /* 0x0003e2000c101514 */
[----:B----4-:R-:W-:Y:S01]  /*3eb30*/  ISETP.LT.AND P0, PT, R32, UR4, !P1 ;  /* 0x0000000420007c0c */ /* 0x010fe2000cf01270 */
[----:B------:R-:W4:Y:S02]  /*3eb40*/  LDCU UR4, c[0x0][0x39c] ;  /* 0x00007380ff0477ac */ /* 0x000f240008000800 */
[----:B------:R-:W5:Y:S04]  /*3eb50*/  LDL.LU.64 R32, [R1+0x130] ;  /* 0x0001300001207983 */ /* 0x000f680000300a00 */
[----:B0-----:R-:W5:Y:S04]  /*3eb60*/  LDL.LU.64 R28, [R1+0x1380] ;  /* 0x00138000011c7983 */ /* 0x001f680000300a00 */
[----:B------:R-:W5:Y:S01]  /*3eb70*/  LDL.S16 R38, [R1+0x178] ;  /* 0x0001780001267983 */ /* 0x000f620000100600 */
[----:B----4-:R-:W-:Y:S01]  /*3eb80*/  ISETP.LT.AND P5, PT, R34, UR4, !P1 ;  /* 0x0000000422007c0c */ /* 0x010fe2000cfa1270 */
[----:B------:R-:W3:Y:S02]  /*3eb90*/  LDCU UR4, c[0x0][0x39c] ;  /* 0x00007380ff0477ac */ /* 0x000ee40008000800 */
[----:B------:R-:W4:Y:S04]  /*3eba0*/  LDL.LU.64 R34, [R1+0x128] ;  /* 0x0001280001227983 */ /* 0x000f280000300a00 */
[----:B-1----:R-:W4:Y:S01]  /*3ebb0*/  LDL.LU R46, [R1+0xfc8] ;  /* 0x000fc800012e7983 */ /* 0x002f220000300800 */
[----:B------:R-:W-:-:S03]  /*3ebc0*/  PRMT R40, R41, 0x7610, R40 ;  /* 0x0000761029287816 */ /* 0x000fc60000000028 */
[----:B------:R-:W4:Y:S04]  /*3ebd0*/  LDL.LU.S16 R60, [R1+0x17a] ;  /* 0x00017a00013c7983 */ /* 0x000f280000300600 */
[----:B------:R0:W-:Y:S01]  /*3ebe0*/  @P3 STG.E.U16 desc[UR20][R48.64], R40 ;  /* 0x0000002830003986 */ /* 0x0001e2000c101514 */
[----:B------:R-:W-:-:S05]  /*3ebf0*/  PRMT R42, R44, 0x7610, R42 ;  /* 0x000076102c2a7816 */ /* 0x000fca000000002a */
[----:B------:R1:W-:Y:S01]  /*3ec00*/  @P4 STG.E.U16 desc[UR20][R30.64], R42 ;  /* 0x0000002a1e004986 */ /* 0x0003e2000c101514 */
[----:B---3--:R-:W-:Y:S01]  /*3ec10*/  ISETP.LT.AND P2, PT, R36, UR4, !P1 ;  /* 0x0000000424007c0c */ /* 0x008fe2000cf41270 */
[----:B------:R-:W2:Y:S02]  /*3ec20*/  LDCU UR4, c[0x0][0x39c] ;  /* 0x00007380ff0477ac */ /* 0x000ea40008000800 */
[----:B------:R-:W3:Y:S04]  /*3ec30*/  LDL.LU.64 R36, [R1+0x120] ;  /* 0x0001200001247983 */ /* 0x000ee80000300a00 */
[----:B0-----:R-:W3:Y:S01]  /*3ec40*/  LDL.LU R49, [R1+0xfcc] ;  /* 0x000fcc0001317983 */ /* 0x001ee20000300800 */
[----:B--2---:R-:W-:Y:S01]  /*3ec50*/  ISETP.LT.AND P3, PT, R39, UR4, !P1 ;  /* 0x0000000427007c0c */ /* 0x004fe2000cf61270 */
[----:B------:R-:W4:Y:S02]  /*3ec60*/  LDCU UR4, c[0x0][0x39c] ;  /* 0x00007380ff0477ac */ /* 0x000f240008000800 */
[----:B------:R-:W2:Y:S04]  /*3ec70*/  LDL.S16 R39, [R1+0x17c] ;  /* 0x00017c0001277983 */ /* 0x000ea80000100600 */
[----:B------:R-:W2:Y:S04]  /*3ec80*/  LDL.LU.64 R40, [R1+0x118] ;  /* 0x0001180001287983 */ /* 0x000ea80000300a00 */
[----:B-1----:R-:W2:Y:S04]  /*3ec90*/  LDL.LU.64 R30, [R1+0x1378] ;  /* 0x00137800011e7983 */ /* 0x002ea80000300a00 */
[----:B------:R-:W2:Y:S04]  /*3eca0*/  LDL.LU R62, [R1+0xfd0] ;  /* 0x000fd000013e7983 */ /* 0x000ea80000300800 */
[----:B------:R-:W2:Y:S04]  /*3ecb0*/  LDL.LU.S16 R44, [R1+0x17e] ;  /* 0x00017e00012c7983 */ /* 0x000ea80000300600 */
[----:B------:R-:W2:Y:S04]  /*3ecc0*/  LDL.LU.64 R42, [R1+0x110] ;  /* 0x00011000012a7983 */ /* 0x000ea80000300a00 */
[----:B------:R-:W2:Y:S01]  /*3ecd0*/  LDL.LU R48, [R1+0xfd4] ;  /* 0x000fd40001307983 */ /* 0x000ea20000300800 */
[----:B------:R-:W-:-:S03]  /*3ece0*/  PRMT R50, R45, 0x7610, R50 ;  /* 0x000076102d327816 */ /* 0x000fc60000000032 */
[----:B------:R-:W2:Y:S04]  /*3ecf0*/  LDL.S16 R45, [R1+0x180] ;  /* 0x00018000012d7983 */ /* 0x000ea80000100600 */
[----:B-----5:R0:W-:Y:S01]  /*3ed00*/  @P0 STG.E.U16 desc[UR20][R32.64], R50 ;  /* 0x0000003220000986 */ /* 0x0201e2000c101514 */
[----:B----4-:R-:W-:Y:S01]  /*3ed10*/  ISETP.LT.AND P4, PT, R46, UR4, !P1 ;  /* 0x000000042e007c0c */ /* 0x010fe2000cf81270 */
[----:B------:R-:W3:Y:S02]  /*3ed20*/  LDCU UR4, c[0x0][0x39c] ;  /* 0x00007380ff0477ac */ /* 0x000ee40008000800 */
[----:B------:R-:W4:Y:S04]  /*3ed30*/  LDL.LU.64 R46, [R1+0x108] ;  /* 0x00010800012e7983 */ /* 0x000f280000300a00 */
[----:B0-----:R-:W5:Y:S04]  /*3ed40*/  LDL.LU.64 R32, [R1+0x1370] ;  /* 0x0013700001207983 */ /* 0x001f680000300a00 */
[----:B------:R-:W4:Y:S01]  /*3ed50*/  LDL.LU R64, [R1+0xfd8] ;  /* 0x000fd80001407983 */ /* 0x000f220000300800 */
[----:B------:R-:W-:-:S05]  /*3ed60*/  PRMT R54, R38, 0x7610, R54 ;  /* 0x0000761026367816 */ /* 0x000fca0000000036 */
[----:B------:R0:W-:Y:S01]  /*3ed70*/  @P5 STG.E.U16 desc[UR20][R34.64], R54 ;  /* 0x0000003622005986 */ /* 0x0001e2000c101514 */
[----:B------:R-:W-:Y:S02]  /*3ed80*/  PRMT R55, R60, 0x7610, R55 ;  /* 0x000076103c377816 */ /* 0x000fe40000000037 */
[----:B---3--:R-:W-:Y:S01]  /*3ed90*/  ISETP.LT.AND P0, PT, R49, UR4, !P1 ;  /* 0x0000000431007c0c */ /* 0x008fe2000cf01270 */
[----:B------:R-:W2:Y:S01]  /*3eda0*/  LDCU UR4, c[0x0][0x39c] ;  /* 0x00007380ff0477ac */ /* 0x000ea20008000800 */
[----:B------:R-:W3:Y:S04]  /*3edb0*/  LDL.LU.S16 R49, [R1+0x182] ;  /* 0x0001820001317983 */ /* 0x000ee80000300600 */
[----:B------:R-:W5:Y:S04]  /*3edc0*/  LDL.LU.64 R50, [R1+0x100] ;  /* 0x0001000001327983 */ /* 0x000f680000300a00 */
[----:B------:R-:W5:Y:S04]  /*3edd0*/  LDL.LU R38, [R1+0x1368] ;  /* 0x0013680001267983 */ /* 0x000f680000300800 */
[----:B0-----:R-:W5:Y:S04]  /*3ede0*/  LDL.LU.64 R34, [R1+0x1360] ;  /* 0x0013600001227983 */ /* 0x001f680000300a00 */
[----:B------:R-:W5:Y:S04]  /*3edf0*/  LDL.S16 R54, [R1+0x184] ;  /* 0x0001840001367983 */ /* 0x000f680000100600 */
[----:B------:R0:W-:Y:S01]  /*3ee00*/  @P2 STG.E.U16 desc[UR20][R36.64], R55 ;  /* 0x0000003724002986 */ /* 0x0001e2000c101514 */
[----:B--2---:R-:W-:Y:S01]  /*3ee10*/  ISETP.LT.AND P5, PT, R62, UR4, !P1 ;  /* 0x000000043e007c0c */ /* 0x004fe2000cfa1270 */
[----:B------:R-:W1:Y:S02]  /*3ee20*/  LDCU UR4, c[0x0][0x39c] ;  /* 0x00007380ff0477ac */ /* 0x000e640008000800 */
[----:B------:R-:W2:Y:S04]  /*3ee30*/  LDL.LU R62, [R1+0xfdc] ;  /* 0x000fdc00013e7983 */ /* 0x000ea80000300800 */
[----:B0-----:R-:W2:Y:S04]  /*3ee40*/  LDL.LU.64 R36, [R1+0x1358] ;  /* 0x0013580001247983 */ /* 0x001ea80000300a00 */
[----:B------:R-:W2:Y:S01]  /*3ee50*/  LDL.LU.S16 R55, [R1+0x186] ;  /* 0x0001860001377983 */ /* 0x000ea20000300600 */
[----:B-1----:R-:W-:Y:S01]  /*3ee60*/  ISETP.LT.AND P2, PT, R48, UR4, !P1 ;  /* 0x0000000430007c0c */ /* 0x002fe2000cf41270 */
[----:B------:R-:W4:Y:S02]  /*3ee70*/  LDCU UR4, c[0x0][0x39c] ;  /* 0x00007380ff0477ac */ /* 0x000f240008000800 */
[----:B------:R-:W2:Y:S01]  /*3ee80*/  LDL.LU R48, [R1+0xfe0] ;  /* 0x000fe00001307983 */ /* 0x000ea20000300800 */
[----:B------:R-:W-:-:S03]  /*3ee90*/  PRMT R65, R39, 0x7610, R65 ;  /* 0x0000761027417816 */ /* 0x000fc60000000041 */
[----:B------:R-:W2:Y:S04]  /*3eea0*/  LDL.S16 R60, [R1+0x188] ;  /* 0x00018800013c7983 */ /* 0x000ea80000100600 */
[----:B------:R-:W2:Y:S04]  /*3eeb0*/  LDL.LU R39, [R1+0x1350] ;  /* 0x0013500001277983 */ /* 0x000ea80000300800 */
[----:B------:R0:W-:Y:S04]  /*3eec0*/  @P3 STG.E.U16 desc[UR20][R40.64], R65 ;  /* 0x0000004128003986 */ /* 0x0001e8000c101514 */
[----:B0-----:R-:W2:Y:S01]  /*3eed0*/  LDL.LU.64 R40, [R1+0x1348] ;  /* 0x0013480001287983 */ /* 0x001ea20000300a00 */
[----:B------:R-:W-:-:S05]  /*3eee0*/  PRMT R61, R44, 0x7610, R61 ;  /* 0x000076102c3d7816 */ /* 0x000fca000000003d */
[----:B------:R0:W-:Y:S01]  /*3eef0*/  @P4 STG.E.U16 desc[UR20][R42.64], R61 ;  /* 0x0000003d2a004986 */ /* 0x0001e2000c101514 */
[----:B------:R-:W-:Y:S02]  /*3ef00*/  PRMT R59, R45, 0x7610, R59 ;  /* 0x000076102d3b7816 */ /* 0x000fe4000000003b */
[----:B----4-:R-:W-:Y:S01]  /*3ef10*/  ISETP.LT.AND P3, PT, R64, UR4, !P1 ;  /* 0x0000000440007c0c */ /* 0x010fe2000cf61270 */
[----:B------:R-:W2:Y:S01]  /*3ef20*/  LDCU UR4, c[0x0][0x39c] ;  /* 0x00007380ff0477ac */ /* 0x000ea20008000800 */
[----:B------:R-:W4:Y:S04]  /*3ef30*/  LDL.LU R64, [R1+0xfe4] ;  /* 0x000fe40001407983 */ /* 0x000f280000300800 */
[----:B------:R-:W4:Y:S04]  /*3ef40*/  LDL.LU.S16 R65, [R1+0x18a] ;  /* 0x00018a0001417983 */ /* 0x000f280000300600 */
[----:B------:R-:W4:Y:S04]  /*3ef50*/  LDL.LU R44, [R1+0x1340] ;  /* 0x00134000012c7983 */ /* 0x000f280000300800 */
[----:B0-----:R-:W4:Y:S04]  /*3ef60*/  LDL.LU.64 R42, [R1+0x1338] ;  /* 0x00133800012a7983 */ /* 0x001f280000300a00 */
[----:B------:R-:W4:Y:S04]  /*3ef70*/  LDL.LU R61, [R1+0xfe8] ;  /* 0x000fe800013d7983 */ /* 0x000f280000300800 */
[----:B------:R0:W-:Y:S01]  /*3ef80*/  @P0 STG.E.U16 desc[UR20][R46.64], R59 ;  /* 0x0000003b2e000986 */ /* 0x0001e2000c101514 */
[----:B---3--:R-:W-:-:S05]  /*3ef90*/  PRMT R63, R49, 0x7610, R63 ;  /* 0x00007610313f7816 */ /* 0x008fca000000003f */
[----:B-----5:R1:W-:Y:S01]  /*3efa0*/  @P5 STG.E.U16 desc[UR20][R50.64], R63 ;  /* 0x0000003f32005986 */ /* 0x0203e2000c101514 */
[----:B--2---:R-:W-:Y:S01]  /*3efb0*/  ISETP.LT.AND P4, PT, R62, UR4, !P1 ;  /* 0x000000043e007c0c */ /* 0x004fe2000cf81270 */
[----:B------:R-:W2:Y:S02]  /*3efc0*/  LDCU UR4, c[0x0][0x39c] ;  /* 0x00007380ff0477ac */ /* 0x000ea40008000800 */
[----:B------:R-:W3:Y:S04]  /*3efd0*/  LDL.S16 R62, [R1+0x18c] ;  /* 0x00018c00013e7983 */ /* 0x000ee80000100600 */
[----:B------:R-:W5:Y:S04]  /*3efe0*/  LDL.LU R45, [R1+0x1330] ;  /* 0x00133000012d7983 */ /* 0x000f680000300800 */
[----:B0-----:R-:W3:Y:S04]  /*3eff0*/  LDL.LU.64 R46, [R1+0x1328] ;  /* 0x00132800012e7983 */ /* 0x001ee80000300a00 */
[----:B------:R-:W3:Y:S01]  /*3f000*/  LDL.LU R59, [R1+0xfec] ;  /* 0x000fec00013b7983 */ /* 0x000ee20000300800 */
[----:B--2---:R-:W-:Y:S01]  /*3f010*/  ISETP.LT.AND P0, PT, R48, UR4, !P1 ;  /* 0x0000000430007c0c */ /* 0x004fe2000cf01270 */
[----:B------:R-:W4:Y:S02]  /*3f020*/  LDCU UR4, c[0x0][0x39c] ;  /* 0x00007380ff0477ac */ /* 0x000f240008000800 */
[----:B------:R-:W2:Y:S04]  /*3f030*/  LDL.LU R48, [R1+0x1324] ;  /* 0x0013240001307983 */ /* 0x000ea80000300800 */
[----:B------:R-:W2:Y:S04]  /*3f040*/  LDL.LU R49, [R1+0x1320] ;  /* 0x0013200001317983 */ /* 0x000ea80000300800 */
[----:B-1----:R-:W2:Y:S04]  /*3f050*/  LDL.LU.64 R50, [R1+0x1318] ;  /* 0x0013180001327983 */ /* 0x002ea80000300a00 */
[----:B------:R-:W2:Y:S01]  /*3f060*/  LDL.LU R63, [R1+0xff0] ;  /* 0x000ff000013f7983 */ /* 0x000ea20000300800 */
[----:B------:R-:W-:-:S05]  /*3f070*/  PRMT R66, R54, 0x7610, R66 ;  /* 0x0000761036427816 */ /* 0x000fca0000000042 */
[----:B------:R0:W-:Y:S01]  /*3f080*/  @P2 STG.E.U16 desc[UR20][R52.64], R66 ;  /* 0x0000004234002986 */ /* 0x0001e2000c101514 */
[----:B------:R-:W-:-:S05]  /*3f090*/  PRMT R58, R55, 0x7610, R58 ;  /* 0x00007610373a7816 */ /* 0x000fca000000003a */
[----:B------:R-:W-:Y:S01]  /*3f0a0*/  @P3 STG.E.U16 desc[UR20][R56.64], R58 ;  /* 0x0000003a38003986 */ /* 0x000fe2000c101514 */
[----:B------:R-:W-:-:S05]  /*3f0b0*/  PRMT R67, R60, 0x7610, R67 ;  /* 0x000076103c437816 */ /* 0x000fca0000000043 */
[----:B------:R1:W-:Y:S01]  /*3f0c0*/  @P4 STG.E.U16 desc[UR20][R92.64], R67 ;  /* 0x000000435c004986 */ /* 0x0003e2000c101514 */
[----:B----4-:R-:W-:Y:S01]  /*3f0d0*/  ISETP.LT.AND P5, PT, R64, UR4, !P1 ;  /* 0x0000000440007c0c */ /* 0x010fe2000cfa1270 */
[----:B------:R-:W4:Y:S02]  /*3f0e0*/  LDCU UR4, c[0x0][0x39c] ;  /* 0x00007380ff0477ac */ /* 0x000f240008000800 */
[----:B------:R-:W5:Y:S04]  /*3f0f0*/  LDL.S16 R64, [R1+0x190] ;  /* 0x0001900001407983 */ /* 0x000f680000100600 */
[----:B------:R-:W5:Y:S04]  /*3f100*/  LDL.LU R54, [R1+0x1310] ;  /* 0x0013100001367983 */ /* 0x000f680000300800 */
[----:B0-----:R-:W5:Y:S01]  /*3f110*/  LDL.LU.64 R52, [R1+0x1308] ;  /* 0x0013080001347983 */ /* 0x001f620000300a00 */
[----:B----4-:R-:W-:Y:S01]  /*3f120*/  ISETP.LT.AND P2, PT, R61, UR4, !P1 ;  /* 0x000000043d007c0c */ /* 0x010fe2000cf41270 */
[----:B------:R-:W3:Y:S02]  /*3f130*/  LDCU UR4, c[0x0][0x39c] ;  /* 0x00007380ff0477ac */ /* 0x000ee40008000800 */
[----:B------:R-:W4:Y:S04]  /*3f140*/  LDL.LU R61, [R1+0xff8] ;  /* 0x000ff800013d7983 */ /* 0x000f280000300800 */
[----:B------:R-:W5:Y:S01]  /*3f150*/  LDL.LU.S16 R66, [R1+0x192] ;  /* 0x0001920001427983 */ /* 0x000f620000300600 */
[----:B-1----:R-:W-:-:S03]  /*3f160*/  PRMT R92, R65, 0x7610, R92 ;  /* 0x00007610415c7816 */ /* 0x002fc6000000005c */
[----:B------:R-:W5:Y:S04]  /*3f170*/  LDL.LU R55, [R1+0x1300] ;  /* 0x0013000001377983 */ /* 0x000f680000300800 */
[----:B------:R-:W5:Y:S04]  /*3f180*/  LDL.LU.64 R56, [R1+0x12f8] ;  /* 0x0012f80001387983 */ /* 0x000f680000300a00 */
[----:B------:R-:W5:Y:S04]  /*3f190*/  LDL.LU R58, [R1+0x12f4] ;  /* 0x0012f400013a7983 */ /* 0x000f680000300800 */
[----:B------:R0:W-:Y:S01]  /*3f1a0*/  @P0 STG.E.U16 desc[UR20][R68.64], R92 ;  /* 0x0000005c44000986 */ /* 0x0001e2000c101514 */
[----:B---3--:R-:W-:Y:S01]  /*3f1b0*/  ISETP.LT.AND P3, PT, R59, UR4, !P1 ;  /* 0x000000043b007c0c */ /* 0x008fe2000cf61270 */
[----:B------:R-:W2:Y:S02]  /*3f1c0*/  LDCU UR4, c[0x0][0x39c] ;  /* 0x00007380ff0477ac */ /* 0x000ea40008000800 */
[----:B------:R-:W3:Y:S04]  /*3f1d0*/  LDL.LU R59, [R1+0x12f0] ;  /* 0x0012f000013b7983 */ /* 0x000ee80000300800 */
[----:B------:R-:W3:Y:S04]  /*3f1e0*/  LDL.LU R60, [R1+0x12ec] ;  /* 0x0012ec00013c7983 */ /* 0x000ee80000300800 */
[----:B------:R-:W3:Y:S01]  /*3f1f0*/  LDL.LU R93, [R1+0xffc] ;  /* 0x000ffc00015d7983 */ /* 0x000ee20000300800 */
[----:B--2---:R-:W-:Y:S01]  /*3f200*/  ISETP.LT.AND P4, PT, R63, UR4, !P1 ;  /* 0x000000043f007c0c */ /* 0x004fe2000cf81270 */
[----:B------:R-:W4:Y:S02]  /*3f210*/  LDCU UR4, c[0x0][0x39c] ;  /* 0x00007380ff0477ac */ /* 0x000f240008000800 */
[----:B------:R-:W2:Y:S04]  /*3f220*/  LDL.LU R63, [R1+0x1000] ;  /* 0x00100000013f7983 */ /* 0x000ea80000300800 */
[----:B------:R-:W2:Y:S04]  /*3f230*/  LDL.LU R65, [R1+0x1004] ;  /* 0x0010040001417983 */ /* 0x000ea80000300800 */
[----:B------:R-:W2:Y:S04]  /*3f240*/  LDL.S16 R67, [R1+0x196] ;  /* 0x0001960001437983 */ /* 0x000ea80000100600 */
[----:B0-----:R-:W2:Y:S01]  /*3f250*/  LDL.LU.S16 R92, [R1+0x18e] ;  /* 0x00018e00015c7983 */ /* 0x001ea20000300600 */
[----:B------:R-:W-:-:S05]  /*3f260*/  PRMT R68, R62, 0x7610, R68 ;  /* 0x000076103e447816 */ /* 0x000fca0000000044 */
[----:B------:R2:W-:Y:S01]  /*3f270*/  @P5 STG.E.U16 desc[UR20][R70.64], R68 ;  /* 0x0000004446005986 */ /* 0x0005e2000c101514 */
[----:B----4-:R-:W-:Y:S01]  /*3f280*/  ISETP.LT.AND P0, PT, R61, UR4, !P1 ;  /* 0x000000043d007c0c */ /* 0x010fe2000cf01270 */
[----:B------:R-:W3:Y:S02]  /*3f290*/  LDCU UR4, c[0x0][0x39c] ;  /* 0x00007380ff0477ac */ /* 0x000ee40008000800 */
[----:B------:R-:W4:Y:S04]  /*3f2a0*/  LDL.LU R61, [R1+0x12e8] ;  /* 0x0012e800013d7983 */ /* 0x000f280000300800 */
[----:B------:R-:W4:Y:S01]  /*3f2b0*/  LDL.LU R62, [R1+0x12e4] ;  /* 0x0012e400013e7983 */ /* 0x000f220000300800 */
[----:B---3--:R-:W-:Y:S01]  /*3f2c0*/  ISETP.LT.AND P5, PT, R93, UR4, !P1 ;  /* 0x000000045d007c0c */ /* 0x008fe2000cfa1270 */
[----:B------:R-:W0:Y:S02]  /*3f2d0*/  LDCU UR4, c[0x0][0x39c] ;  /* 0x00007380ff0477ac */ /* 0x000e240008000800 */
[----:B------:R-:W3:Y:S01]  /*3f2e0*/  LDL.S16 R93, [R1+0x19a] ;  /* 0x00019a00015d7983 */ /* 0x000ee20000100600 */
[----:B--2---:R-:W-:-:S03]  /*3f2f0*/  PRMT R68, R92, 0x7610, R68 ;  /* 0x000076105c447816 */ /* 0x004fc60000000044 */
[----:B------:R-:W2:Y:S04]  /*3f300*/  LDL.LU R92, [R1+0x1014] ;  /* 0x00101400015c7983 */ /* 0x000ea80000300800 */
[----:B------:R1:W-:Y:S04]  /*3f310*/  @P2 STG.E.U16 desc[UR20][R72.64], R68 ;  /* 0x0000004448002986 */ /* 0x0003e8000c101514 */
[----:B-1----:R-:W2:Y:S01]  /*3f320*/  LDL.LU.S16 R72, [R1+0x194] ;  /* 0x0001940001487983 */ /* 0x002ea20000300600 */
[----:B-----5:R-:W-:Y:S02]  /*3f330*/  PRMT R68, R64, 0x7610, R68 ;  /* 0x0000761040447816 */ /* 0x020fe40000000044 */
[----:B0-----:R-:W-:Y:S01]  /*3f340*/  ISETP.LT.AND P2, PT, R63, UR4, !P1 ;  /* 0x000000043f007c0c */ /* 0x001fe2000cf41270 */
[----:B------:R-:W0:Y:S01]  /*3f350*/  LDCU UR4, c[0x0][0x39c] ;  /* 0x00007380ff0477ac */ /* 0x000e220008000800 */
[----:B------:R-:W5:Y:S04]  /*3f360*/  LDL.LU R63, [R1+0x12e0] ;  /* 0x0012e000013f7983 */ /* 0x000f680000300800 */
[----:B------:R-:W3:Y:S04]  /*3f370*/  LDL.LU R64, [R1+0x12dc] ;  /* 0x0012dc0001407983 */ /* 0x000ee80000300800 */
[----:B------:R1:W-:Y:S04]  /*3f380*/  @P3 STG.E.U16 desc[UR20][R74.64], R68 ;  /* 0x000000444a003986 */ /* 0x0003e8000c101514 */
[----:B-1----:R-:W3:Y:S01]  /*3f390*/  LDL.LU R75, [R1+0x100c] ;  /* 0x00100c00014b7983 */ /* 0x002ee20000300800 */
[----:B------:R-:W-:-:S02]  /*3f3a0*/  PRMT R68, R66, 0x7610, R68 ;  /* 0x0000761042447816 */ /* 0x000fc40000000044 */
[----:B0-----:R-:W-:Y:S01]  /*3f3b0*/  ISETP.LT.AND P3, PT, R65, UR4, !P1 ;  /* 0x0000000441007c0c */ /* 0x001fe2000cf61270 */
[----:B------:R-:W3:Y:S01]  /*3f3c0*/  LDCU UR4, c[0x0][0x39c] ;  /* 0x00007380ff0477ac */ /* 0x000ee20008000800 */
[----:B------:R-:W4:Y:S04]  /*3f3d0*/  LDL.LU R65, [R1+0x12d8] ;  /* 0x0012d80001417983 */ /* 0x000f280000300800 */
[----:B------:R0:W-:Y:S04]  /*3f3e0*/  @P4 STG.E.U16 desc[UR20][R76.64], R68 ;  /* 0x000000444c004986 */ /* 0x0001e8000c101514 */
[----:B------:R-:W4:Y:S04]  /*3f3f0*/  LDL.LU R66, [R1+0x12d4] ;  /* 0x0012d40001427983 */ /* 0x000f280000300800 */
[----:B0-----:R-:W4:Y:S01]  /*3f400*/  LDL.LU.S16 R77, [R1+0x198] ;  /* 0x00019800014d7983 */ /* 0x001f220000300600 */
[----:B--2---:R-:W-:-:S05]  /*3f410*/  PRMT R68, R72, 0x7610, R68 ;  /* 0x0000761048447816 */ /* 0x004fca0000000044 */
[----:B------:R0:W-:Y:S04]  /*3f420*/  @P0 STG.E.U16 desc[UR20][R78.64], R68 ;  /* 0x000000444e000986 */ /* 0x0001e8000c101514 */
[----:B0-----:R-:W2:Y:S04]  /*3f430*/  LDL.LU R78, [R1+0x1018] ;  /* 0x00101800014e7983 */ /* 0x001ea80000300800 */
[----:B------:R-:W5:Y:S04]  /*3f440*/  LDL.S16 R79, [R1+0x19e] ;  /* 0x00019e00014f7983 */ /* 0x000f680000100600 */
[----:B------:R-:W5:Y:S01]  /*3f450*/  LDL.LU R76, [R1+0x1020] ;  /* 0x00102000014c7983 */ /* 0x000f620000300800 */
[----:B---3--:R-:W-:Y:S01]  /*3f460*/  ISETP.LT.AND P4, PT, R75, UR4, !P1 ;  /* 0x000000044b007c0c */ /* 0x008fe2000cf81270 */
[----:B------:R-:W0:Y:S02]  /*3f470*/  LDCU UR4, c[0x0][0x39c] ;  /* 0x00007380ff0477ac */ /* 0x000e240008000800 */
[----:B------:R-:W3:Y:S01]  /*3f480*/  LDL.LU R75, [R1+0x1024] ;  /* 0x00102400014b7983 */ /* 0x000ee20000300800 */
[----:B------:R-:W-:-:S03]  /*3f490*/  PRMT R68, R67, 0x7610, R68 ;  /* 0x0000761043447816 */ /* 0x000fc60000000044 */
[----:B------:R-:W5:Y:S01]  /*3f4a0*/  LDL.S16 R72, [R1+0x1a0] ;  /* 0x0001a00001487983 */ /* 0x000f620000100600 */
[----:B0-----:R-:W-:Y:S01]  /*3f4b0*/  ISETP.LT.AND P0, PT, R92, UR4, !P1 ;  /* 0x000000045c007c0c */ /* 0x001fe2000cf01270 */
[----:B------:R-:W2:Y:S02]  /*3f4c0*/  LDCU UR4, c[0x0][0x39c] ;  /* 0x00007380ff0477ac */ /* 0x000ea40008000800 */
[----:B------:R-:W5:Y:S04]  /*3f4d0*/  LDL.LU.S16 R92, [R1+0x1a2] ;  /* 0x0001a200015c7983 */ /* 0x000f680000300600 */
[----:B------:R0:W-:Y:S04]  /*3f4e0*/  @P5 STG.E.U16 desc[UR20][R80.64], R68 ;  /* 0x0000004450005986 */ /* 0x0001e8000c101514 */
[----:B------:R-:W5:Y:S04]  /*3f4f0*/  LDL.LU R67, [R1+0x12d0] ;  /* 0x0012d00001437983 */ /* 0x000f680000300800 */
[----:B0-----:R-:W5:Y:S01]  /*3f500*/  LDL.LU.S16 R81, [R1+0x19c] ;  /* 0x00019c0001517983 */ /* 0x001f620000300600 */
[----:B------:R-:W-:-:S02]  /*3f510*/  PRMT R68, R93, 0x7610, R68 ;  /* 0x000076105d447816 */ /* 0x000fc40000000044 */
[----:B----4-:R-:W-:-:S05]  /*3f520*/  PRMT R69, R77, 0x7610, R69 ;  /* 0x000076104d457816 */ /* 0x010fca0000000045 */
[----:B------:R-:W-:Y:S04]  /*3f530*/  @P2 STG.E.U16 desc[UR20][R82.64], R69 ;  /* 0x0000004552002986 */ /* 0x000fe8000c101514 */
[----:B------:R0:W-:Y:S01]  /*3f540*/  @P3 STG.E.U16 desc[UR20][R84.64], R68 ;  /* 0x0000004454003986 */ /* 0x0001e2000c101514 */
[----:B--2---:R-:W-:Y:S01]  /*3f550*/  ISETP.LT.AND P5, PT, R78, UR4, !P1 ;  /* 0x000000044e007c0c */ /* 0x004fe2000cfa1270 */
[----:B------:R-:W5:Y:S02]  /*3f560*/  LDCU UR4, c[0x0][0x39c] ;  /* 0x00007380ff0477ac */ /* 0x000f640008000800 */
[----:B------:R-:W2:Y:S04]  /*3f570*/  LDL.LU R78, [R1+0x1030] ;  /* 0x00103000014e7983 */ /* 0x000ea80000300800 */
[----:B------:R-:W4:Y:S04]  /*3f580*/  LDL.S16 R93, [R1+0x1a4] ;  /* 0x0001a400015d7983 */ /* 0x000f280000100600 */
[----:B------:R-:W4:Y:S01]  /*3f590*/  LDL.LU R77, [R1+0x109c] ;  /* 0x00109c00014d7983 */ /* 0x000f220000300800 */
[----:B---3--:R-:W-:Y:S01]  /*3f5a0*/  ISETP.LT.AND P3, PT, R75, UR6, !P1 ;  /* 0x000000064b007c0c */ /* 0x008fe2000cf61270 */
[----:B------:R-:W1:Y:S01]  /*3f5b0*/  LDCU UR6, c[0x0][0x39c] ;  /* 0x00007380ff0677ac */ /* 0x000e620008000800 */
[----:B-----5:R-:W-:Y:S01]  /*3f5c0*/  ISETP.LT.AND P2, PT, R76, UR4, !P1 ;  /* 0x000000044c007c0c */ /* 0x020fe2000cf41270 */
[----:B------:R-:W4:Y:S01]  /*3f5d0*/  LDCU UR4, c[0x0][0x39c] ;  /* 0x00007380ff0477ac */ /* 0x000f220008000800 */
[----:B------:R-:W1:Y:S04]  /*3f5e0*/  LDL.LU R76, [R1+0x10f0] ;  /* 0x0010f000014c7983 */ /* 0x000e680000300800 */
[----:B------:R-:W3:Y:S01]  /*3f5f0*/  LDL.LU R75, [R1+0x1034] ;  /* 0x00103400014b7983 */ /* 0x000ee20000300800 */
[----:B0-----:R-:W-:Y:S01]  /*3f600*/  PRMT R68, R79, 0x7610, R68 ;  /* 0x000076104f447816 */ /* 0x001fe20000000044 */
[----:B------:R-:W-:-:S02]  /*3f610*/  VIADD R3, R3, UR5 ;  /* 0x0000000503037c36 */ /* 0x000fc40008000000 */
[----:B------:R-:W5:Y:S01]  /*3f620*/  LDL.LU.S16 R79, [R1+0x1a6] ;  /* 0x0001a600014f7983 */ /* 0x000f620000300600 */
[----:B------:R-:W-:Y:S01]  /*3f630*/  PRMT R70, R72, 0x7610, R70 ;  /* 0x0000761048467816 */ /* 0x000fe20000000046 */
[----:B------:R-:W-:Y:S01]  /*3f640*/  VIADD R72, R3, UR5 ;  /* 0x0000000503487c36 */ /* 0x000fe20008000000 */
[----:B------:R-:W-:Y:S02]  /*3f650*/  PRMT R71, R92, 0x7610, R71 ;  /* 0x000076105c477816 */ /* 0x000fe40000000047 */
[----:B------:R-:W-:Y:S02]  /*3f660*/  PRMT R69, R81, 0x7610, R69 ;  /* 0x0000761051457816 */ /* 0x000fe40000000045 */
[----:B------:R-:W5:Y:S04]  /*3f670*/  LDL.S16 R81, [R1+0x1a8] ;  /* 0x0001a80001517983 */ /* 0x000f680000100600 */
[----:B------:R-:W-:Y:S04]  /*3f680*/  @P4 STG.E.U16 desc[UR20][R86.64], R69 ;  /* 0x0000004556004986 */ /* 0x000fe8000c101514 */
[----:B------:R0:W-:Y:S04]  /*3f690*/  @P0 STG.E.U16 desc[UR20][R88.64], R68 ;  /* 0x0000004458000986 */ /* 0x0001e8000c101514 */
[----:B------:R0:W-:Y:S02]  /*3f6a0*/  @P5 STG.E.U16 desc[UR20][R90.64], R70 ;  /* 0x000000465a005986 */ /* 0x0001e4000c101514 */
[----:B0-----:R-:W-:-:S04]  /*3f6b0*/  LEA R68, P0, R3, R2, 0x1 ;  /* 0x0000000203447211 */ /* 0x001fc800078008ff */
[----:B------:R-:W-:Y:S02]  /*3f6c0*/  LEA.HI.X.SX32 R69, R3, R0, 0x1, P0 ;  /* 0x0000000003457211 */ /* 0x000fe400000f0eff */
[----:B------:R-:W-:-:S03]  /*3f6d0*/  LEA R70, P5, R72, R2, 0x1 ;  /* 0x0000000248467211 */ /* 0x000fc600078a08ff */
[----:B------:R0:W-:Y:S02]  /*3f6e0*/  @P2 STG.E.U16 desc[UR20][R68.64], R71 ;  /* 0x0000004744002986 */ /* 0x0001e4000c101514 */
[----:B0-----:R-:W-:Y:S02]  /*3f6f0*/  LEA.HI.X.SX32 R71, R72, R0, 0x1, P5 ;  /* 0x0000000048477211 */ /* 0x001fe400028f0eff */
[----:B--2---:R-:W-:Y:S01]  /*3f700*/  ISETP.LT.AND P4, PT, R78, UR7, !P1 ;  /* 0x000000074e007c0c */ /* 0x004fe2000cf81270 */
[----:B------:R-:W3:Y:S01]  /*3f710*/  LDCU UR7, c[0x0][0x39c] ;  /* 0x00007380ff0777ac */ /* 0x000ee20008000800 */
[----:B------:R-:W2:Y:S04]  /*3f720*/  LDL.LU R78, [R1+0x10ec] ;  /* 0x0010ec00014e7983 */ /* 0x000ea80000300800 */
[----:B------:R-:W2:Y:S01]  /*3f730*/  LDL.LU.S16 R92, [R1+0x1aa] ;  /* 0x0001aa00015c7983 */ /* 0x000ea20000300600 */
[----:B----4-:R-:W-:Y:S01]  /*3f740*/  ISETP.LT.AND P0, PT, R77, UR4, !P1 ;  /* 0x000000044d007c0c */ /* 0x010fe2000cf01270 */
[----:B------:R-:W2:Y:S02]  /*3f750*/  LDCU UR4, c[0x0][0x39c] ;  /* 0x00007380ff0477ac */ /* 0x000ea40008000800 */
[----:B------:R-:W4:Y:S01]  /*3f760*/  LDL.LU R77, [R1+0x10e8] ;  /* 0x0010e800014d7983 */ /* 0x000f220000300800 */
[----:B------:R-:W-:-:S02]  /*3f770*/  PRMT R3, R93, 0x7610, R3 ;  /* 0x000076105d037816 */ /* 0x000fc40000000003 */
[----:B-1----:R-:W-:-:S03]  /*3f780*/  ISETP.LT.AND P2, PT, R76, UR6, !P1 ;  /* 0x000000064c007c0c */ /* 0x002fc6000cf41270 */
[----:B------:R0:W-:Y:S01]  /*3f790*/  @P3 STG.E.U16 desc[UR20][R70.64], R3 ;  /* 0x0000000346003986 */ /* 0x0001e2000c101514 */
[----:B------:R-:W-:Y:S01]  /*3f7a0*/  VIADD R72, R72, UR5 ;  /* 0x0000000548487c36 */ /* 0x000fe20008000000 */
[----:B------:R-:W4:Y:S02]  /*3f7b0*/  LDCU UR6, c[0x0][0x39c] ;  /* 0x00007380ff0677ac */ /* 0x000f240008000800 */
[----:B------:R-:W4:Y:S01]  /*3f7c0*/  LDL.LU R76, [R1+0x1098] ;  /* 0x00109800014c7983 */ /* 0x000f220000300800 */
[----:B---3--:R-:W-:Y:S01]  /*3f7d0*/  ISETP.LT.AND P3, PT, R75, UR7, !P1 ;  /* 0x000000074b007c0c */ /* 0x008fe2000cf61270 */
[C---:B------:R-:W-:Y:S01]  /*3f7e0*/  VIADD R69, R72.reuse, UR5 ;  /* 0x0000000548457c36 */ /* 0x040fe20008000000 */
[----:B------:R-:W1:Y:S01]  /*3f7f0*/  LDCU UR7, c[0x0][0x39c] ;  /* 0x00007380ff0777ac */ /* 0x000e620008000800 */
[----:B------:R-:W3:Y:S01]  /*3f800*/  LDL.S16 R75, [R1+0x1ac] ;  /* 0x0001ac00014b7983 */ /* 0x000ee20000100600 */
[----:B0-----:R-:W-:-:S03]  /*3f810*/  LEA R70, P5, R72, R2, 0x1 ;  /* 0x0000000248467211 */ /* 0x001fc600078a08ff */
[----:B------:R-:W3:Y:S01]  /*3f820*/  LDL.LU.S16 R93, [R1+0x1ae] ;  /* 0x0001ae00015d7983 */ /* 0x000ee20000300600 */
[----:B-----5:R-:W-:Y:S02]  /*3f830*/  PRMT R73, R79, 0x7610, R73 ;  /* 0x000076104f497816 */ /* 0x020fe40000000049 */
[----:B------:R-:W-:Y:S01]  /*3f840*/  LEA.HI.X.SX32 R71, R72, R0, 0x1, P5 ;  /* 0x0000000048477211 */ /* 0x000fe200028f0eff */
[----:B------:R-:W5:Y:S01]  /*3f850*/  LDL.LU R79, [R1+0x1120] ;  /* 0x00112000014f7983 */ /* 0x000f620000300800 */
[C---:B------:R-:W-:Y:S01]  /*3f860*/  LEA R68, P5, R69.reuse, R2, 0x1 ;  /* 0x0000000245447211 */ /* 0x040fe200078a08ff */
[C---:B------:R-:W-:Y:S02]  /*3f870*/  VIADD R72, R69.reuse, UR5 ;  /* 0x0000000545487c36 */ /* 0x040fe40008000000 */
[----:B------:R0:W-:Y:S01]  /*3f880*/  @P4 STG.E.U16 desc[UR20][R70.64], R73 ;  /* 0x0000004946004986 */ /* 0x0001e2000c101514 */
[----:B------:R-:W-:Y:S02]  /*3f890*/  LEA.HI.X.SX32 R69, R69, R0, 0x1, P5 ;  /* 0x0000000045457211 */ /* 0x000fe400028f0eff */
[----:B------:R-:W-:-:S02]  /*3f8a0*/  PRMT R3, R81, 0x7610, R3 ;  /* 0x0000761051037816 */ /* 0x000fc40000000003 */
[----:B------:R-:W5:Y:S01]  /*3f8b0*/  LDL.S16 R81, [R1+0x1b0] ;  /* 0x0001b00001517983 */ /* 0x000f620000100600 */
[----:B0-----:R-:W-:-:S03]  /*3f8c0*/  LEA R70, P5, R72, R2, 0x1 ;  /* 0x0000000248467211 */ /* 0x001fc600078a08ff */
[----:B------:R0:W-:Y:S01]  /*3f8d0*/  @P0 STG.E.U16 desc[UR20][R68.64], R3 ;  /* 0x0000000344000986 */ /* 0x0001e2000c101514 */
[----:B------:R-:W-:Y:S02]  /*3f8e0*/  LEA.HI.X.SX32 R71, R72, R0, 0x1, P5 ;  /* 0x0000000048477211 */ /* 0x000fe400028f0eff */
[----:B--2---:R-:W-:Y:S01]  /*3f8f0*/  ISETP.LT.AND P4, PT, R78, UR4, !P1 ;  /* 0x000000044e007c0c */ /* 0x004fe2000cf81270 */
[----:B------:R-:W5:Y:S01]  /*3f900*/  LDCU UR4, c[0x0][0x39c] ;  /* 0x00007380ff0477ac */ /* 0x000f620008000800 */
[----:B------:R-:W2:Y:S01]  /*3f910*/  LDL.LU R78, [R1+0x1050] ;  /* 0x00105000014e7983 */ /* 0x000ea20000300800 */
[----:B0-----:R-:W-:Y:S02]  /*3f920*/  PRMT R3, R92, 0x7610, R3 ;  /* 0x000076105c037816 */ /* 0x001fe40000000003 */
[----:B----4-:R-:W-:-:S03]  /*3f930*/  ISETP.LT.AND P0, PT, R77, UR6, !P1 ;  /* 0x000000064d007c0c */ /* 0x010fc6000cf01270 */
[----:B------:R0:W-:Y:S01]  /*3f940*/  @P2 STG.E.U16 desc[UR20][R70.64], R3 ;  /* 0x0000000346002986 */ /* 0x0001e2000c101514 */
[----:B---3--:R-:W-:-:S03]  /*3f950*/  PRMT R73, R75, 0x7610, R73 ;  /* 0x000076104b497816 */ /* 0x008fc60000000049 */
[----:B------:R-:W3:Y:S01]  /*3f960*/  LDL.LU R77, [R1+0x1094] ;  /* 0x00109400014d7983 */ /* 0x000ee20000300800 */
[----:B-1----:R-:W-:Y:S01]  /*3f970*/  ISETP.LT.AND P2, PT, R76, UR7, !P1 ;  /* 0x000000074c007c0c */ /* 0x002fe2000cf41270 */
[----:B------:R-:W-:Y:S01]  /*3f980*/  VIADD R72, R72, UR5 ;  /* 0x0000000548487c36 */ /* 0x000fe20008000000 */
[----:B------:R-:W2:Y:S01]  /*3f990*/  LDCU UR6, c[0x0][0x39c] ;  /* 0x00007380ff0677ac */ /* 0x000ea20008000800 */
[----:B------:R-:W4:Y:S01]  /*3f9a0*/  LDL.LU.S16 R76, [R1+0x1b2] ;  /* 0x0001b200014c7983 */ /* 0x000f220000300600 */
[----:B------:R-:W3:Y:S03]  /*3f9b0*/  LDCU UR7, c[0x0][0x39c] ;  /* 0x00007380ff0777ac */ /* 0x000ee60008000800 */
[----:B------:R-:W4:Y:S04]  /*3f9c0*/  LDL.S16 R92, [R1+0x1b4] ;  /* 0x0001b400015c7983 */ /* 0x000f280000100600 */
[----:B------:R-:W4:Y:S01]  /*3f9d0*/  LDL.LU R75, [R1+0x111c] ;  /* 0x00111c00014b7983 */ /* 0x000f220000300800 */
[C---:B0-----:R-:W-:Y:S01]  /*3f9e0*/  LEA R70, P5, R72.reuse, R2, 0x1 ;  /* 0x0000000248467211 */ /* 0x041fe200078a08ff */
[----:B------:R-:W-:-:S03]  /*3f9f0*/  VIADD R69, R72, UR5 ;  /* 0x0000000548457c36 */ /* 0x000fc60008000000 */
[----:B------:R-:W-:Y:S01]  /*3fa00*/  LEA.HI.X.SX32 R71, R72, R0, 0x1, P5 ;  /* 0x0000000048477211 */ /* 0x000fe200028f0eff */
[C---:B------:R-:W-:Y:S01]  /*3fa10*/  VIADD R72, R69.reuse, UR5 ;  /* 0x0000000545487c36 */ /* 0x040fe20008000000 */
[----:B------:R-:W-:Y:S02]  /*3fa20*/  LEA R68, P5, R69, R2, 0x1 ;  /* 0x0000000245447211 */ /* 0x000fe400078a08ff */
[----:B------:R-:W-:Y:S01]  /*3fa30*/  PRMT R3, R93, 0x7610, R3 ;  /* 0x000076105d037816 */ /* 0x000fe20000000003 */
[----:B------:R0:W-:Y:S01]  /*3fa40*/  @P3 STG.E.U16 desc[UR20][R70.64], R73 ;  /* 0x0000004946003986 */ /* 0x0001e2000c101514 */
[----:B------:R-:W-:Y:S02]  /*3fa50*/  LEA.HI.X.SX32 R69, R69, R0, 0x1, P5 ;  /* 0x0000000045457211 */ /* 0x000fe400028f0eff */
[----:B-----5:R-:W-:Y:S01]  /*3fa60*/  ISETP.LT.AND P3, PT, R79, UR4, !P1 ;  /* 0x000000044f007c0c */ /* 0x020fe2000cf61270 */
[----:B------:R-:W5:Y:S01]  /*3fa70*/  LDL.LU.S16 R93, [R1+0x1b6] ;  /* 0x0001b600015d7983 */ /* 0x000f620000300600 */
[----:B------:R-:W1:Y:S03]  /*3fa80*/  LDCU UR4, c[0x0][0x39c] ;  /* 0x00007380ff0477ac */ /* 0x000e660008000800 */
[----:B------:R-:W5:Y:S01]  /*3fa90*/  LDL.LU R79, [R1+0x1090] ;  /* 0x00109000014f7983 */ /* 0x000f620000300800 */
[----:B0-----:R-:W-:-:S03]  /*3faa0*/  LEA R70, P5, R72, R2, 0x1 ;  /* 0x0000000248467211 */ /* 0x001fc600078a08ff */
[----:B------:R0:W-:Y:S01]  /*3fab0*/  @P4 STG.E.U16 desc[UR20][R68.64], R3 ;  /* 0x0000000344004986 */ /* 0x0001e2000c101514 */
[C---:B------:R-:W-:Y:S01]  /*3fac0*/  LEA.HI.X.SX32 R71, R72.reuse, R0, 0x1, P5 ;  /* 0x0000000048477211 */ /* 0x040fe200028f0eff */
[----:B------:R-:W-:Y:S01]  /*3fad0*/  VIADD R72, R72, UR5 ;  /* 0x0000000548487c36 */ /* 0x000fe20008000000 */
[----:B0-----:R-:W-:-:S05]  /*3fae0*/  PRMT R3, R81, 0x7610, R3 ;  /* 0x0000761051037816 */ /* 0x001fca0000000003 */
[----:B------:R0:W-:Y:S02]  /*3faf0*/  @P0 STG.E.U16 desc[UR20][R70.64], R3 ;  /* 0x0000000346000986 */ /* 0x0001e4000c101514 */
[----:B0-----:R-:W-:-:S04]  /*3fb00*/  LEA R70, P5, R72, R2, 0x1 ;  /* 0x0000000248467211 */ /* 0x001fc800078a08ff */
[----:B------:R-:W-:Y:S02]  /*3fb10*/  LEA.HI.X.SX32 R71, R72, R0, 0x1, P5 ;  /* 0x0000000048477211 */ /* 0x000fe400028f0eff */
[----:B--2---:R-:W-:Y:S01]  /*3fb20*/  ISETP.LT.AND P4, PT, R78, UR6, !P1 ;  /* 0x000000064e007c0c */ /* 0x004fe2000cf81270 */
[----:B------:R-:W5:Y:S01]  /*3fb30*/  LDCU UR6, c[0x0][0x39c] ;  /* 0x00007380ff0677ac */ /* 0x000f620008000800 */
[----:B------:R-:W2:Y:S04]  /*3fb40*/  LDL.LU R78, [R1+0x10e4] ;  /* 0x0010e400014e7983 */ /* 0x000ea80000300800 */
[----:B------:R-:W2:Y:S01]  /*3fb50*/  LDL.S16 R81, [R1+0x1b8] ;  /* 0x0001b80001517983 */ /* 0x000ea20000100600 */
[----:B---3--:R-:W-:Y:S02]  /*3fb60*/  ISETP.LT.AND P0, PT, R77, UR7, !P1 ;  /* 0x000000074d007c0c */ /* 0x008fe4000cf01270 */
[----:B----4-:R-:W-:Y:S01]  /*3fb70*/  PRMT R73, R76, 0x7610, R73 ;  /* 0x000076104c497816 */ /* 0x010fe20000000049 */
[----:B------:R-:W3:Y:S01]  /*3fb80*/  LDL.LU.S16 R77, [R1+0x1ba] ;  /* 0x0001ba00014d7983 */ /* 0x000ee20000300600 */
[----:B------:R-:W-:Y:S01]  /*3fb90*/  VIADD R69, R72, UR5 ;  /* 0x0000000548457c36 */ /* 0x000fe20008000000 */
[----:B------:R-:W2:Y:S02]  /*3fba0*/  LDCU UR7, c[0x0][0x39c] ;  /* 0x00007380ff0777ac */ /* 0x000ea40008000800 */
[----:B------:R-:W4:Y:S01]  /*3fbb0*/  LDL.LU R76, [R1+0x105c] ;  /* 0x00105c00014c7983 */ /* 0x000f220000300800 */
[----:B------:R-:W-:-:S03]  /*3fbc0*/  PRMT R3, R92, 0x7610, R3 ;  /* 0x000076105c037816 */ /* 0x000fc60000000003 */
[----:B------:R0:W-:Y:S01]  /*3fbd0*/  @P2 STG.E.U16 desc[UR20][R70.64], R73 ;  /* 0x0000004946002986 */ /* 0x0001e2000c101514 */
[----:B-1----:R-:W-:Y:S01]  /*3fbe0*/  ISETP.LT.AND P2, PT, R75, UR4, !P1 ;  /* 0x000000044b007c0c */ /* 0x002fe2000cf41270 */
[C---:B------:R-:W-:Y:S01]  /*3fbf0*/  VIADD R72, R69.reuse, UR5 ;  /* 0x0000000545487c36 */ /* 0x040fe20008000000 */
[C---:B------:R-:W-:Y:S01]  /*3fc00*/  LEA R68, P5, R69.reuse, R2, 0x1 ;  /* 0x0000000245447211 */ /* 0x040fe200078a08ff */
[----:B------:R-:W4:Y:S01]  /*3fc10*/  LDL.S16 R92, [R1+0x1bc] ;  /* 0x0001bc00015c7983 */ /* 0x000f220000100600 */
[----:B------:R-:W4:Y:S03]  /*3fc20*/  LDCU UR4, c[0x0][0x39c] ;  /* 0x00007380ff0477ac */ /* 0x000f260008000800 */
[----:B------:R-:W4:Y:S01]  /*3fc30*/  LDL.LU R75, [R1+0x108c] ;  /* 0x00108c00014b7983 */ /* 0x000f220000300800 */
[----:B------:R-:W-:Y:S02]  /*3fc40*/  LEA.HI.X.SX32 R69, R69, R0, 0x1, P5 ;  /* 0x0000000045457211 */ /* 0x000fe400028f0eff */
[----:B0-----:R-:W-:-:S03]  /*3fc50*/  LEA R70, P5, R72, R2, 0x1 ;  /* 0x0000000248467211 */ /* 0x001fc600078a08ff */
[----:B------:R0:W-:Y:S01]  /*3fc60*/  @P3 STG.E.U16 desc[UR20][R68.64], R3 ;  /* 0x0000000344003986 */ /* 0x0001e2000c101514 */
[C---:B------:R-:W-:Y:S02]  /*3fc70*/  LEA.HI.X.SX32 R71, R72.reuse, R0, 0x1, P5 ;  /* 0x0000000048477211 */ /* 0x040fe400028f0eff */
[----:B-----5:R-:W-:Y:S01]  /*3fc80*/  ISETP.LT.AND P3, PT, R79, UR6, !P1 ;  /* 0x000000064f007c0c */ /* 0x020fe2000cf61270 */
[----:B------:R-:W-:Y:S01]  /*3fc90*/  VIADD R72, R72, UR5 ;  /* 0x0000000548487c36 */ /* 0x000fe20008000000 */
[----:B------:R-:W5:Y:S01]  /*3fca0*/  LDL.LU R79, [R1+0x10e0] ;  /* 0x0010e000014f7983 */ /* 0x000f620000300800 */
[----:B------:R-:W1:Y:S01]  /*3fcb0*/  LDCU UR6, c[0x0][0x39c] ;  /* 0x00007380ff0677ac */ /* 0x000e620008000800 */
[----:B0-----:R-:W-:Y:S01]  /*3fcc0*/  PRMT R3, R93, 0x7610, R3 ;  /* 0x000076105d037816 */ /* 0x001fe20000000003 */
[----:B------:R-:W-:-:S04]  /*3fcd0*/  VIADD R69, R72, UR5 ;  /* 0x0000000548457c36 */ /* 0x000fc80008000000 */
[----:B------:R0:W-:Y:S02]  /*3fce0*/  @P4 STG.E.U16 desc[UR20][R70.64], R3 ;  /* 0x0000000346004986 */ /* 0x0001e4000c101514 */
[----:B0-----:R-:W-:-:S04]  /*3fcf0*/  LEA R70, P5, R72, R2, 0x1 ;  /* 0x0000000248467211 */ /* 0x001fc800078a08ff */
[----:B------:R-:W-:Y:S02]  /*3fd00*/  LEA.HI.X.SX32 R71, R72, R0, 0x1, P5 ;  /* 0x0000000048477211 */ /* 0x000fe400028f0eff */
[C---:B------:R-:W-:Y:S01]  /*3fd10*/  LEA R68, P5, R69.reuse, R2, 0x1 ;  /* 0x0000000245447211 */ /* 0x040fe200078a08ff */
[----:B------:R-:W-:-:S03]  /*3fd20*/  VIADD R72, R69, UR5 ;  /* 0x0000000545487c36 */ /* 0x000fc60008000000 */
[----:B------:R-:W-:Y:S02]  /*3fd30*/  LEA.HI.X.SX32 R69, R69, R0, 0x1, P5 ;  /* 0x0000000045457211 */ /* 0x000fe400028f0eff */
[----:B--2---:R-:W-:Y:S01]  /*3fd40*/  ISETP.LT.AND P4, PT, R78, UR7, !P1 ;  /* 0x000000074e007c0c */ /* 0x004fe2000cf81270 */
[----:B------:R-:W5:Y:S01]  /*3fd50*/  LDCU UR7, c[0x0][0x39c] ;  /* 0x00007380ff0777ac */ /* 0x000f620008000800 */
[----:B------:R-:W2:Y:S01]  /*3fd60*/  LDL.LU.S16 R78, [R1+0x1be] ;  /* 0x0001be00014e7983 */ /* 0x000ea20000300600 */
[----:B------:R-:W-:-:S03]  /*3fd70*/  PRMT R73, R81, 0x7610, R73 ;  /* 0x0000761051497816 */ /* 0x000fc60000000049 */
[----:B------:R-:W2:Y:S04]  /*3fd80*/  LDL.S16 R93, [R1+0x1c0] ;  /* 0x0001c000015d7983 */ /* 0x000ea80000100600 */
[----:B------:R0:W-:Y:S01]  /*3fd90*/  @P0 STG.E.U16 desc[UR20][R70.64], R73 ;  /* 0x0000004946000986 */ /* 0x0001e2000c101514 */
[----:B---3--:R-:W-:-:S03]  /*3fda0*/  PRMT R3, R77, 0x7610, R3 ;  /* 0x000076104d037816 */ /* 0x008fc60000000003 */
[----:B------:R-:W3:Y:S01]  /*3fdb0*/  LDL.LU R77, [R1+0x10dc] ;  /* 0x0010dc00014d7983 */ /* 0x000ee20000300800 */
[----:B----4-:R-:W-:Y:S01]  /*3fdc0*/  ISETP.LT.AND P0, PT, R76, UR4, !P1 ;  /* 0x000000044c007c0c */ /* 0x010fe2000cf01270 */
[----:B------:R-:W3:Y:S02]  /*3fdd0*/  LDCU UR4, c[0x0][0x39c] ;  /* 0x00007380ff0477ac */ /* 0x000ee40008000800 */
[----:B------:R-:W4:Y:S04]  /*3fde0*/  LDL.LU.S16 R81, [R1+0x1c2] ;  /* 0x0001c20001517983 */ /* 0x000f280000300600 */
[----:B------:R-:W4:Y:S04]  /*3fdf0*/  LDL.LU R76, [R1+0x10d8] ;  /* 0x0010d800014c7983 */ /* 0x000f280000300800 */
[----:B------:R5:W-:Y:S01]  /*3fe00*/  @P2 STG.E.U16 desc[UR20][R68.64], R3 ;  /* 0x0000000344002986 */ /* 0x000be2000c101514 */
[----:B-1----:R-:W-:Y:S01]  /*3fe10*/  ISETP.LT.AND P2, PT, R75, UR6, !P1 ;  /* 0x000000064b007c0c */ /* 0x002fe2000cf41270 */
[----:B------:R-:W1:Y:S02]  /*3fe20*/  LDCU UR6, c[0x0][0x39c] ;  /* 0x00007380ff0677ac */ /* 0x000e640008000800 */
[----:B------:R-:W4:Y:S01]  /*3fe30*/  LDL.LU R75, [R1+0x104c] ;  /* 0x00104c00014b7983 */ /* 0x000f220000300800 */
[----:B0-----:R-:W-:-:S04]  /*3fe40*/  LEA R70, P5, R72, R2, 0x1 ;  /* 0x0000000248467211 */ /* 0x001fc800078a08ff */
[----:B------:R-:W-:Y:S02]  /*3fe50*/  LEA.HI.X.SX32 R71, R72, R0, 0x1, P5 ;  /* 0x0000000048477211 */ /* 0x000fe400028f0eff */
[----:B-----5:R-:W-:Y:S01]  /*3fe60*/  PRMT R3, R92, 0x7610, R3 ;  /* 0x000076105c037816 */ /* 0x020fe20000000003 */
[----:B------:R-:W-:-:S04]  /*3fe70*/  VIADD R72, R72, UR5 ;  /* 0x0000000548487c36 */ /* 0x000fc80008000000 */
[----:B------:R0:W-:Y:S01]  /*3fe80*/  @P3 STG.E.U16 desc[UR20][R70.64], R3 ;  /* 0x0000000346003986 */ /* 0x0001e2000c101514 */
[----:B------:R-:W-:Y:S01]  /*3fe90*/  ISETP.LT.AND P3, PT, R79, UR7, !P1 ;  /* 0x000000074f007c0c */ /* 0x000fe2000cf61270 */
[C---:B------:R-:W-:Y:S01]  /*3fea0*/  VIADD R69, R72.reuse, UR5 ;  /* 0x0000000548457c36 */ /* 0x040fe20008000000 */
[----:B------:R-:W5:Y:S01]  /*3feb0*/  LDCU UR7, c[0x0][0x39c] ;  /* 0x00007380ff0777ac */ /* 0x000f620008000800 */
[----:B------:R-:W4:Y:S04]  /*3fec0*/  LDL.S16 R79, [R1+0x1c4] ;  /* 0x0001c400014f7983 */ /* 0x000f280000100600 */
[----:B------:R-:W4:Y:S01]  /*3fed0*/  LDL.LU.S16 R92, [R1+0x1c6] ;  /* 0x0001c600015c7983 */ /* 0x000f220000300600 */
[----:B0-----:R-:W-:-:S04]  /*3fee0*/  LEA R70, P5, R72, R2, 0x1 ;  /* 0x0000000248467211 */ /* 0x001fc800078a08ff */
[----:B------:R-:W-:Y:S01]  /*3fef0*/  LEA.HI.X.SX32 R71, R72, R0, 0x1, P5 ;  /* 0x0000000048477211 */ /* 0x000fe200028f0eff */
[C---:B------:R-:W-:Y:S01]  /*3ff00*/  VIADD R72, R69.reuse, UR5 ;  /* 0x0000000545487c36 */ /* 0x040fe20008000000 */
[----:B------:R-:W-:-:S04]  /*3ff10*/  LEA R68, P5, R69, R2, 0x1 ;  /* 0x0000000245447211 */ /* 0x000fc800078a08ff */
[----:B------:R-:W-:Y:S02]  /*3ff20*/  LEA.HI.X.SX32 R69, R69, R0, 0x1, P5 ;  /* 0x0000000045457211 */ /* 0x000fe400028f0eff */
[----:B--2---:R-:W-:Y:S02]  /*3ff30*/  PRMT R73, R78, 0x7610, R73 ;  /* 0x000076104e497816 */ /* 0x004fe40000000049 */
[----:B------:R-:W2:Y:S01]  /*3ff40*/  LDL.LU R78, [R1+0x10d4] ;  /* 0x0010d400014e7983 */ /* 0x000ea20000300800 */
[----:B------:R-:W-:-:S03]  /*3ff50*/  PRMT R3, R93, 0x7610, R3 ;  /* 0x000076105d037816 */ /* 0x000fc60000000003 */
[----:B------:R0:W-:Y:S04]  /*3ff60*/  @P4 STG.E.U16 desc[UR20][R70.64], R73 ;  /* 0x0000004946004986 */ /* 0x0001e8000c101514 */
[----:B------:R-:W2:Y:S04]  /*3ff70*/  LDL.S16 R93, [R1+0x1c8] ;  /* 0x0001c800015d7983 */ /* 0x000ea80000100600 */
[----:B------:R4:W-:Y:S01]  /*3ff80*/  @P0 STG.E.U16 desc[UR20][R68.64], R3 ;  /* 0x0000000344000986 */ /* 0x0009e2000c101514 */
[----:B0-----:R-:W-:-:S04]  /*3ff90*/  LEA R70, P5, R72, R2, 0x1 ;  /* 0x0000000248467211 */ /* 0x001fc800078a08ff */
[----:B------:R-:W-:Y:S02]  /*3ffa0*/  LEA.HI.X.SX32 R71, R72, R0, 0x1, P5 ;  /* 0x0000000048477211 */ /* 0x000fe400028f0eff */
[----:B---3--:R-:W-:Y:S01]  /*3ffb0*/  ISETP.LT.AND P4, PT, R77, UR4, !P1 ;  /* 0x000000044d007c0c */ /* 0x008fe2000cf81270 */
[----:B------:R-:W2:Y:S01]  /*3ffc0*/  LDCU UR4, c[0x0][0x39c] ;  /* 0x00007380ff0477ac */ /* 0x000ea20008000800 */
[----:B------:R-:W3:Y:S01]  /*3ffd0*/  LDL.LU R77, [R1+0x10d0] ;  /* 0x0010d000014d7983 */ /* 0x000ee20000300800 */
[----:B----4-:R-:W-:Y:S02]  /*3ffe0*/  PRMT R3, R81, 0x7610, R3 ;  /* 0x0000761051037816 */ /* 0x010fe40000000003 */
[----:B-1----:R-:W-:-:S03]  /*3fff0*/  ISETP.LT.AND P0, PT, R76, UR6, !P1 ;  /* 0x000000064c007c0c */ /* 0x002fc6000cf01270 */
[----:B------:R0:W-:Y:S01]  /*40000*/  @P2 STG.E.U16 desc[UR20][R70.64], R3 ;  /* 0x0000000346002986 */ /* 0x0001e2000c101514 */
[----:B------:R-:W-:Y:S01]  /*40010*/  VIADD R72, R72, UR5 ;  /* 0x0000000548487c36 */ /* 0x000fe20008000000 */
[----:B------:R-:W3:Y:S02]  /*40020*/  LDCU UR6, c[0x0][0x39c] ;  /* 0x00007380ff0677ac */ /* 0x000ee40008000800 */
[----:B------:R-:W4:Y:S01]  /*40030*/  LDL.LU R76, [R1+0x1088] ;  /* 0x00108800014c7983 */ /* 0x000f220000300800 */
[----:B-----5:R-:W-:Y:S01]  /*40040*/  ISETP.LT.AND P2, PT, R75, UR7, !P1 ;  /* 0x000000074b007c0c */ /* 0x020fe2000cf41270 */
[C---:B------:R-:W-:Y:S02]  /*40050*/  VIADD R69, R72.reuse, UR5 ;  /* 0x0000000548457c36 */ /* 0x040fe40008000000 */
[----:B------:R-:W5:Y:S01]  /*40060*/  LDL.LU.S16 R75, [R1+0x1ca] ;  /* 0x0001ca00014b7983 */ /* 0x000f620000300600 */
[----:B------:R-:W4:Y:S01]  /*40070*/  LDCU UR7, c[0x0][0x39c] ;  /* 0x00007380ff0777ac */ /* 0x000f220008000800 */
[----:B0-----:R-:W-:-:S02]  /*40080*/  LEA R70, P5, R72, R2, 0x1 ;  /* 0x0000000248467211 */ /* 0x001fc400078a08ff */
[----:B------:R-:W4:Y:S02]  /*40090*/  LDL.S16 R81, [R1+0x1cc] ;  /* 0x0001cc0001517983 */ /* 0x000f240000100600 */
[----:B------:R-:W-:Y:S01]  /*400a0*/  LEA.HI.X.SX32 R71, R72, R0, 0x1, P5 ;  /* 0x0000000048477211 */ /* 0x000fe200028f0eff */
[C---:B------:R-:W-:Y:S01]  /*400b0*/  VIADD R72, R69.reuse, UR5 ;  /* 0x0000000545487c36 */ /* 0x040fe20008000000 */
[----:B------:R-:W-:Y:S02]  /*400c0*/  LEA R68, P5, R69, R2, 0x1 ;  /* 0x0000000245447211 */ /* 0x000fe400078a08ff */
[----:B------:R-:W-:Y:S02]  /*400d0*/  PRMT R73, R79, 0x7610, R73 ;  /* 0x000076104f497816 */ /* 0x000fe40000000049 */
[----:B------:R-:W4:Y:S01]  /*400e0*/  LDL.LU R79, [R1+0x1118] ;  /* 0x00111800014f7983 */ /* 0x000f220000300800 */
[----:B------:R-:W-:Y:S02]  /*400f0*/  LEA.HI.X.SX32 R69, R69, R0, 0x1, P5 ;  /* 0x0000000045457211 */ /* 0x000fe400028f0eff */
[----:B------:R-:W-:Y:S01]  /*40100*/  PRMT R3, R92, 0x7610, R3 ;  /* 0x000076105c037816 */ /* 0x000fe20000000003 */
[----:B------:R0:W-:Y:S04]  /*40110*/  @P3 STG.E.U16 desc[UR20][R70.64], R73 ;  /* 0x0000004946003986 */ /* 0x0001e8000c101514 */
[----:B------:R-:W4:Y:S04]  /*40120*/  LDL.LU.S16 R92, [R1+0x1ce] ;  /* 0x0001ce00015c7983 */ /* 0x000f280000300600 */
[----:B------:R1:W-:Y:S01]  /*40130*/  @P4 STG.E.U16 desc[UR20][R68.64], R3 ;  /* 0x0000000344004986 */ /* 0x0003e2000c101514 */
[----:B0-----:R-:W-:-:S04]  /*40140*/  LEA R70, P5, R72, R2, 0x1 ;  /* 0x0000000248467211 */ /* 0x001fc800078a08ff */
[----:B------:R-:W-:Y:S02]  /*40150*/  LEA.HI.X.SX32 R71, R72, R0, 0x1, P5 ;  /* 0x0000000048477211 */ /* 0x000fe400028f0eff */
[----:B--2---:R-:W-:Y:S01]  /*40160*/  ISETP.LT.AND P3, PT, R78, UR4, !P1 ;  /* 0x000000044e007c0c */ /* 0x004fe2000cf61270 */
[----:B------:R-:W0:Y:S01]  /*40170*/  LDCU UR4, c[0x0][0x39c] ;  /* 0x00007380ff0477ac */ /* 0x000e220008000800 */
[----:B------:R-:W2:Y:S01]  /*40180*/  LDL.LU R78, [R1+0x1048] ;  /* 0x00104800014e7983 */ /* 0x000ea20000300800 */
[----:B-1----:R-:W-:-:S05]  /*40190*/  PRMT R3, R93, 0x7610, R3 ;  /* 0x000076105d037816 */ /* 0x002fca0000000003 */
[----:B------:R1:W-:Y:S01]  /*401a0*/  @P0 STG.E.U16 desc[UR20][R70.64], R3 ;  /* 0x0000000346000986 */ /* 0x0003e2000c101514 */
[----:B---3--:R-:W-:Y:S02]  /*401b0*/  ISETP.LT.AND P4, PT, R77, UR6, !P1 ;  /* 0x000000064d007c0c */ /* 0x008fe4000cf81270 */
[----:B-----5:R-:W-:Y:S01]  /*401c0*/  PRMT R73, R75, 0x7610, R73 ;  /* 0x000076104b497816 */ /* 0x020fe20000000049 */
[----:B------:R-:W3:Y:S01]  /*401d0*/  LDL.LU R77, [R1+0x1084] ;  /* 0x00108400014d7983 */ /* 0x000ee20000300800 */
[----:B----4-:R-:W-:Y:S01]  /*401e0*/  ISETP.LT.AND P0, PT, R76, UR7, !P1 ;  /* 0x000000074c007c0c */ /* 0x010fe2000cf01270 */
[----:B------:R-:W-:Y:S01]  /*401f0*/  VIADD R72, R72, UR5 ;  /* 0x0000000548487c36 */ /* 0x000fe20008000000 */
[----:B------:R-:W2:Y:S01]  /*40200*/  LDCU UR6, c[0x0][0x39c] ;  /* 0x00007380ff0677ac */ /* 0x000ea20008000800 */
[----:B------:R-:W4:Y:S01]  /*40210*/  LDL.S16 R76, [R1+0x1d0] ;  /* 0x0001d000014c7983 */ /* 0x000f220000100600 */
[----:B------:R-:W3:Y:S03]  /*40220*/  LDCU UR7, c[0x0][0x39c] ;  /* 0x00007380ff0777ac */ /* 0x000ee60008000800 */
[----:B------:R-:W5:Y:S04]  /*40230*/  LDL.LU.S16 R93, [R1+0x1d2] ;  /* 0x0001d200015d7983 */ /* 0x000f680000300600 */
[----:B------:R-:W5:Y:S01]  /*40240*/  LDL.LU R75, [R1+0x1114] ;  /* 0x00111400014b7983 */ /* 0x000f620000300800 */
[C---:B-1----:R-:W-:Y:S01]  /*40250*/  LEA R70, P5, R72.reuse, R2, 0x1 ;  /* 0x0000000248467211 */ /* 0x042fe200078a08ff */
[----:B------:R-:W-:-:S03]  /*40260*/  VIADD R69, R72, UR5 ;  /* 0x0000000548457c36 */ /* 0x000fc60008000000 */
[----:B------:R-:W-:Y:S01]  /*40270*/  LEA.HI.X.SX32 R71, R72, R0, 0x1, P5 ;  /* 0x0000000048477211 */ /* 0x000fe200028f0eff */
[C---:B------:R-:W-:Y:S01]  /*40280*/  VIADD R72, R69.reuse, UR5 ;  /* 0x0000000545487c36 */ /* 0x040fe20008000000 */
[----:B------:R-:W-:Y:S02]  /*40290*/  LEA R68, P5, R69, R2, 0x1 ;  /* 0x0000000245447211 */ /* 0x000fe400078a08ff */
[----:B------:R-:W-:Y:S01]  /*402a0*/  PRMT R3, R81, 0x7610, R3 ;  /* 0x0000761051037816 */ /* 0x000fe20000000003 */
[----:B------:R1:W-:Y:S01]  /*402b0*/  @P2 STG.E.U16 desc[UR20][R70.64], R73 ;  /* 0x0000004946002986 */ /* 0x0003e2000c101514 */
[----:B------:R-:W-:Y:S02]  /*402c0*/  LEA.HI.X.SX32 R69, R69, R0, 0x1, P5 ;  /* 0x0000000045457211 */ /* 0x000fe400028f0eff */
[----:B0-----:R-:W-:Y:S01]  /*402d0*/  ISETP.LT.AND P2, PT, R79, UR4, !P1 ;  /* 0x000000044f007c0c */ /* 0x001fe2000cf41270 */
[----:B------:R-:W5:Y:S01]  /*402e0*/  LDL.S16 R81, [R1+0x1d4] ;  /* 0x0001d40001517983 */ /* 0x000f620000100600 */
[----:B------:R-:W0:Y:S03]  /*402f0*/  LDCU UR4, c[0x0][0x39c] ;  /* 0x00007380ff0477ac */ /* 0x000e260008000800 */
[----:B------:R-:W5:Y:S01]  /*40300*/  LDL.LU R79, [R1+0x1080] ;  /* 0x00108000014f7983 */ /* 0x000f620000300800 */
[----:B-1----:R-:W-:-:S03]  /*40310*/  LEA R70, P5, R72, R2, 0x1 ;  /* 0x0000000248467211 */ /* 0x002fc600078a08ff */
[----:B------:R1:W-:Y:S01]  /*40320*/  @P3 STG.E.U16 desc[UR20][R68.64], R3 ;  /* 0x0000000344003986 */ /* 0x0003e2000c101514 */
[C---:B------:R-:W-:Y:S01]  /*40330*/  LEA.HI.X.SX32 R71, R72.reuse, R0, 0x1, P5 ;  /* 0x0000000048477211 */ /* 0x040fe200028f0eff */
[----:B------:R-:W-:Y:S01]  /*40340*/  VIADD R72, R72, UR5 ;  /* 0x0000000548487c36 */ /* 0x000fe20008000000 */
[----:B-1----:R-:W-:-:S05]  /*40350*/  PRMT R3, R92, 0x7610, R3 ;  /* 0x000076105c037816 */ /* 0x002fca0000000003 */
[----:B------:R1:W-:Y:S02]  /*40360*/  @P4 STG.E.U16 desc[UR20][R70.64], R3 ;  /* 0x0000000346004986 */ /* 0x0003e4000c101514 */
[----:B-1----:R-:W-:-:S04]  /*40370*/  LEA R70, P5, R72, R2, 0x1 ;  /* 0x0000000248467211 */ /* 0x002fc800078a08ff */
[----:B------:R-:W-:Y:S02]  /*40380*/  LEA.HI.X.SX32 R71, R72, R0, 0x1, P5 ;  /* 0x0000000048477211 */ /* 0x000fe400028f0eff */
[----:B--2---:R-:W-:Y:S01]  /*40390*/  ISETP.LT.AND P3, PT, R78, UR6, !P1 ;  /* 0x000000064e007c0c */ /* 0x004fe2000cf61270 */
[----:B------:R-:W1:Y:S01]  /*403a0*/  LDCU UR6, c[0x0][0x39c] ;  /* 0x00007380ff0677ac */ /* 0x000e620008000800 */
[----:B------:R-:W2:Y:S01]  /*403b0*/  LDL.LU R78, [R1+0x10cc] ;  /* 0x0010cc00014e7983 */ /* 0x000ea20000300800 */
[----:B---3--:R-:W-:Y:S02]  /*403c0*/  ISETP.LT.AND P4, PT, R77, UR7, !P1 ;  /* 0x000000074d007c0c */ /* 0x008fe4000cf81270 */
[----:B----4-:R-:W-:Y:S01]  /*403d0*/  PRMT R73, R76, 0x7610, R73 ;  /* 0x000076104c497816 */ /* 0x010fe20000000049 */
[----:B------:R-:W3:Y:S01]  /*403e0*/  LDL.LU.S16 R77, [R1+0x1d6] ;  /* 0x0001d600014d7983 */ /* 0x000ee20000300600 */
[----:B------:R-:W-:Y:S01]  /*403f0*/  VIADD R69, R72, UR5 ;  /* 0x0000000548457c36 */ /* 0x000fe20008000000 */
[----:B------:R-:W2:Y:S02]  /*40400*/  LDCU UR7, c[0x0][0x39c] ;  /* 0x00007380ff0777ac */ /* 0x000ea40008000800 */
[----:B------:R-:W4:Y:S04]  /*40410*/  LDL.S16 R92, [R1+0x38] ;  /* 0x00003800015c7983 */ /* 0x000f280000100600 */
[----:B------:R-:W4:Y:S01]  /*40420*/  LDL.LU R76, [R1+0x1058] ;  /* 0x00105800014c7983 */ /* 0x000f220000300800 */
[----:B-----5:R-:W-:-:S03]  /*40430*/  PRMT R3, R93, 0x7610, R3 ;  /* 0x000076105d037816 */ /* 0x020fc60000000003 */
[----:B------:R5:W-:Y:S01]  /*40440*/  @P0 STG.E.U16 desc[UR20][R70.64], R73 ;  /* 0x0000004946000986 */ /* 0x000be2000c101514 */
[----:B0-----:R-:W-:Y:S01]  /*40450*/  ISETP.LT.AND P0, PT, R75, UR4, !P1 ;  /* 0x000000044b007c0c */ /* 0x001fe2000cf01270 */
[C---:B------:R-:W-:Y:S01]  /*40460*/  VIADD R72, R69.reuse, UR5 ;  /* 0x0000000545487c36 */ /* 0x040fe20008000000 */
[C---:B------:R-:W-:Y:S01]  /*40470*/  LEA R68, P5, R69.reuse, R2, 0x1 ;  /* 0x0000000245447211 */ /* 0x040fe200078a08ff */
[----:B------:R-:W4:Y:S01]  /*40480*/  LDL.LU.S16 R93, [R1+0x3a] ;  /* 0x00003a00015d7983 */ /* 0x000f220000300600 */
[----:B------:R-:W0:Y:S03]  /*40490*/  LDCU UR4, c[0x0][0x39c] ;  /* 0x00007380ff0477ac */ /* 0x000e260008000800 */
[----:B------:R-:W4:Y:S01]  /*404a0*/  LDL.LU R75, [R1+0x107c] ;  /* 0x00107c00014b7983 */ /* 0x000f220000300800 */
[----:B------:R-:W-:Y:S02]  /*404b0*/  LEA.HI.X.SX32 R69, R69, R0, 0x1, P5 ;  /* 0x0000000045457211 */ /* 0x000fe400028f0eff */
[----:B-----5:R-:W-:-:S03]  /*404c0*/  LEA R70, P5, R72, R2, 0x1 ;  /* 0x0000000248467211 */ /* 0x020fc600078a08ff */
[----:B------:R5:W-:Y:S01]  /*404d0*/  @P2 STG.E.U16 desc[UR20][R68.64], R3 ;  /* 0x0000000344002986 */ /* 0x000be2000c101514 */
[----:B-1----:R-:W-:Y:S01]  /*404e0*/  ISETP.LT.AND P2, PT, R79, UR6, !P1 ;  /* 0x000000064f007c0c */ /* 0x002fe2000cf41270 */
[----:B------:R-:W1:Y:S01]  /*404f0*/  LDCU UR6, c[0x0][0x39c] ;  /* 0x00007380ff0677ac */ /* 0x000e620008000800 */
[C---:B------:R-:W-:Y:S01]  /*40500*/  LEA.HI.X.SX32 R71, R72.reuse, R0, 0x1, P5 ;  /* 0x0000000048477211 */ /* 0x040fe200028f0eff */
[----:B------:R-:W4:Y:S01]  /*40510*/  LDL.LU R79, [R1+0x10c8] ;  /* 0x0010c800014f7983 */ /* 0x000f220000300800 */
[----:B------:R-:W-:Y:S01]  /*40520*/  VIADD R72, R72, UR5 ;  /* 0x0000000548487c36 */ /* 0x000fe20008000000 */
[----:B-----5:R-:W-:Y:S02]  /*40530*/  PRMT R3, R81, 0x7610, R3 ;  /* 0x0000761051037816 */ /* 0x020fe40000000003 */
[----:B------:R-:W5:Y:S04]  /*40540*/  LDL.S16 R81, [R1+0x3c] ;  /* 0x00003c0001517983 */ /* 0x000f680000100600 */
[----:B------:R0:W-:Y:S01]  /*40550*/  @P3 STG.E.U16 desc[UR20][R70.64], R3 ;  /* 0x0000000346003986 */ /* 0x0001e2000c101514 */
[C---:B------:R-:W-:Y:S01]  /*40560*/  VIADD R69, R72.reuse, UR5 ;  /* 0x0000000548457c36 */ /* 0x040fe20008000000 */
[----:B0-----:R-:W-:-:S04]  /*40570*/  LEA R70, P5, R72, R2, 0x1 ;  /* 0x0000000248467211 */ /* 0x001fc800078a08ff */
[----:B------:R-:W-:Y:S02]  /*40580*/  LEA.HI.X.SX32 R71, R72, R0, 0x1, P5 ;  /* 0x0000000048477211 */ /* 0x000fe400028f0eff */
[C---:B------:R-:W-:Y:S01]  /*40590*/  LEA R68, P5, R69.reuse, R2, 0x1 ;  /* 0x0000000245447211 */ /* 0x040fe200078a08ff */
[----:B------:R-:W-:-:S03]  /*405a0*/  VIADD R3, R69, UR5 ;  /* 0x0000000545037c36 */ /* 0x000fc60008000000 */
[----:B------:R-:W-:Y:S02]  /*405b0*/  LEA.HI.X.SX32 R69, R69, R0, 0x1, P5 ;  /* 0x0000000045457211 */ /* 0x000fe400028f0eff */
[----:B--2---:R-:W-:Y:S01]  /*405c0*/  ISETP.LT.AND P3, PT, R78, UR7, !P1 ;  /* 0x000000074e007c0c */ /* 0x004fe2000cf61270 */
[----:B------:R-:W0:Y:S01]  /*405d0*/  LDCU UR7, c[0x0][0x39c] ;  /* 0x00007380ff0777ac */ /* 0x000e220008000800 */
[----:B------:R-:W2:Y:S01]  /*405e0*/  LDL.LU.S16 R78, [R1+0x3e] ;  /* 0x00003e00014e7983 */ /* 0x000ea20000300600 */
[----:B---3--:R-:W-:-:S03]  /*405f0*/  PRMT R73, R77, 0x7610, R73 ;  /* 0x000076104d497816 */ /* 0x008fc60000000049 */
[----:B------:R-:W3:Y:S01]  /*40600*/  LDL.LU R77, [R1+0x10c4] ;  /* 0x0010c400014d7983 */ /* 0x000ee20000300800 */
[----:B----4-:R-:W-:-:S03]  /*40610*/  PRMT R72, R92, 0x7610, R72 ;  /* 0x000076105c487816 */ /* 0x010fc60000000048 */
[----:B------:R4:W-:Y:S01]  /*40620*/  @P4 STG.E.U16 desc[UR20][R70.64], R73 ;  /* 0x0000004946004986 */ /* 0x0009e2000c101514 */
[----:B------:R-:W-:Y:S01]  /*40630*/  ISETP.LT.AND P4, PT, R76, UR4, !P1 ;  /* 0x000000044c007c0c */ /* 0x000fe2000cf81270 */
[----:B------:R-:W3:Y:S02]  /*40640*/  LDCU UR4, c[0x0][0x39c] ;  /* 0x00007380ff0477ac */ /* 0x000ee40008000800 */
[----:B------:R-:W3:Y:S04]  /*40650*/  LDL.S16 R92, [R1+0x40] ;  /* 0x00004000015c7983 */ /* 0x000ee80000100600 */
[----:B------:R-:W3:Y:S04]  /*40660*/  LDL.LU R76, [R1+0x10c0] ;  /* 0x0010c000014c7983 */ /* 0x000ee80000300800 */
[----:B------:R0:W-:Y:S01]  /*40670*/  @P0 STG.E.U16 desc[UR20][R68.64], R72 ;  /* 0x0000004844000986 */ /* 0x0001e2000c101514 */
[----:B-1----:R-:W-:Y:S01]  /*40680*/  ISETP.LT.AND P0, PT, R75, UR6, !P1 ;  /* 0x000000064b007c0c */ /* 0x002fe2000cf01270 */
[----:B------:R-:W1:Y:S02]  /*40690*/  LDCU UR6, c[0x0][0x39c] ;  /* 0x00007380ff0677ac */ /* 0x000e640008000800 */
[----:B------:R-:W3:Y:S01]  /*406a0*/  LDL.LU R75, [R1+0x1044] ;  /* 0x00104400014b7983 */ /* 0x000ee20000300800 */
[----:B----4-:R-:W-:-:S04]  /*406b0*/  LEA R70, P5, R3, R2, 0x1 ;  /* 0x0000000203467211 */ /* 0x010fc800078a08ff */
[C---:B------:R-:W-:Y:S01]  /*406c0*/  LEA.HI.X.SX32 R71, R3.reuse, R0, 0x1, P5 ;  /* 0x0000000003477211 */ /* 0x040fe200028f0eff */
[----:B------:R-:W-:Y:S01]  /*406d0*/  VIADD R3, R3, UR5 ;  /* 0x0000000503037c36 */ /* 0x000fe20008000000 */
[----:B0-----:R-:W-:-:S05]  /*406e0*/  PRMT R68, R93, 0x7610, R68 ;  /* 0x000076105d447816 */ /* 0x001fca0000000044 */
[----:B------:R0:W-:Y:S01]  /*406f0*/  @P2 STG.E.U16 desc[UR20][R70.64], R68 ;  /* 0x0000004446002986 */ /* 0x0001e2000c101514 */
[----:B------:R-:W-:Y:S01]  /*40700*/  ISETP.LT.AND P2, PT, R79, UR7, !P1 ;  /* 0x000000074f007c0c */ /* 0x000fe2000cf41270 */
[----:B------:R-:W4:Y:S02]  /*40710*/  LDCU UR7, c[0x0][0x39c] ;  /* 0x00007380ff0777ac */ /* 0x000f240008000800 */
[----:B------:R-:W3:Y:S01]  /*40720*/  LDL.LU.S16 R79, [R1+0x42] ;  /* 0x00004200014f7983 */ /* 0x000ee20000300600 */
[----:B-----5:R-:W-:-:S03]  /*40730*/  PRMT R73, R81, 0x7610, R73 ;  /* 0x0000761051497816 */ /* 0x020fc60000000049 */
[----:B------:R-:W5:Y:S01]  /*40740*/  LDL.S16 R93, [R1+0x44] ;  /* 0x00004400015d7983 */ /* 0x000f620000100600 */
[C---:B0-----:R-:W-:Y:S01]  /*40750*/  LEA R68, P5, R3.reuse, R2, 0x1 ;  /* 0x0000000203447211 */ /* 0x041fe200078a08ff */
[----:B------:R-:W-:-:S03]  /*40760*/  VIADD R71, R3, UR5 ;  /* 0x0000000503477c36 */ /* 0x000fc60008000000 */
[----:B------:R-:W-:Y:S01]  /*40770*/  LEA.HI.X.SX32 R69, R3, R0, 0x1, P5 ;  /* 0x0000000003457211 */ /* 0x000fe200028f0eff */
[C---:B------:R-:W-:Y:S01]  /*40780*/  VIADD R72, R71.reuse, UR5 ;  /* 0x0000000547487c36 */ /* 0x040fe20008000000 */
[----:B------:R-:W-:-:S03]  /*40790*/  LEA R70, P5, R71, R2, 0x1 ;  /* 0x0000000247467211 */ /* 0x000fc600078a08ff */
[----:B------:R0:W-:Y:S01]  /*407a0*/  @P3 STG.E.U16 desc[UR20][R68.64], R73 ;  /* 0x0000004944003986 */ /* 0x0001e2000c101514 */
[----:B------:R-:W-:Y:S02]  /*407b0*/  LEA.HI.X.SX32 R71, R71, R0, 0x1, P5 ;  /* 0x0000000047477211 */ /* 0x000fe400028f0eff */
[----:B0-----:R-:W-:-:S04]  /*407c0*/  LEA R68, P5, R72, R2, 0x1 ;  /* 0x0000000248447211 */ /* 0x001fc800078a08ff */
[----:B------:R-:W-:Y:S02]  /*407d0*/  LEA.HI.X.SX32 R69, R72, R0, 0x1, P5 ;  /* 0x0000000048457211 */ /* 0x000fe400028f0eff */
[----:B--2---:R-:W-:Y:S02]  /*407e0*/  PRMT R3, R78, 0x7610, R3 ;  /* 0x000076104e037816 */ /* 0x004fe40000000003 */
[----:B------:R-:W2:Y:S04]  /*407f0*/  LDL.LU R78, [R1+0x10bc] ;  /* 0x0010bc00014e7983 */ /* 0x000ea80000300800 */
[----:B------:R-:W2:Y:S04]  /*40800*/  LDL.LU.S16 R81, [R1+0x46] ;  /* 0x0000460001517983 */ /* 0x000ea80000300600 */
[----:B------:R0:W-:Y:S01]  /*40810*/  @P4 STG.E.U16 desc[UR20][R70.64], R3 ;  /* 0x0000000346004986 */ /* 0x0001e2000c101514 */
[----:B---3--:R-:W-:Y:S01]  /*40820*/  ISETP.LT.AND P3, PT, R77, UR4, !P1 ;  /* 0x000000044d007c0c */ /* 0x008fe2000cf61270 */
[----:B------:R-:W2:Y:S02]  /*40830*/  LDCU UR4, c[0x0][0x39c] ;  /* 0x00007380ff0477ac */ /* 0x000ea40008000800 */
[----:B------:R-:W3:Y:S01]  /*40840*/  LDL.LU R77, [R1+0x10b8] ;  /* 0x0010b800014d7983 */ /* 0x000ee20000300800 */
[----:B0-----:R-:W-:-:S02]  /*40850*/  PRMT R3, R92, 0x7610, R3 ;  /* 0x000076105c037816 */ /* 0x001fc40000000003 */
[----:B-1----:R-:W-:-:S03]  /*40860*/  ISETP.LT.AND P4, PT, R76, UR6, !P1 ;  /* 0x000000064c007c0c */ /* 0x002fc6000cf81270 */
[----:B------:R0:W-:Y:S01]  /*40870*/  @P0 STG.E.U16 desc[UR20][R68.64], R3 ;  /* 0x0000000344000986 */ /* 0x0001e2000c101514 */
[----:B------:R-:W-:Y:S01]  /*40880*/  VIADD R72, R72, UR5 ;  /* 0x0000000548487c36 */ /* 0x000fe20008000000 */
[----:B------:R-:W3:Y:S02]  /*40890*/  LDCU UR6, c[0x0][0x39c] ;  /* 0x00007380ff0677ac */ /* 0x000ee40008000800 */
[----:B------:R-:W3:Y:S01]  /*408a0*/  LDL.LU R76, [R1+0x1078] ;  /* 0x00107800014c7983 */ /* 0x000ee20000300800 */
[----:B----4-:R-:W-:Y:S01]  /*408b0*/  ISETP.LT.AND P0, PT, R75, UR7, !P1 ;  /* 0x000000074b007c0c */ /* 0x010fe2000cf01270 */
[C---:B------:R-:W-:Y:S02]  /*408c0*/  VIADD R71, R72.reuse, UR5 ;  /* 0x0000000548477c36 */ /* 0x040fe40008000000 */
[----:B------:R-:W4:Y:S01]  /*408d0*/  LDL.S16 R75, [R1+0x48] ;  /* 0x00004800014b7983 */ /* 0x000f220000100600 */
[----:B------:R-:W1:Y:S01]  /*408e0*/  LDCU UR7, c[0x0][0x39c] ;  /* 0x00007380ff0777ac */ /* 0x000e620008000800 */
[----:B0-----:R-:W-:-:S02]  /*408f0*/  LEA R68, P5, R72, R2, 0x1 ;  /* 0x0000000248447211 */ /* 0x001fc400078a08ff */
[----:B------:R-:W4:Y:S02]  /*40900*/  LDL.LU.S16 R92, [R1+0x4a] ;  /* 0x00004a00015c7983 */ /* 0x000f240000300600 */
[----:B------:R-:W-:Y:S01]  /*40910*/  LEA.HI.X.SX32 R69, R72, R0, 0x1, P5 ;  /* 0x0000000048457211 */ /* 0x000fe200028f0eff */
[C---:B------:R-:W-:Y:S01]  /*40920*/  VIADD R3, R71.reuse, UR5 ;  /* 0x0000000547037c36 */ /* 0x040fe20008000000 */
[----:B------:R-:W-:Y:S02]  /*40930*/  LEA R70, P5, R71, R2, 0x1 ;  /* 0x0000000247467211 */ /* 0x000fe400078a08ff */
[----:B------:R-:W-:Y:S02]  /*40940*/  PRMT R73, R79, 0x7610, R73 ;  /* 0x000076104f497816 */ /* 0x000fe40000000049 */
[----:B------:R-:W4:Y:S01]  /*40950*/  LDL.LU R79, [R1+0x1110] ;  /* 0x00111000014f7983 */ /* 0x000f220000300800 */
[----:B------:R-:W-:Y:S02]  /*40960*/  LEA.HI.X.SX32 R71, R71, R0, 0x1, P5 ;  /* 0x0000000047477211 */ /* 0x000fe400028f0eff */
[----:B-----5:R-:W-:Y:S01]  /*40970*/  PRMT R72, R93, 0x7610, R72 ;  /* 0x000076105d487816 */ /* 0x020fe20000000048 */
[----:B------:R0:W-:Y:S04]  /*40980*/  @P2 STG.E.U16 desc[UR20][R68.64], R73 ;  /* 0x0000004944002986 */ /* 0x0001e8000c101514 */
[----:B------:R-:W5:Y:S04]  /*40990*/  LDL.S16 R93, [R1+0x4c] ;  /* 0x00004c00015d7983 */ /* 0x000f680000100600 */
        /* <DEDUP_REMOVED lines=9> */
[----:B----4-:R-:W-:Y:S01]  /*40a30*/  PRMT R73, R75, 0x7610, R73 ;  /* 0x000076104b497816 */ /* 0x010fe20000000049 */
[----:B------:R-:W3:Y:S01]  /*40a40*/  LDL.LU R77, [R1+0x1074] ;  /* 0x00107400014d7983 */ /* 0x000ee20000300800 */
[----:B------:R-:W-:Y:S01]  /*40a50*/  ISETP.LT.AND P4, PT, R76, UR7, !P1 ;  /* 0x000000074c007c0c */ /* 0x000fe2000cf81270 */
[----:B------:R-:W-:Y:S01]  /*40a60*/  VIADD R3, R3, UR5 ;  /* 0x0000000503037c36 */ /* 0x000fe20008000000 */
[----:B------:R-:W2:Y:S01]  /*40a70*/  LDCU UR6, c[0x0][0x39c] ;  /* 0x00007380ff0677ac */ /* 0x000ea20008000800 */
[----:B------:R-:W4:Y:S01]  /*40a80*/  LDL.LU.S16 R76, [R1+0x4e] ;  /* 0x00004e00014c7983 */ /* 0x000f220000300600 */
[----:B------:R-:W3:Y:S03]  /*40a90*/  LDCU UR7, c[0x0][0x39c] ;  /* 0x00007380ff0777ac */ /* 0x000ee60008000800 */
[----:B------:R-:W4:Y:S04]  /*40aa0*/  LDL.S16 R81, [R1+0x50] ;  /* 0x0000500001517983 */ /* 0x000f280000100600 */
[----:B------:R-:W4:Y:S01]  /*40ab0*/  LDL.LU R75, [R1+0x110c] ;  /* 0x00110c00014b7983 */ /* 0x000f220000300800 */
[C---:B-1----:R-:W-:Y:S01]  /*40ac0*/  LEA R68, P5, R3.reuse, R2, 0x1 ;  /* 0x0000000203447211 */ /* 0x042fe200078a08ff */
[----:B------:R-:W-:-:S03]  /*40ad0*/  VIADD R71, R3, UR5 ;  /* 0x0000000503477c36 */ /* 0x000fc60008000000 */
[----:B------:R-:W-:Y:S01]  /*40ae0*/  LEA.HI.X.SX32 R69, R3, R0, 0x1, P5 ;  /* 0x0000000003457211 */ /* 0x000fe200028f0eff */
[C---:B------:R-:W-:Y:S01]  /*40af0*/  VIADD R72, R71.reuse, UR5 ;  /* 0x0000000547487c36 */ /* 0x040fe20008000000 */
[C---:B------:R-:W-:Y:S02]  /*40b00*/  LEA R70, P5, R71.reuse, R2, 0x1 ;  /* 0x0000000247467211 */ /* 0x040fe400078a08ff */
[----:B------:R-:W-:Y:S01]  /*40b10*/  PRMT R3, R92, 0x7610, R3 ;  /* 0x000076105c037816 */ /* 0x000fe20000000003 */
[----:B------:R1:W-:Y:S01]  /*40b20*/  @P0 STG.E.U16 desc[UR20][R68.64], R73 ;  /* 0x0000004944000986 */ /* 0x0003e2000c101514 */
[----:B------:R-:W-:Y:S02]  /*40b30*/  LEA.HI.X.SX32 R71, R71, R0, 0x1, P5 ;  /* 0x0000000047477211 */ /* 0x000fe400028f0eff */
[----:B0-----:R-:W-:Y:S01]  /*40b40*/  ISETP.LT.AND P0, PT, R79, UR4, !P1 ;  /* 0x000000044f007c0c */ /* 0x001fe2000cf01270 */
[----:B------:R-:W4:Y:S01]  /*40b50*/  LDL.LU.S16 R92, [R1+0x52] ;  /* 0x00005200015c7983 */ /* 0x000f220000300600 */
[----:B------:R-:W0:Y:S03]  /*40b60*/  LDCU UR4, c[0x0][0x39c] ;  /* 0x00007380ff0477ac */ /* 0x000e260008000800 */
[----:B------:R-:W4:Y:S01]  /*40b70*/  LDL.LU R79, [R1+0x1070] ;  /* 0x00107000014f7983 */ /* 0x000f220000300800 */
[----:B-1----:R-:W-:-:S03]  /*40b80*/  LEA R68, P5, R72, R2, 0x1 ;  /* 0x0000000248447211 */ /* 0x002fc600078a08ff */
[----:B------:R5:W-:Y:S01]  /*40b90*/  @P2 STG.E.U16 desc[UR20][R70.64], R3 ;  /* 0x0000000346002986 */ /* 0x000be2000c101514 */
[C---:B------:R-:W-:Y:S01]  /*40ba0*/  LEA.HI.X.SX32 R69, R72.reuse, R0, 0x1, P5 ;  /* 0x0000000048457211 */ /* 0x040fe200028f0eff */
[----:B------:R-:W-:Y:S01]  /*40bb0*/  VIADD R72, R72, UR5 ;  /* 0x0000000548487c36 */ /* 0x000fe20008000000 */
[----:B-----5:R-:W-:-:S05]  /*40bc0*/  PRMT R3, R93, 0x7610, R3 ;  /* 0x000076105d037816 */ /* 0x020fca0000000003 */
[----:B------:R1:W-:Y:S01]  /*40bd0*/  @P3 STG.E.U16 desc[UR20][R68.64], R3 ;  /* 0x0000000344003986 */ /* 0x0003e2000c101514 */
[C---:B------:R-:W-:Y:S01]  /*40be0*/  VIADD R71, R72.reuse, UR5 ;  /* 0x0000000548477c36 */ /* 0x040fe20008000000 */
[----:B-1----:R-:W-:-:S04]  /*40bf0*/  LEA R68, P5, R72, R2, 0x1 ;  /* 0x0000000248447211 */ /* 0x002fc800078a08ff */
[----:B------:R-:W-:Y:S02]  /*40c00*/  LEA.HI.X.SX32 R69, R72, R0, 0x1, P5 ;  /* 0x0000000048457211 */ /* 0x000fe400028f0eff */
[----:B--2---:R-:W-:Y:S01]  /*40c10*/  ISETP.LT.AND P2, PT, R78, UR6, !P1 ;  /* 0x000000064e007c0c */ /* 0x004fe2000cf41270 */
[----:B------:R-:W1:Y:S01]  /*40c20*/  LDCU UR6, c[0x0][0x39c] ;  /* 0x00007380ff0677ac */ /* 0x000e620008000800 */
[----:B------:R-:W2:Y:S01]  /*40c30*/  LDL.LU R78, [R1+0x10b4] ;  /* 0x0010b400014e7983 */ /* 0x000ea20000300800 */
[----:B---3--:R-:W-:Y:S01]  /*40c40*/  ISETP.LT.AND P3, PT, R77, UR7, !P1 ;  /* 0x000000074d007c0c */ /* 0x008fe2000cf61270 */
[----:B------:R-:W2:Y:S02]  /*40c50*/  LDCU UR7, c[0x0][0x39c] ;  /* 0x00007380ff0777ac */ /* 0x000ea40008000800 */
[----:B------:R-:W3:Y:S01]  /*40c60*/  LDL.S16 R77, [R1+0x54] ;  /* 0x00005400014d7983 */ /* 0x000ee20000100600 */
[----:B----4-:R-:W-:-:S03]  /*40c70*/  PRMT R73, R76, 0x7610, R73 ;  /* 0x000076104c497816 */ /* 0x010fc60000000049 */
[----:B------:R-:W4:Y:S04]  /*40c80*/  LDL.LU.S16 R93, [R1+0x56] ;  /* 0x00005600015d7983 */ /* 0x000f280000300600 */
[----:B------:R-:W5:Y:S01]  /*40c90*/  LDL.LU R76, [R1+0x1054] ;  /* 0x00105400014c7983 */ /* 0x000f620000300800 */
[----:B------:R-:W-:-:S03]  /*40ca0*/  PRMT R72, R81, 0x7610, R72 ;  /* 0x0000761051487816 */ /* 0x000fc60000000048 */
[----:B------:R1:W-:Y:S01]  /*40cb0*/  @P4 STG.E.U16 desc[UR20][R68.64], R73 ;  /* 0x0000004944004986 */ /* 0x0003e2000c101514 */
[----:B0-----:R-:W-:Y:S01]  /*40cc0*/  ISETP.LT.AND P4, PT, R75, UR4, !P1 ;  /* 0x000000044b007c0c */ /* 0x001fe2000cf81270 */
[C---:B------:R-:W-:Y:S01]  /*40cd0*/  VIADD R3, R71.reuse, UR5 ;  /* 0x0000000547037c36 */ /* 0x040fe20008000000 */
[C---:B------:R-:W-:Y:S01]  /*40ce0*/  LEA R70, P5, R71.reuse, R2, 0x1 ;  /* 0x0000000247467211 */ /* 0x040fe200078a08ff */
[----:B------:R-:W5:Y:S01]  /*40cf0*/  LDL.S16 R81, [R1+0x58] ;  /* 0x0000580001517983 */ /* 0x000f620000100600 */
[----:B------:R-:W5:Y:S03]  /*40d00*/  LDCU UR4, c[0x0][0x39c] ;  /* 0x00007380ff0477ac */ /* 0x000f660008000800 */
[----:B------:R-:W5:Y:S01]  /*40d10*/  LDL.LU R75, [R1+0x106c] ;  /* 0x00106c00014b7983 */ /* 0x000f620000300800 */
[----:B------:R-:W-:Y:S02]  /*40d20*/  LEA.HI.X.SX32 R71, R71, R0, 0x1, P5 ;  /* 0x0000000047477211 */ /* 0x000fe400028f0eff */
[----:B-1----:R-:W-:-:S03]  /*40d30*/  LEA R68, P5, R3, R2, 0x1 ;  /* 0x0000000203447211 */ /* 0x002fc600078a08ff */
[----:B------:R0:W-:Y:S01]  /*40d40*/  @P0 STG.E.U16 desc[UR20][R70.64], R72 ;  /* 0x0000004846000986 */ /* 0x0001e2000c101514 */
[----:B------:R-:W-:Y:S02]  /*40d50*/  LEA.HI.X.SX32 R69, R3, R0, 0x1, P5 ;  /* 0x0000000003457211 */ /* 0x000fe400028f0eff */
[----:B------:R-:W-:Y:S01]  /*40d60*/  ISETP.LT.AND P0, PT, R79, UR6, !P1 ;  /* 0x000000064f007c0c */ /* 0x000fe2000cf01270 */
[----:B------:R-:W-:Y:S01]  /*40d70*/  VIADD R3, R3, UR5 ;  /* 0x0000000503037c36 */ /* 0x000fe20008000000 */
[----:B------:R-:W5:Y:S01]  /*40d80*/  LDL.LU R79, [R1+0x10b0] ;  /* 0x0010b000014f7983 */ /* 0x000f620000300800 */
[----:B------:R-:W1:Y:S01]  /*40d90*/  LDCU UR6, c[0x0][0x39c] ;  /* 0x00007380ff0677ac */ /* 0x000e620008000800 */
[----:B0-----:R-:W-:Y:S01]  /*40da0*/  PRMT R70, R92, 0x7610, R70 ;  /* 0x000076105c467816 */ /* 0x001fe20000000046 */
[----:B------:R-:W-:-:S04]  /*40db0*/  VIADD R71, R3, UR5 ;  /* 0x0000000503477c36 */ /* 0x000fc80008000000 */
[----:B------:R0:W-:Y:S01]  /*40dc0*/  @P2 STG.E.U16 desc[UR20][R68.64], R70 ;  /* 0x0000004644002986 */ /* 0x0001e2000c101514 */
[----:B------:R-:W-:Y:S01]  /*40dd0*/  VIADD R72, R71, UR5 ;  /* 0x0000000547487c36 */ /* 0x000fe20008000000 */
[----:B0-----:R-:W-:-:S04]  /*40de0*/  LEA R68, P5, R3, R2, 0x1 ;  /* 0x0000000203447211 */ /* 0x001fc800078a08ff */
[----:B------:R-:W-:Y:S02]  /*40df0*/  LEA.HI.X.SX32 R69, R3, R0, 0x1, P5 ;  /* 0x0000000003457211 */ /* 0x000fe400028f0eff */
[----:B------:R-:W-:-:S04]  /*40e00*/  LEA R70, P5, R71, R2, 0x1 ;  /* 0x0000000247467211 */ /* 0x000fc800078a08ff */
[----:B------:R-:W-:Y:S02]  /*40e10*/  LEA.HI.X.SX32 R71, R71, R0, 0x1, P5 ;  /* 0x0000000047477211 */ /* 0x000fe400028f0eff */
[----:B--2---:R-:W-:Y:S01]  /*40e20*/  ISETP.LT.AND P2, PT, R78, UR7, !P1 ;  /* 0x000000074e007c0c */ /* 0x004fe2000cf41270 */
[----:B------:R-:W0:Y:S01]  /*40e30*/  LDCU UR7, c[0x0][0x39c] ;  /* 0x00007380ff0777ac */ /* 0x000e220008000800 */
[----:B------:R-:W2:Y:S04]  /*40e40*/  LDL.LU.S16 R78, [R1+0x5a] ;  /* 0x00005a00014e7983 */ /* 0x000ea80000300600 */
[----:B------:R-:W2:Y:S01]  /*40e50*/  LDL.S16 R92, [R1+0x5c] ;  /* 0x00005c00015c7983 */ /* 0x000ea20000100600 */
[----:B---3--:R-:W-:-:S03]  /*40e60*/  PRMT R73, R77, 0x7610, R73 ;  /* 0x000076104d497816 */ /* 0x008fc60000000049 */
[----:B------:R-:W3:Y:S01]  /*40e70*/  LDL.LU R77, [R1+0x10ac] ;  /* 0x0010ac00014d7983 */ /* 0x000ee20000300800 */
[----:B----4-:R-:W-:-:S03]  /*40e80*/  PRMT R3, R93, 0x7610, R3 ;  /* 0x000076105d037816 */ /* 0x010fc60000000003 */
[----:B------:R4:W-:Y:S01]  /*40e90*/  @P3 STG.E.U16 desc[UR20][R68.64], R73 ;  /* 0x0000004944003986 */ /* 0x0009e2000c101514 */
[----:B-----5:R-:W-:Y:S01]  /*40ea0*/  ISETP.LT.AND P3, PT, R76, UR4, !P1 ;  /* 0x000000044c007c0c */ /* 0x020fe2000cf61270 */
[----:B------:R-:W3:Y:S02]  /*40eb0*/  LDCU UR4, c[0x0][0x39c] ;  /* 0x00007380ff0477ac */ /* 0x000ee40008000800 */
[----:B------:R-:W5:Y:S04]  /*40ec0*/  LDL.LU.S16 R93, [R1+0x5e] ;  /* 0x00005e00015d7983 */ /* 0x000f680000300600 */
[----:B------:R-:W5:Y:S04]  /*40ed0*/  LDL.LU R76, [R1+0x10a8] ;  /* 0x0010a800014c7983 */ /* 0x000f680000300800 */
[----:B------:R0:W-:Y:S01]  /*40ee0*/  @P4 STG.E.U16 desc[UR20][R70.64], R3 ;  /* 0x0000000346004986 */ /* 0x0001e2000c101514 */
[----:B-1----:R-:W-:Y:S01]  /*40ef0*/  ISETP.LT.AND P4, PT, R75, UR6, !P1 ;  /* 0x000000064b007c0c */ /* 0x002fe2000cf81270 */
[----:B------:R-:W1:Y:S02]  /*40f00*/  LDCU UR6, c[0x0][0x39c] ;  /* 0x00007380ff0677ac */ /* 0x000e640008000800 */
[----:B------:R-:W5:Y:S01]  /*40f10*/  LDL.LU R75, [R1+0x103c] ;  /* 0x00103c00014b7983 */ /* 0x000f620000300800 */
[----:B----4-:R-:W-:-:S04]  /*40f20*/  LEA R68, P5, R72, R2, 0x1 ;  /* 0x0000000248447211 */ /* 0x010fc800078a08ff */
[C---:B------:R-:W-:Y:S02]  /*40f30*/  LEA.HI.X.SX32 R69, R72.reuse, R0, 0x1, P5 ;  /* 0x0000000048457211 */ /* 0x040fe400028f0eff */
[----:B0-----:R-:W-:Y:S01]  /*40f40*/  PRMT R3, R81, 0x7610, R3 ;  /* 0x0000761051037816 */ /* 0x001fe20000000003 */
[----:B------:R-:W-:Y:S01]  /*40f50*/  VIADD R72, R72, UR5 ;  /* 0x0000000548487c36 */ /* 0x000fe20008000000 */
[----:B------:R-:W4:Y:S04]  /*40f60*/  LDL.S16 R81, [R1+0x60] ;  /* 0x0000600001517983 */ /* 0x000f280000100600 */
[----:B------:R0:W-:Y:S01]  /*40f70*/  @P0 STG.E.U16 desc[UR20][R68.64], R3 ;  /* 0x0000000344000986 */ /* 0x0001e2000c101514 */
[----:B------:R-:W-:Y:S01]  /*40f80*/  ISETP.LT.AND P0, PT, R79, UR7, !P1 ;  /* 0x000000074f007c0c */ /* 0x000fe2000cf01270 */
[C---:B------:R-:W-:Y:S01]  /*40f90*/  VIADD R71, R72.reuse, UR5 ;  /* 0x0000000548477c36 */ /* 0x040fe20008000000 */
[----:B------:R-:W1:Y:S01]  /*40fa0*/  LDCU UR7, c[0x0][0x39c] ;  /* 0x00007380ff0777ac */ /* 0x000e620008000800 */
[----:B------:R-:W4:Y:S01]  /*40fb0*/  LDL.LU.S16 R79, [R1+0x62] ;  /* 0x00006200014f7983 */ /* 0x000f220000300600 */
[----:B0-----:R-:W-:Y:S01]  /*40fc0*/  LEA R68, P5, R72, R2, 0x1 ;  /* 0x0000000248447211 */ /* 0x001fe200078a08ff */
[----:B------:R-:W-:-:S03]  /*40fd0*/  VIADD R3, R71, UR5 ;  /* 0x0000000547037c36 */ /* 0x000fc60008000000 */
[----:B------:R-:W-:Y:S02]  /*40fe0*/  LEA.HI.X.SX32 R69, R72, R0, 0x1, P5 ;  /* 0x0000000048457211 */ /* 0x000fe400028f0eff */
        /* <DEDUP_REMOVED lines=13> */
[----:B-----5:R-:W-:Y:S02]  /*410c0*/  PRMT R70, R93, 0x7610, R70 ;  /* 0x000076105d467816 */ /* 0x020fe40000000046 */
[----:B-1----:R-:W-:-:S03]  /*410d0*/  ISETP.LT.AND P3, PT, R76, UR6, !P1 ;  /* 0x000000064c007c0c */ /* 0x002fc6000cf61270 */
[----:B------:R0:W-:Y:S01]  /*410e0*/  @P4 STG.E.U16 desc[UR20][R68.64], R70 ;  /* 0x0000004644004986 */ /* 0x0001e2000c101514 */
[----:B------:R-:W-:Y:S01]  /*410f0*/  VIADD R3, R3, UR5 ;  /* 0x0000000503037c36 */ /* 0x000fe20008000000 */
[----:B------:R-:W3:Y:S02]  /*41100*/  LDCU UR6, c[0x0][0x39c] ;  /* 0x00007380ff0677ac */ /* 0x000ee40008000800 */
[----:B------:R-:W5:Y:S01]  /*41110*/  LDL.LU R76, [R1+0x1068] ;  /* 0x00106800014c7983 */ /* 0x000f620000300800 */
[----:B------:R-:W-:Y:S01]  /*41120*/  ISETP.LT.AND P4, PT, R75, UR7, !P1 ;  /* 0x000000074b007c0c */ /* 0x000fe2000cf81270 */
[C---:B------:R-:W-:Y:S02]  /*41130*/  VIADD R71, R3.reuse, UR5 ;  /* 0x0000000503477c36 */ /* 0x040fe40008000000 */
[----:B------:R-:W5:Y:S01]  /*41140*/  LDL.LU.S16 R75, [R1+0x66] ;  /* 0x00006600014b7983 */ /* 0x000f620000300600 */
[----:B------:R-:W1:Y:S01]  /*41150*/  LDCU UR7, c[0x0][0x39c] ;  /* 0x00007380ff0777ac */ /* 0x000e620008000800 */
[----:B0-----:R-:W-:-:S02]  /*41160*/  LEA R68, P5, R3, R2, 0x1 ;  /* 0x0000000203447211 */ /* 0x001fc400078a08ff */
[----:B------:R-:W5:Y:S02]  /*41170*/  LDL.S16 R93, [R1+0x6c] ;  /* 0x00006c00015d7983 */ /* 0x000f640000100600 */
[----:B------:R-:W-:Y:S02]  /*41180*/  LEA.HI.X.SX32 R69, R3, R0, 0x1, P5 ;  /* 0x0000000003457211 */ /* 0x000fe400028f0eff */
[----:B----4-:R-:W-:Y:S01]  /*41190*/  PRMT R73, R81, 0x7610, R73 ;  /* 0x0000761051497816 */ /* 0x010fe20000000049 */
[C---:B------:R-:W-:Y:S01]  /*411a0*/  VIADD R72, R71.reuse, UR5 ;  /* 0x0000000547487c36 */ /* 0x040fe20008000000 */
[----:B------:R-:W-:Y:S02]  /*411b0*/  LEA R70, P5, R71, R2, 0x1 ;  /* 0x0000000247467211 */ /* 0x000fe400078a08ff */
[----:B------:R-:W-:Y:S02]  /*411c0*/  PRMT R3, R79, 0x7610, R3 ;  /* 0x000076104f037816 */ /* 0x000fe40000000003 */
[----:B------:R-:W4:Y:S01]  /*411d0*/  LDL.LU R79, [R1+0x1108] ;  /* 0x00110800014f7983 */ /* 0x000f220000300800 */
[----:B------:R-:W-:-:S03]  /*411e0*/  LEA.HI.X.SX32 R71, R71, R0, 0x1, P5 ;  /* 0x0000000047477211 */ /* 0x000fc600028f0eff */
[----:B------:R0:W-:Y:S04]  /*411f0*/  @P0 STG.E.U16 desc[UR20][R68.64], R73 ;  /* 0x0000004944000986 */ /* 0x0001e8000c101514 */
[----:B------:R-:W4:Y:S04]  /*41200*/  LDL.LU.S16 R81, [R1+0x6e] ;  /* 0x00006e0001517983 */ /* 0x000f280000300600 */
[----:B------:R1:W-:Y:S01]  /*41210*/  @P2 STG.E.U16 desc[UR20][R70.64], R3 ;  /* 0x0000000346002986 */ /* 0x0003e2000c101514 */
[----:B0-----:R-:W-:-:S04]  /*41220*/  LEA R68, P5, R72, R2, 0x1 ;  /* 0x0000000248447211 */ /* 0x001fc800078a08ff */
[----:B------:R-:W-:Y:S02]  /*41230*/  LEA.HI.X.SX32 R69, R72, R0, 0x1, P5 ;  /* 0x0000000048457211 */ /* 0x000fe400028f0eff */
[----:B--2---:R-:W-:Y:S01]  /*41240*/  ISETP.LT.AND P0, PT, R78, UR4, !P1 ;  /* 0x000000044e007c0c */ /* 0x004fe2000cf01270 */
[----:B------:R-:W4:Y:S01]  /*41250*/  LDCU UR4, c[0x0][0x39c] ;  /* 0x00007380ff0477ac */ /* 0x000f220008000800 */
[----:B------:R-:W2:Y:S01]  /*41260*/  LDL.LU R78, [R1+0x1038] ;  /* 0x00103800014e7983 */ /* 0x000ea20000300800 */
[----:B-1----:R-:W-:-:S05]  /*41270*/  PRMT R3, R92, 0x7610, R3 ;  /* 0x000076105c037816 */ /* 0x002fca0000000003 */
[----:B------:R0:W-:Y:S01]  /*41280*/  @P3 STG.E.U16 desc[UR20][R68.64], R3 ;  /* 0x0000000344003986 */ /* 0x0001e2000c101514 */
[----:B---3--:R-:W-:Y:S02]  /*41290*/  ISETP.LT.AND P2, PT, R77, UR6, !P1 ;  /* 0x000000064d007c0c */ /* 0x008fe4000cf41270 */
[----:B-----5:R-:W-:Y:S01]  /*412a0*/  PRMT R73, R75, 0x7610, R73 ;  /* 0x000076104b497816 */ /* 0x020fe20000000049 */
[----:B------:R-:W3:Y:S01]  /*412b0*/  LDL.LU R77, [R1+0x1064] ;  /* 0x00106400014d7983 */ /* 0x000ee20000300800 */
[----:B------:R-:W-:Y:S01]  /*412c0*/  ISETP.LT.AND P3, PT, R76, UR7, !P1 ;  /* 0x000000074c007c0c */ /* 0x000fe2000cf61270 */
[----:B------:R-:W-:Y:S01]  /*412d0*/  VIADD R72, R72, UR5 ;  /* 0x0000000548487c36 */ /* 0x000fe20008000000 */
[----:B------:R-:W2:Y:S01]  /*412e0*/  LDCU UR6, c[0x0][0x39c] ;  /* 0x00007380ff0677ac */ /* 0x000ea20008000800 */
[----:B------:R-:W5:Y:S01]  /*412f0*/  LDL.S16 R76, [R1+0x70] ;  /* 0x00007000014c7983 */ /* 0x000f620000100600 */
[----:B------:R-:W3:Y:S03]  /*41300*/  LDCU UR7, c[0x0][0x39c] ;  /* 0x00007380ff0777ac */ /* 0x000ee60008000800 */
[----:B------:R-:W5:Y:S04]  /*41310*/  LDL.LU.S16 R92, [R1+0x72] ;  /* 0x00007200015c7983 */ /* 0x000f680000300600 */
[----:B------:R-:W5:Y:S01]  /*41320*/  LDL.LU R75, [R1+0x1104] ;  /* 0x00110400014b7983 */ /* 0x000f620000300800 */
        /* <DEDUP_REMOVED lines=8> */
[----:B----4-:R-:W-:Y:S01]  /*413b0*/  ISETP.LT.AND P4, PT, R79, UR4, !P1 ;  /* 0x000000044f007c0c */ /* 0x010fe2000cf81270 */
[----:B------:R-:W4:Y:S01]  /*413c0*/  LDL.S16 R93, [R1+0x78] ;  /* 0x00007800015d7983 */ /* 0x000f220000100600 */
[----:B------:R-:W1:Y:S03]  /*413d0*/  LDCU UR4, c[0x0][0x39c] ;  /* 0x00007380ff0477ac */ /* 0x000e660008000800 */
[----:B------:R-:W4:Y:S01]  /*413e0*/  LDL.LU R79, [R1+0xed0] ;  /* 0x000ed000014f7983 */ /* 0x000f220000300800 */
[----:B0-----:R-:W-:-:S03]  /*413f0*/  LEA R68, P5, R3, R2, 0x1 ;  /* 0x0000000203447211 */ /* 0x001fc600078a08ff */
[----:B------:R0:W-:Y:S01]  /*41400*/  @P0 STG.E.U16 desc[UR20][R70.64], R72 ;  /* 0x0000004846000986 */ /* 0x0001e2000c101514 */
[C---:B------:R-:W-:Y:S01]  /*41410*/  LEA.HI.X.SX32 R69, R3.reuse, R0, 0x1, P5 ;  /* 0x0000000003457211 */ /* 0x040fe200028f0eff */
[----:B------:R-:W-:Y:S01]  /*41420*/  VIADD R3, R3, UR5 ;  /* 0x0000000503037c36 */ /* 0x000fe20008000000 */
[----:B0-----:R-:W-:-:S05]  /*41430*/  PRMT R70, R81, 0x7610, R70 ;  /* 0x0000761051467816 */ /* 0x001fca0000000046 */
[----:B------:R0:W-:Y:S01]  /*41440*/  @P2 STG.E.U16 desc[UR20][R68.64], R70 ;  /* 0x0000004644002986 */ /* 0x0001e2000c101514 */
[C---:B------:R-:W-:Y:S01]  /*41450*/  VIADD R71, R3.reuse, UR5 ;  /* 0x0000000503477c36 */ /* 0x040fe20008000000 */
[----:B0-----:R-:W-:-:S04]  /*41460*/  LEA R68, P5, R3, R2, 0x1 ;  /* 0x0000000203447211 */ /* 0x001fc800078a08ff */
[----:B------:R-:W-:Y:S02]  /*41470*/  LEA.HI.X.SX32 R69, R3, R0, 0x1, P5 ;  /* 0x0000000003457211 */ /* 0x000fe400028f0eff */
[----:B--2---:R-:W-:Y:S01]  /*41480*/  ISETP.LT.AND P0, PT, R78, UR6, !P1 ;  /* 0x000000064e007c0c */ /* 0x004fe2000cf01270 */
[----:B------:R-:W4:Y:S01]  /*41490*/  LDCU UR6, c[0x0][0x39c] ;  /* 0x00007380ff0677ac */ /* 0x000f220008000800 */
[----:B------:R-:W2:Y:S01]  /*414a0*/  LDL.LU R78, [R1+0x1100] ;  /* 0x00110000014e7983 */ /* 0x000ea20000300800 */
[----:B---3--:R-:W-:Y:S01]  /*414b0*/  ISETP.LT.AND P2, PT, R77, UR7, !P1 ;  /* 0x000000074d007c0c */ /* 0x008fe2000cf41270 */
[----:B------:R-:W2:Y:S02]  /*414c0*/  LDCU UR7, c[0x0][0x39c] ;  /* 0x00007380ff0777ac */ /* 0x000ea40008000800 */
[----:B------:R-:W3:Y:S01]  /*414d0*/  LDL.LU.S16 R77, [R1+0x7a] ;  /* 0x00007a00014d7983 */ /* 0x000ee20000300600 */
[----:B-----5:R-:W-:-:S03]  /*414e0*/  PRMT R73, R76, 0x7610, R73 ;  /* 0x000076104c497816 */ /* 0x020fc60000000049 */
[----:B------:R-:W5:Y:S04]  /*414f0*/  LDL.S16 R81, [R1+0x80] ;  /* 0x0000800001517983 */ /* 0x000f680000100600 */
[----:B------:R-:W5:Y:S01]  /*41500*/  LDL.LU R76, [R1+0x1130] ;  /* 0x00113000014c7983 */ /* 0x000f620000300800 */
[----:B------:R-:W-:-:S03]  /*41510*/  PRMT R3, R92, 0x7610, R3 ;  /* 0x000076105c037816 */ /* 0x000fc60000000003 */
[----:B------:R0:W-:Y:S01]  /*41520*/  @P3 STG.E.U16 desc[UR20][R68.64], R73 ;  /* 0x0000004944003986 */ /* 0x0001e2000c101514 */
[----:B-1----:R-:W-:Y:S01]  /*41530*/  ISETP.LT.AND P3, PT, R75, UR4, !P1 ;  /* 0x000000044b007c0c */ /* 0x002fe2000cf61270 */
[C---:B------:R-:W-:Y:S01]  /*41540*/  VIADD R72, R71.reuse, UR5 ;  /* 0x0000000547487c36 */ /* 0x040fe20008000000 */
[C---:B------:R-:W-:Y:S01]  /*41550*/  LEA R70, P5, R71.reuse, R2, 0x1 ;  /* 0x0000000247467211 */ /* 0x040fe200078a08ff */
[----:B------:R-:W5:Y:S01]  /*41560*/  LDL.LU.S16 R92, [R1+0x82] ;  /* 0x00008200015c7983 */ /* 0x000f620000300600 */
[----:B------:R-:W1:Y:S03]  /*41570*/  LDCU UR4, c[0x0][0x39c] ;  /* 0x00007380ff0477ac */ /* 0x000e660008000800 */
[----:B------:R-:W5:Y:S01]  /*41580*/  LDL.LU R75, [R1+0x1060] ;  /* 0x00106000014b7983 */ /* 0x000f620000300800 */
[----:B------:R-:W-:Y:S02]  /*41590*/  LEA.HI.X.SX32 R71, R71, R0, 0x1, P5 ;  /* 0x0000000047477211 */ /* 0x000fe400028f0eff */
[----:B0-----:R-:W-:-:S03]  /*415a0*/  LEA R68, P5, R72, R2, 0x1 ;  /* 0x0000000248447211 */ /* 0x001fc600078a08ff */
[----:B------:R0:W-:Y:S01]  /*415b0*/  @P4 STG.E.U16 desc[UR20][R70.64], R3 ;  /* 0x0000000346004986 */ /* 0x0001e2000c101514 */
[C---:B------:R-:W-:Y:S02]  /*415c0*/  LEA.HI.X.SX32 R69, R72.reuse, R0, 0x1, P5 ;  /* 0x0000000048457211 */ /* 0x040fe400028f0eff */
[----:B----4-:R-:W-:Y:S01]  /*415d0*/  ISETP.LT.AND P4, PT, R79, UR6, !P1 ;  /* 0x000000064f007c0c */ /* 0x010fe2000cf81270 */
[----:B------:R-:W-:Y:S01]  /*415e0*/  VIADD R72, R72, UR5 ;  /* 0x0000000548487c36 */ /* 0x000fe20008000000 */
[----:B------:R-:W4:Y:S01]  /*415f0*/  LDL.LU R79, [R1+0x10fc] ;  /* 0x0010fc00014f7983 */ /* 0x000f220000300800 */
[----:B------:R-:W1:Y:S01]  /*41600*/  LDCU UR6, c[0x0][0x39c] ;  /* 0x00007380ff0677ac */ /* 0x000e620008000800 */
[----:B0-----:R-:W-:Y:S02]  /*41610*/  PRMT R3, R93, 0x7610, R3 ;  /* 0x000076105d037816 */ /* 0x001fe40000000003 */
[----:B------:R-:W-:-:S03]  /*41620*/  LEA R70, P5, R72, R2, 0x1 ;  /* 0x0000000248467211 */ /* 0x000fc600078a08ff */
[----:B------:R0:W-:Y:S01]  /*41630*/  @P0 STG.E.U16 desc[UR20][R68.64], R3 ;  /* 0x0000000344000986 */ /* 0x0001e2000c101514 */
[C---:B------:R-:W-:Y:S01]  /*41640*/  LEA.HI.X.SX32 R71, R72.reuse, R0, 0x1, P5 ;  /* 0x0000000048477211 */ /* 0x040fe200028f0eff */
[----:B0-----:R-:W-:-:S05]  /*41650*/  VIADD R69, R72, UR5 ;  /* 0x0000000548457c36 */ /* 0x001fca0008000000 */
[C---:B------:R-:W-:Y:S01]  /*41660*/  LEA R68, P5, R69.reuse, R2, 0x1 ;  /* 0x0000000245447211 */ /* 0x040fe200078a08ff */
[----:B------:R-:W-:-:S03]  /*41670*/  VIADD R3, R69, UR5 ;  /* 0x0000000545037c36 */ /* 0x000fc60008000000 */
[----:B------:R-:W-:Y:S02]  /*41680*/  LEA.HI.X.SX32 R69, R69, R0, 0x1, P5 ;  /* 0x0000000045457211 */ /* 0x000fe400028f0eff */
[----:B--2---:R-:W-:Y:S01]  /*41690*/  ISETP.LT.AND P0, PT, R78, UR7, !P1 ;  /* 0x000000074e007c0c */ /* 0x004fe2000cf01270 */
[----:B------:R-:W4:Y:S01]  /*416a0*/  LDCU UR7, c[0x0][0x39c] ;  /* 0x00007380ff0777ac */ /* 0x000f220008000800 */
[----:B------:R-:W2:Y:S04]  /*416b0*/  LDL.S16 R78, [R1+0x88] ;  /* 0x00008800014e7983 */ /* 0x000ea80000100600 */
[----:B------:R-:W2:Y:S01]  /*416c0*/  LDL.LU.S16 R93, [R1+0x8a] ;  /* 0x00008a00015d7983 */ /* 0x000ea20000300600 */
[----:B---3--:R-:W-:-:S03]  /*416d0*/  PRMT R73, R77, 0x7610, R73 ;  /* 0x000076104d497816 */ /* 0x008fc60000000049 */
[----:B------:R-:W3:Y:S01]  /*416e0*/  LDL.LU R77, [R1+0x112c] ;  /* 0x00112c00014d7983 */ /* 0x000ee20000300800 */
[----:B-----5:R-:W-:-:S03]  /*416f0*/  PRMT R72, R81, 0x7610, R72 ;  /* 0x0000761051487816 */ /* 0x020fc60000000048 */
[----:B------:R0:W-:Y:S01]  /*41700*/  @P2 STG.E.U16 desc[UR20][R70.64], R73 ;  /* 0x0000004946002986 */ /* 0x0001e2000c101514 */
[----:B-1----:R-:W-:Y:S01]  /*41710*/  ISETP.LT.AND P2, PT, R76, UR4, !P1 ;  /* 0x000000044c007c0c */ /* 0x002fe2000cf41270 */
[----:B------:R-:W3:Y:S02]  /*41720*/  LDCU UR4, c[0x0][0x39c] ;  /* 0x00007380ff0477ac */ /* 0x000ee40008000800 */
[----:B------:R-:W5:Y:S04]  /*41730*/  LDL.S16 R81, [R1+0x90] ;  /* 0x0000900001517983 */ /* 0x000f680000100600 */
[----:B------:R-:W5:Y:S04]  /*41740*/  LDL.LU R76, [R1+0x10f8] ;  /* 0x0010f800014c7983 */ /* 0x000f680000300800 */
[----:B------:R1:W-:Y:S01]  /*41750*/  @P3 STG.E.U16 desc[UR20][R68.64], R72 ;  /* 0x0000004844003986 */ /* 0x0003e2000c101514 */
[----:B------:R-:W-:Y:S01]  /*41760*/  ISETP.LT.AND P3, PT, R75, UR6, !P1 ;  /* 0x000000064b007c0c */ /* 0x000fe2000cf61270 */
[----:B------:R-:W2:Y:S02]  /*41770*/  LDCU UR6, c[0x0][0x39c] ;  /* 0x00007380ff0677ac */ /* 0x000ea40008000800 */
[----:B------:R-:W5:Y:S01]  /*41780*/  LDL.LU R75, [R1+0xed8] ;  /* 0x000ed800014b7983 */ /* 0x000f620000300800 */
[----:B0-----:R-:W-:-:S04]  /*41790*/  LEA R70, P5, R3, R2, 0x1 ;  /* 0x0000000203467211 */ /* 0x001fc800078a08ff */
[C---:B------:R-:W-:Y:S02]  /*417a0*/  LEA.HI.X.SX32 R71, R3.reuse, R0, 0x1, P5 ;  /* 0x0000000003477211 */ /* 0x040fe400028f0eff */
[----:B-1----:R-:W-:Y:S01]  /*417b0*/  PRMT R68, R92, 0x7610, R68 ;  /* 0x000076105c447816 */ /* 0x002fe20000000044 */
[----:B------:R-:W-:-:S04]  /*417c0*/  VIADD R3, R3, UR5 ;  /* 0x0000000503037c36 */ /* 0x000fc80008000000 */
[----:B------:R0:W-:Y:S01]  /*417d0*/  @P4 STG.E.U16 desc[UR20][R70.64], R68 ;  /* 0x0000004446004986 */ /* 0x0001e2000c101514 */
[----:B----4-:R-:W-:Y:S01]  /*417e0*/  ISETP.LT.AND P4, PT, R79, UR7, !P1 ;  /* 0x000000074f007c0c */ /* 0x010fe2000cf81270 */
[C---:B------:R-:W-:Y:S01]  /*417f0*/  VIADD R69, R3.reuse, UR5 ;  /* 0x0000000503457c36 */ /* 0x040fe20008000000 */
[----:B------:R-:W1:Y:S01]  /*41800*/  LDCU UR7, c[0x0][0x39c] ;  /* 0x00007380ff0777ac */ /* 0x000e620008000800 */
[----:B------:R-:W4:Y:S04]  /*41810*/  LDL.LU.S16 R79, [R1+0x92] ;  /* 0x00009200014f7983 */ /* 0x000f280000300600 */
[----:B------:R-:W4:Y:S01]  /*41820*/  LDL.S16 R92, [R1+0x98] ;  /* 0x00009800015c7983 */ /* 0x000f220000100600 */
        /* <DEDUP_REMOVED lines=9> */
[----:B------:R-:W2:Y:S04]  /*418c0*/  LDL.LU.S16 R93, [R1+0x9a] ;  /* 0x00009a00015d7983 */ /* 0x000ea80000300600 */
[----:B------:R5:W-:Y:S01]  /*418d0*/  @P2 STG.E.U16 desc[UR20][R68.64], R3 ;  /* 0x0000000344002986 */ /* 0x000be2000c101514 */
[----:B0-----:R-:W-:-:S04]  /*418e0*/  LEA R70, P5, R72, R2, 0x1 ;  /* 0x0000000248467211 */ /* 0x001fc800078a08ff */
[----:B------:R-:W-:Y:S02]  /*418f0*/  LEA.HI.X.SX32 R71, R72, R0, 0x1, P5 ;  /* 0x0000000048477211 */ /* 0x000fe400028f0eff */
[----:B---3--:R-:W-:Y:S01]  /*41900*/  ISETP.LT.AND P0, PT, R77, UR4, !P1 ;  /* 0x000000044d007c0c */ /* 0x008fe2000cf01270 */
[----:B------:R-:W2:Y:S01]  /*41910*/  LDCU UR4, c[0x0][0x39c] ;  /* 0x00007380ff0477ac */ /* 0x000ea20008000800 */
[----:B------:R-:W3:Y:S01]  /*41920*/  LDL.LU R77, [R1+0x1140] ;  /* 0x00114000014d7983 */ /* 0x000ee20000300800 */
[----:B-----5:R-:W-:Y:S02]  /*41930*/  PRMT R3, R81, 0x7610, R3 ;  /* 0x0000761051037816 */ /* 0x020fe40000000003 */
[----:B------:R-:W-:-:S03]  /*41940*/  ISETP.LT.AND P2, PT, R76, UR6, !P1 ;  /* 0x000000064c007c0c */ /* 0x000fc6000cf41270 */
[----:B------:R0:W-:Y:S01]  /*41950*/  @P3 STG.E.U16 desc[UR20][R70.64], R3 ;  /* 0x0000000346003986 */ /* 0x0001e2000c101514 */
[----:B------:R-:W-:Y:S01]  /*41960*/  VIADD R72, R72, UR5 ;  /* 0x0000000548487c36 */ /* 0x000fe20008000000 */
[----:B------:R-:W3:Y:S02]  /*41970*/  LDCU UR6, c[0x0][0x39c] ;  /* 0x00007380ff0677ac */ /* 0x000ee40008000800 */
[----:B------:R-:W5:Y:S01]  /*41980*/  LDL.LU R76, [R1+0x1128] ;  /* 0x00112800014c7983 */ /* 0x000f620000300800 */
[----:B-1----:R-:W-:-:S03]  /*41990*/  ISETP.LT.AND P3, PT, R75, UR7, !P1 ;  /* 0x000000074b007c0c */ /* 0x002fc6000cf61270 */
[----:B------:R-:W5:Y:S01]  /*419a0*/  LDL.S16 R81, [R1+0xa0] ;  /* 0x0000a00001517983 */ /* 0x000f620000100600 */
[C---:B------:R-:W-:Y:S01]  /*419b0*/  VIADD R69, R72.reuse, UR5 ;  /* 0x0000000548457c36 */ /* 0x040fe20008000000 */
[----:B------:R-:W5:Y:S02]  /*419c0*/  LDCU UR7, c[0x0][0x39c] ;  /* 0x00007380ff0777ac */ /* 0x000f640008000800 */
[----:B------:R-:W5:Y:S01]  /*419d0*/  LDL.LU.S16 R75, [R1+0xa2] ;  /* 0x0000a200014b7983 */ /* 0x000f620000300600 */
[----:B0-----:R-:W-:Y:S01]  /*419e0*/  LEA R70, P5, R72, R2, 0x1 ;  /* 0x0000000248467211 */ /* 0x001fe200078a08ff */
[----:B------:R-:W-:-:S03]  /*419f0*/  VIADD R3, R69, UR5 ;  /* 0x0000000545037c36 */ /* 0x000fc60008000000 */
[----:B------:R-:W-:Y:S02]  /*41a00*/  LEA.HI.X.SX32 R71, R72, R0, 0x1, P5 ;  /* 0x0000000048477211 */ /* 0x000fe400028f0eff */
[----:B------:R-:W-:Y:S02]  /*41a10*/  LEA R68, P5, R69, R2, 0x1 ;  /* 0x0000000245447211 */ /* 0x000fe400078a08ff */
[----:B----4-:R-:W-:Y:S02]  /*41a20*/  PRMT R73, R79, 0x7610, R73 ;  /* 0x000076104f497816 */ /* 0x010fe40000000049 */
[----:B------:R-:W4:Y:S01]  /*41a30*/  LDL.LU R79, [R1+0x113c] ;  /* 0x00113c00014f7983 */ /* 0x000f220000300800 */
[----:B------:R-:W-:Y:S02]  /*41a40*/  LEA.HI.X.SX32 R69, R69, R0, 0x1, P5 ;  /* 0x0000000045457211 */ /* 0x000fe400028f0eff */
[----:B------:R-:W-:Y:S01]  /*41a50*/  PRMT R72, R92, 0x7610, R72 ;  /* 0x000076105c487816 */ /* 0x000fe20000000048 */
[----:B------:R0:W-:Y:S04]  /*41a60*/  @P4 STG.E.U16 desc[UR20][R70.64], R73 ;  /* 0x0000004946004986 */ /* 0x0001e8000c101514 */
[----:B------:R-:W4:Y:S04]  /*41a70*/  LDL.S16 R92, [R1+0xa8] ;  /* 0x0000a800015c7983 */ /* 0x000f280000100600 */
[----:B------:R1:W-:Y:S01]  /*41a80*/  @P0 STG.E.U16 desc[UR20][R68.64], R72 ;  /* 0x0000004844000986 */ /* 0x0003e2000c101514 */
[----:B0-----:R-:W-:-:S04]  /*41a90*/  LEA R70, P5, R3, R2, 0x1 ;  /* 0x0000000203467211 */ /* 0x001fc800078a08ff */
[C---:B------:R-:W-:Y:S01]  /*41aa0*/  LEA.HI.X.SX32 R71, R3.reuse, R0, 0x1, P5 ;  /* 0x0000000003477211 */ /* 0x040fe200028f0eff */
[----:B------:R-:W-:-:S04]  /*41ab0*/  VIADD R3, R3, UR5 ;  /* 0x0000000503037c36 */ /* 0x000fc80008000000 */
[----:B-1----:R-:W-:Y:S01]  /*41ac0*/  VIADD R69, R3, UR5 ;  /* 0x0000000503457c36 */ /* 0x002fe20008000000 */
[----:B--2---:R-:W-:Y:S01]  /*41ad0*/  ISETP.LT.AND P4, PT, R78, UR4, !P1 ;  /* 0x000000044e007c0c */ /* 0x004fe2000cf81270 */
[----:B------:R-:W4:Y:S01]  /*41ae0*/  LDCU UR4, c[0x0][0x39c] ;  /* 0x00007380ff0477ac */ /* 0x000f220008000800 */
[----:B------:R-:W2:Y:S01]  /*41af0*/  LDL.LU R78, [R1+0x1138] ;  /* 0x00113800014e7983 */ /* 0x000ea20000300800 */
[----:B------:R-:W-:-:S05]  /*41b00*/  PRMT R68, R93, 0x7610, R68 ;  /* 0x000076105d447816 */ /* 0x000fca0000000044 */
[----:B------:R0:W-:Y:S02]  /*41b10*/  @P2 STG.E.U16 desc[UR20][R70.64], R68 ;  /* 0x0000004446002986 */ /* 0x0001e4000c101514 */
[----:B0-----:R-:W-:-:S04]  /*41b20*/  LEA R70, P5, R3, R2, 0x1 ;  /* 0x0000000203467211 */ /* 0x001fc800078a08ff */
[----:B------:R-:W-:Y:S02]  /*41b30*/  LEA.HI.X.SX32 R71, R3, R0, 0x1, P5 ;  /* 0x0000000003477211 */ /* 0x000fe400028f0eff */
[----:B---3--:R-:W-:Y:S01]  /*41b40*/  ISETP.LT.AND P0, PT, R77, UR6, !P1 ;  /* 0x000000064d007c0c */ /* 0x008fe2000cf01270 */
[----:B------:R-:W2:Y:S01]  /*41b50*/  LDCU UR6, c[0x0][0x39c] ;  /* 0x00007380ff0677ac */ /* 0x000ea20008000800 */
[----:B------:R-:W3:Y:S01]  /*41b60*/  LDL.LU R77, [R1+0x1134] ;  /* 0x00113400014d7983 */ /* 0x000ee20000300800 */
[----:B-----5:R-:W-:Y:S01]  /*41b70*/  ISETP.LT.AND P2, PT, R76, UR7, !P1 ;  /* 0x000000074c007c0c */ /* 0x020fe2000cf41270 */
[----:B------:R-:W3:Y:S02]  /*41b80*/  LDCU UR7, c[0x0][0x39c] ;  /* 0x00007380ff0777ac */ /* 0x000ee40008000800 */
[----:B------:R-:W5:Y:S04]  /*41b90*/  LDL.LU.S16 R76, [R1+0xaa] ;  /* 0x0000aa00014c7983 */ /* 0x000f680000300600 */
[----:B------:R-:W5:Y:S01]  /*41ba0*/  LDL.S16 R93, [R1+0xb0] ;  /* 0x0000b000015d7983 */ /* 0x000f620000100600 */
[----:B------:R-:W-:-:S03]  /*41bb0*/  PRMT R3, R75, 0x7610, R3 ;  /* 0x000076104b037816 */ /* 0x000fc60000000003 */
[----:B------:R-:W5:Y:S01]  /*41bc0*/  LDL.LU R75, [R1+0x114c] ;  /* 0x00114c00014b7983 */ /* 0x000f620000300800 */
[----:B------:R-:W-:Y:S01]  /*41bd0*/  PRMT R73, R81, 0x7610, R73 ;  /* 0x0000761051497816 */ /* 0x000fe20000000049 */
[C---:B------:R-:W-:Y:S01]  /*41be0*/  VIADD R72, R69.reuse, UR5 ;  /* 0x0000000545487c36 */ /* 0x040fe20008000000 */
[C---:B------:R-:W-:Y:S01]  /*41bf0*/  LEA R68, P5, R69.reuse, R2, 0x1 ;  /* 0x0000000245447211 */ /* 0x040fe200078a08ff */
[----:B------:R-:W5:Y:S03]  /*41c00*/  LDL.LU.S16 R81, [R1+0xb2] ;  /* 0x0000b20001517983 */ /* 0x000f660000300600 */
[----:B------:R-:W-:Y:S01]  /*41c10*/  LEA.HI.X.SX32 R69, R69, R0, 0x1, P5 ;  /* 0x0000000045457211 */ /* 0x000fe200028f0eff */
[----:B------:R0:W-:Y:S01]  /*41c20*/  @P3 STG.E.U16 desc[UR20][R70.64], R73 ;  /* 0x0000004946003986 */ /* 0x0001e2000c101514 */
[----:B----4-:R-:W-:-:S03]  /*41c30*/  ISETP.LT.AND P3, PT, R79, UR4, !P1 ;  /* 0x000000044f007c0c */ /* 0x010fc6000cf61270 */
[----:B------:R1:W-:Y:S01]  /*41c40*/  @P4 STG.E.U16 desc[UR20][R68.64], R3 ;  /* 0x0000000344004986 */ /* 0x0003e2000c101514 */
[----:B------:R-:W4:Y:S03]  /*41c50*/  LDCU UR4, c[0x0][0x39c] ;  /* 0x00007380ff0477ac */ /* 0x000f260008000800 */
[----:B------:R-:W5:Y:S01]  /*41c60*/  LDL.LU R79, [R1+0xedc] ;  /* 0x000edc00014f7983 */ /* 0x000f620000300800 */
[----:B0-----:R-:W-:-:S04]  /*41c70*/  LEA R70, P5, R72, R2, 0x1 ;  /* 0x0000000248467211 */ /* 0x001fc800078a08ff */
[----:B------:R-:W-:Y:S02]  /*41c80*/  LEA.HI.X.SX32 R71, R72, R0, 0x1, P5 ;  /* 0x0000000048477211 */ /* 0x000fe400028f0eff */
[----:B-1----:R-:W-:Y:S01]  /*41c90*/  PRMT R3, R92, 0x7610, R3 ;  /* 0x000076105c037816 */ /* 0x002fe20000000003 */
[----:B------:R-:W-:-:S04]  /*41ca0*/  VIADD R72, R72, UR5 ;  /* 0x0000000548487c36 */ /* 0x000fc80008000000 */
[----:B------:R0:W-:Y:S01]  /*41cb0*/  @P0 STG.E.U16 desc[UR20][R70.64], R3 ;  /* 0x0000000346000986 */ /* 0x0001e2000c101514 */
[C---:B------:R-:W-:Y:S01]  /*41cc0*/  VIADD R69, R72.reuse, UR5 ;  /* 0x0000000548457c36 */ /* 0x040fe20008000000 */
[----:B0-----:R-:W-:-:S04]  /*41cd0*/  LEA R70, P5, R72, R2, 0x1 ;  /* 0x0000000248467211 */ /* 0x001fc800078a08ff */
[----:B------:R-:W-:Y:S02]  /*41ce0*/  LEA.HI.X.SX32 R71, R72, R0, 0x1, P5 ;  /* 0x0000000048477211 */ /* 0x000fe400028f0eff */
[----:B--2---:R-:W-:Y:S01]  /*41cf0*/  ISETP.LT.AND P4, PT, R78, UR6, !P1 ;  /* 0x000000064e007c0c */ /* 0x004fe2000cf81270 */
[----:B------:R-:W0:Y:S01]  /*41d00*/  LDCU UR6, c[0x0][0x39c] ;  /* 0x00007380ff0677ac */ /* 0x000e220008000800 */
[----:B------:R-:W2:Y:S01]  /*41d10*/  LDL.LU R78, [R1+0xee0] ;  /* 0x000ee000014e7983 */ /* 0x000ea20000300800 */
[----:B---3--:R-:W-:Y:S01]  /*41d20*/  ISETP.LT.AND P0, PT, R77, UR7, !P1 ;  /* 0x000000074d007c0c */ /* 0x008fe2000cf01270 */
[----:B------:R-:W2:Y:S02]  /*41d30*/  LDCU UR7, c[0x0][0x39c] ;  /* 0x00007380ff0777ac */ /* 0x000ea40008000800 */
[----:B------:R-:W3:Y:S04]  /*41d40*/  LDL.S16 R77, [R1+0xb8] ;  /* 0x0000b800014d7983 */ /* 0x000ee80000100600 */
[----:B------:R-:W3:Y:S01]  /*41d50*/  LDL.LU.S16 R92, [R1+0xba] ;  /* 0x0000ba00015c7983 */ /* 0x000ee20000300600 */
[----:B-----5:R-:W-:-:S03]  /*41d60*/  PRMT R73, R76, 0x7610, R73 ;  /* 0x000076104c497816 */ /* 0x020fc60000000049 */
[----:B------:R-:W5:Y:S01]  /*41d70*/  LDL.LU R76, [R1+0x1150] ;  /* 0x00115000014c7983 */ /* 0x000f620000300800 */
[----:B------:R-:W-:-:S03]  /*41d80*/  PRMT R72, R93, 0x7610, R72 ;  /* 0x000076105d487816 */ /* 0x000fc60000000048 */
[----:B------:R1:W-:Y:S01]  /*41d90*/  @P2 STG.E.U16 desc[UR20][R70.64], R73 ;  /* 0x0000004946002986 */ /* 0x0003e2000c101514 */
[----:B----4-:R-:W-:Y:S01]  /*41da0*/  ISETP.LT.AND P2, PT, R75, UR4, !P1 ;  /* 0x000000044b007c0c */ /* 0x010fe2000cf41270 */
[C---:B------:R-:W-:Y:S02]  /*41db0*/  VIADD R3, R69.reuse, UR5 ;  /* 0x0000000545037c36 */ /* 0x040fe40008000000 */
[----:B------:R-:W4:Y:S01]  /*41dc0*/  LDL.S16 R93, [R1+0xbc] ;  /* 0x0000bc00015d7983 */ /* 0x000f220000100600 */
[C---:B------:R-:W-:Y:S01]  /*41dd0*/  LEA R68, P5, R69.reuse, R2, 0x1 ;  /* 0x0000000245447211 */ /* 0x040fe200078a08ff */
[----:B------:R-:W5:Y:S02]  /*41de0*/  LDCU UR4, c[0x0][0x39c] ;  /* 0x00007380ff0477ac */ /* 0x000f640008000800 */
[----:B------:R-:W4:Y:S01]  /*41df0*/  LDL.LU R75, [R1+0x1154] ;  /* 0x00115400014b7983 */ /* 0x000f220000300800 */
[----:B------:R-:W-:Y:S02]  /*41e00*/  LEA.HI.X.SX32 R69, R69, R0, 0x1, P5 ;  /* 0x0000000045457211 */ /* 0x000fe400028f0eff */
[----:B-1----:R-:W-:-:S03]  /*41e10*/  LEA R70, P5, R3, R2, 0x1 ;  /* 0x0000000203467211 */ /* 0x002fc600078a08ff */
[----:B------:R1:W-:Y:S01]  /*41e20*/  @P3 STG.E.U16 desc[UR20][R68.64], R72 ;  /* 0x0000004844003986 */ /* 0x0003e2000c101514 */
[----:B------:R-:W-:Y:S02]  /*41e30*/  LEA.HI.X.SX32 R71, R3, R0, 0x1, P5 ;  /* 0x0000000003477211 */ /* 0x000fe400028f0eff */
[----:B0-----:R-:W-:Y:S01]  /*41e40*/  ISETP.LT.AND P3, PT, R79, UR6, !P1 ;  /* 0x000000064f007c0c */ /* 0x001fe2000cf61270 */
[----:B------:R-:W-:Y:S01]  /*41e50*/  VIADD R3, R3, UR5 ;  /* 0x0000000503037c36 */ /* 0x000fe20008000000 */
[----:B------:R-:W4:Y:S01]  /*41e60*/  LDL.LU R79, [R1+0x1164] ;  /* 0x00116400014f7983 */ /* 0x000f220000300800 */
[----:B------:R-:W4:Y:S01]  /*41e70*/  LDCU UR6, c[0x0][0x39c] ;  /* 0x00007380ff0677ac */ /* 0x000f220008000800 */
[----:B-1----:R-:W-:Y:S01]  /*41e80*/  PRMT R68, R81, 0x7610, R68 ;  /* 0x0000761051447816 */ /* 0x002fe20000000044 */
        /* <DEDUP_REMOVED lines=13> */
[----:B------:R-:W-:-:S03]  /*41f60*/  PRMT R3, R92, 0x7610, R3 ;  /* 0x000076105c037816 */ /* 0x000fc60000000003 */
[----:B------:R1:W-:Y:S04]  /*41f70*/  @P0 STG.E.U16 desc[UR20][R70.64], R73 ;  /* 0x0000004946000986 */ /* 0x0003e8000c101514 */
[----:B------:R-:W3:Y:S01]  /*41f80*/  LDL.LU.S16 R92, [R1+0xc2] ;  /* 0x0000c200015c7983 */ /* 0x000ee20000300600 */
[----:B-----5:R-:W-:-:S03]  /*41f90*/  ISETP.LT.AND P0, PT, R76, UR4, !P1 ;  /* 0x000000044c007c0c */ /* 0x020fc6000cf01270 */
[----:B------:R5:W-:Y:S01]  /*41fa0*/  @P2 STG.E.U16 desc[UR20][R68.64], R3 ;  /* 0x0000000344002986 */ /* 0x000be2000c101514 */
[----:B------:R-:W3:Y:S03]  /*41fb0*/  LDCU UR4, c[0x0][0x39c] ;  /* 0x00007380ff0477ac */ /* 0x000ee60008000800 */
[----:B------:R-:W3:Y:S01]  /*41fc0*/  LDL.LU R76, [R1+0x115c] ;  /* 0x00115c00014c7983 */ /* 0x000ee20000300800 */
[----:B----4-:R-:W-:Y:S01]  /*41fd0*/  ISETP.LT.AND P2, PT, R75, UR6, !P1 ;  /* 0x000000064b007c0c */ /* 0x010fe2000cf41270 */
[----:B------:R-:W4:Y:S02]  /*41fe0*/  LDCU UR6, c[0x0][0x39c] ;  /* 0x00007380ff0677ac */ /* 0x000f240008000800 */
[----:B------:R-:W3:Y:S01]  /*41ff0*/  LDL.LU R75, [R1+0x1144] ;  /* 0x00114400014b7983 */ /* 0x000ee20000300800 */
[----:B-1----:R-:W-:Y:S02]  /*42000*/  LEA R70, P5, R72, R2, 0x1 ;  /* 0x0000000248467211 */ /* 0x002fe400078a08ff */
[----:B-----5:R-:W-:-:S02]  /*42010*/  PRMT R3, R93, 0x7610, R3 ;  /* 0x000076105d037816 */ /* 0x020fc40000000003 */
[C---:B------:R-:W-:Y:S01]  /*42020*/  LEA.HI.X.SX32 R71, R72.reuse, R0, 0x1, P5 ;  /* 0x0000000048477211 */ /* 0x040fe200028f0eff */
[----:B------:R-:W-:-:S04]  /*42030*/  VIADD R72, R72, UR5 ;  /* 0x0000000548487c36 */ /* 0x000fc80008000000 */
[----:B------:R1:W-:Y:S01]  /*42040*/  @P3 STG.E.U16 desc[UR20][R70.64], R3 ;  /* 0x0000000346003986 */ /* 0x0003e2000c101514 */
[----:B0-----:R-:W-:Y:S01]  /*42050*/  ISETP.LT.AND P3, PT, R79, UR7, !P1 ;  /* 0x000000074f007c0c */ /* 0x001fe2000cf61270 */
[C---:B------:R-:W-:Y:S01]  /*42060*/  VIADD R69, R72.reuse, UR5 ;  /* 0x0000000548457c36 */ /* 0x040fe20008000000 */
[----:B------:R-:W0:Y:S01]  /*42070*/  LDCU UR7, c[0x0][0x39c] ;  /* 0x00007380ff0777ac */ /* 0x000e220008000800 */
[----:B------:R-:W5:Y:S04]  /*42080*/  LDL.S16 R79, [R1+0xc8] ;  /* 0x0000c800014f7983 */ /* 0x000f680000100600 */
[----:B------:R-:W5:Y:S01]  /*42090*/  LDL.LU.S16 R93, [R1+0xca] ;  /* 0x0000ca00015d7983 */ /* 0x000f620000300600 */
[----:B-1----:R-:W-:-:S04]  /*420a0*/  LEA R70, P5, R72, R2, 0x1 ;  /* 0x0000000248467211 */ /* 0x002fc800078a08ff */
        /* <DEDUP_REMOVED lines=10> */
[----:B-1----:R-:W-:-:S04]  /*42150*/  LEA R70, P5, R72, R2, 0x1 ;  /* 0x0000000248467211 */ /* 0x002fc800078a08ff */
[----:B------:R-:W-:Y:S02]  /*42160*/  LEA.HI.X.SX32 R71, R72, R0, 0x1, P5 ;  /* 0x0000000048477211 */ /* 0x000fe400028f0eff */
[----:B---3--:R-:W-:Y:S01]  /*42170*/  ISETP.LT.AND P4, PT, R77, UR4, !P1 ;  /* 0x000000044d007c0c */ /* 0x008fe2000cf81270 */
[----:B------:R-:W2:Y:S01]  /*42180*/  LDCU UR4, c[0x0][0x39c] ;  /* 0x00007380ff0477ac */ /* 0x000ea20008000800 */
[----:B------:R-:W3:Y:S01]  /*42190*/  LDL.LU R77, [R1+0xee4] ;  /* 0x000ee400014d7983 */ /* 0x000ee20000300800 */
[----:B0-----:R-:W-:-:S05]  /*421a0*/  PRMT R3, R92, 0x7610, R3 ;  /* 0x000076105c037816 */ /* 0x001fca0000000003 */
[----:B------:R0:W-:Y:S01]  /*421b0*/  @P2 STG.E.U16 desc[UR20][R70.64], R3 ;  /* 0x0000000346002986 */ /* 0x0001e2000c101514 */
[----:B----4-:R-:W-:Y:S01]  /*421c0*/  ISETP.LT.AND P0, PT, R76, UR6, !P1 ;  /* 0x000000064c007c0c */ /* 0x010fe2000cf01270 */
[----:B------:R-:W-:Y:S02]  /*421d0*/  VIADD R72, R72, UR5 ;  /* 0x0000000548487c36 */ /* 0x000fe40008000000 */
[----:B------:R-:W4:Y:S01]  /*421e0*/  LDL.LU R76, [R1+0x1174] ;  /* 0x00117400014c7983 */ /* 0x000f220000300800 */
[----:B------:R-:W3:Y:S01]  /*421f0*/  LDCU UR6, c[0x0][0x39c] ;  /* 0x00007380ff0677ac */ /* 0x000ee20008000800 */
[----:B------:R-:W-:Y:S01]  /*42200*/  ISETP.LT.AND P2, PT, R75, UR7, !P1 ;  /* 0x000000074b007c0c */ /* 0x000fe2000cf41270 */
[C---:B------:R-:W-:Y:S01]  /*42210*/  VIADD R69, R72.reuse, UR5 ;  /* 0x0000000548457c36 */ /* 0x040fe20008000000 */
[----:B------:R-:W4:Y:S01]  /*42220*/  LDL.LU.S16 R75, [R1+0xd2] ;  /* 0x0000d200014b7983 */ /* 0x000f220000300600 */
[C---:B0-----:R-:W-:Y:S01]  /*42230*/  LEA R70, P5, R72.reuse, R2, 0x1 ;  /* 0x0000000248467211 */ /* 0x041fe200078a08ff */
[----:B------:R-:W0:Y:S02]  /*42240*/  LDCU UR7, c[0x0][0x39c] ;  /* 0x00007380ff0777ac */ /* 0x000e240008000800 */
[----:B------:R-:W4:Y:S01]  /*42250*/  LDL.S16 R92, [R1+0xd8] ;  /* 0x0000d800015c7983 */ /* 0x000f220000100600 */
[----:B------:R-:W-:Y:S01]  /*42260*/  LEA.HI.X.SX32 R71, R72, R0, 0x1, P5 ;  /* 0x0000000048477211 */ /* 0x000fe200028f0eff */
[C---:B------:R-:W-:Y:S01]  /*42270*/  VIADD R72, R69.reuse, UR5 ;  /* 0x0000000545487c36 */ /* 0x040fe20008000000 */
[----:B------:R-:W-:-:S02]  /*42280*/  LEA R68, P5, R69, R2, 0x1 ;  /* 0x0000000245447211 */ /* 0x000fc400078a08ff */
[----:B-----5:R-:W-:Y:S02]  /*42290*/  PRMT R73, R79, 0x7610, R73 ;  /* 0x000076104f497816 */ /* 0x020fe40000000049 */
[----:B------:R-:W5:Y:S01]  /*422a0*/  LDL.LU R79, [R1+0x1184] ;  /* 0x00118400014f7983 */ /* 0x000f620000300800 */
[----:B------:R-:W-:Y:S02]  /*422b0*/  LEA.HI.X.SX32 R69, R69, R0, 0x1, P5 ;  /* 0x0000000045457211 */ /* 0x000fe400028f0eff */
[----:B------:R-:W-:Y:S01]  /*422c0*/  PRMT R3, R93, 0x7610, R3 ;  /* 0x000076105d037816 */ /* 0x000fe20000000003 */
[----:B------:R1:W-:Y:S04]  /*422d0*/  @P3 STG.E.U16 desc[UR20][R70.64], R73 ;  /* 0x0000004946003986 */ /* 0x0003e8000c101514 */
[----:B------:R-:W5:Y:S04]  /*422e0*/  LDL.LU.S16 R93, [R1+0xda] ;  /* 0x0000da00015d7983 */ /* 0x000f680000300600 */
[----:B------:R0:W-:Y:S01]  /*422f0*/  @P4 STG.E.U16 desc[UR20][R68.64], R3 ;  /* 0x0000000344004986 */ /* 0x0001e2000c101514 */
[----:B-1----:R-:W-:-:S04]  /*42300*/  LEA R70, P5, R72, R2, 0x1 ;  /* 0x0000000248467211 */ /* 0x002fc800078a08ff */
[----:B------:R-:W-:Y:S02]  /*42310*/  LEA.HI.X.SX32 R71, R72, R0, 0x1, P5 ;  /* 0x0000000048477211 */ /* 0x000fe400028f0eff */
[----:B--2---:R-:W-:Y:S01]  /*42320*/  ISETP.LT.AND P3, PT, R78, UR4, !P1 ;  /* 0x000000044e007c0c */ /* 0x004fe2000cf61270 */
[----:B------:R-:W5:Y:S01]  /*42330*/  LDCU UR4, c[0x0][0x39c] ;  /* 0x00007380ff0477ac */ /* 0x000f620008000800 */
[----:B------:R-:W2:Y:S01]  /*42340*/  LDL.LU R78, [R1+0x1170] ;  /* 0x00117000014e7983 */ /* 0x000ea20000300800 */
[----:B0-----:R-:W-:-:S05]  /*42350*/  PRMT R3, R81, 0x7610, R3 ;  /* 0x0000761051037816 */ /* 0x001fca0000000003 */
[----:B------:R0:W-:Y:S01]  /*42360*/  @P0 STG.E.U16 desc[UR20][R70.64], R3 ;  /* 0x0000000346000986 */ /* 0x0001e2000c101514 */
[----:B---3--:R-:W-:Y:S02]  /*42370*/  ISETP.LT.AND P4, PT, R77, UR6, !P1 ;  /* 0x000000064d007c0c */ /* 0x008fe4000cf81270 */
[----:B----4-:R-:W-:Y:S01]  /*42380*/  PRMT R73, R75, 0x7610, R73 ;  /* 0x000076104b497816 */ /* 0x010fe20000000049 */
[----:B------:R-:W3:Y:S01]  /*42390*/  LDL.LU R77, [R1+0x117c] ;  /* 0x00117c00014d7983 */ /* 0x000ee20000300800 */
[----:B------:R-:W-:Y:S01]  /*423a0*/  ISETP.LT.AND P0, PT, R76, UR7, !P1 ;  /* 0x000000074c007c0c */ /* 0x000fe2000cf01270 */
[----:B------:R-:W-:Y:S01]  /*423b0*/  VIADD R72, R72, UR5 ;  /* 0x0000000548487c36 */ /* 0x000fe20008000000 */
[----:B------:R-:W2:Y:S01]  /*423c0*/  LDCU UR6, c[0x0][0x39c] ;  /* 0x00007380ff0677ac */ /* 0x000ea20008000800 */
[----:B------:R-:W4:Y:S01]  /*423d0*/  LDL.S16 R81, [R1+0xe0] ;  /* 0x0000e00001517983 */ /* 0x000f220000100600 */
[----:B------:R-:W3:Y:S03]  /*423e0*/  LDCU UR7, c[0x0][0x39c] ;  /* 0x00007380ff0777ac */ /* 0x000ee60008000800 */
[----:B------:R-:W4:Y:S04]  /*423f0*/  LDL.LU.S16 R76, [R1+0xe2] ;  /* 0x0000e200014c7983 */ /* 0x000f280000300600 */
[----:B------:R-:W4:Y:S01]  /*42400*/  LDL.LU R75, [R1+0x1168] ;  /* 0x00116800014b7983 */ /* 0x000f220000300800 */
[C---:B0-----:R-:W-:Y:S01]  /*42410*/  LEA R70, P5, R72.reuse, R2, 0x1 ;  /* 0x0000000248467211 */ /* 0x041fe200078a08ff */
[----:B------:R-:W-:-:S03]  /*42420*/  VIADD R69, R72, UR5 ;  /* 0x0000000548457c36 */ /* 0x000fc60008000000 */
[----:B------:R-:W-:Y:S01]  /*42430*/  LEA.HI.X.SX32 R71, R72, R0, 0x1, P5 ;  /* 0x0000000048477211 */ /* 0x000fe200028f0eff */
[C---:B------:R-:W-:Y:S01]  /*42440*/  VIADD R72, R69.reuse, UR5 ;  /* 0x0000000545487c36 */ /* 0x040fe20008000000 */
[C---:B------:R-:W-:Y:S02]  /*42450*/  LEA R68, P5, R69.reuse, R2, 0x1 ;  /* 0x0000000245447211 */ /* 0x040fe400078a08ff */
[----:B------:R-:W-:Y:S01]  /*42460*/  PRMT R3, R92, 0x7610, R3 ;  /* 0x000076105c037816 */ /* 0x000fe20000000003 */
[----:B------:R0:W-:Y:S01]  /*42470*/  @P2 STG.E.U16 desc[UR20][R70.64], R73 ;  /* 0x0000004946002986 */ /* 0x0001e2000c101514 */
[----:B------:R-:W-:Y:S02]  /*42480*/  LEA.HI.X.SX32 R69, R69, R0, 0x1, P5 ;  /* 0x0000000045457211 */ /* 0x000fe400028f0eff */
[----:B-----5:R-:W-:Y:S01]  /*42490*/  ISETP.LT.AND P2, PT, R79, UR4, !P1 ;  /* 0x000000044f007c0c */ /* 0x020fe2000cf41270 */
[----:B------:R-:W5:Y:S01]  /*424a0*/  LDL.S16 R92, [R1+0xe8] ;  /* 0x0000e800015c7983 */ /* 0x000f620000100600 */
        /* <DEDUP_REMOVED lines=12> */
[----:B------:R-:W2:Y:S01]  /*42570*/  LDL.LU R78, [R1+0xef8] ;  /* 0x000ef800014e7983 */ /* 0x000ea20000300800 */
[----:B---3--:R-:W-:Y:S02]  /*42580*/  ISETP.LT.AND P4, PT, R77, UR7, !P1 ;  /* 0x000000074d007c0c */ /* 0x008fe4000cf81270 */
[----:B----4-:R-:W-:Y:S01]  /*42590*/  PRMT R73, R81, 0x7610, R73 ;  /* 0x0000761051497816 */ /* 0x010fe20000000049 */
[----:B------:R-:W3:Y:S01]  /*425a0*/  LDL.LU.S16 R77, [R1+0xea] ;  /* 0x0000ea00014d7983 */ /* 0x000ee20000300600 */
[----:B------:R-:W-:Y:S01]  /*425b0*/  VIADD R69, R72, UR5 ;  /* 0x0000000548457c36 */ /* 0x000fe20008000000 */
[----:B------:R-:W2:Y:S01]  /*425c0*/  LDCU UR7, c[0x0][0x39c] ;  /* 0x00007380ff0777ac */ /* 0x000ea20008000800 */
[----:B------:R-:W-:Y:S01]  /*425d0*/  PRMT R3, R76, 0x7610, R3 ;  /* 0x000076104c037816 */ /* 0x000fe20000000003 */
[----:B------:R-:W4:Y:S04]  /*425e0*/  LDL.S16 R93, [R1+0xf0] ;  /* 0x0000f000015d7983 */ /* 0x000f280000100600 */
[----:B------:R-:W4:Y:S04]  /*425f0*/  LDL.LU R76, [R1+0xef4] ;  /* 0x000ef400014c7983 */ /* 0x000f280000300800 */
[----:B------:R0:W-:Y:S01]  /*42600*/  @P0 STG.E.U16 desc[UR20][R70.64], R73 ;  /* 0x0000004946000986 */ /* 0x0001e2000c101514 */
[----:B-1----:R-:W-:Y:S01]  /*42610*/  ISETP.LT.AND P0, PT, R75, UR4, !P1 ;  /* 0x000000044b007c0c */ /* 0x002fe2000cf01270 */
[C---:B------:R-:W-:Y:S01]  /*42620*/  VIADD R72, R69.reuse, UR5 ;  /* 0x0000000545487c36 */ /* 0x040fe20008000000 */
[C---:B------:R-:W-:Y:S01]  /*42630*/  LEA R68, P5, R69.reuse, R2, 0x1 ;  /* 0x0000000245447211 */ /* 0x040fe200078a08ff */
[----:B------:R-:W4:Y:S01]  /*42640*/  LDL.LU.S16 R81, [R1+0xf2] ;  /* 0x0000f20001517983 */ /* 0x000f220000300600 */
[----:B------:R-:W1:Y:S03]  /*42650*/  LDCU UR4, c[0x0][0x39c] ;  /* 0x00007380ff0477ac */ /* 0x000e660008000800 */
[----:B------:R-:W4:Y:S01]  /*42660*/  LDL.LU R75, [R1+0x1190] ;  /* 0x00119000014b7983 */ /* 0x000f220000300800 */
[----:B------:R-:W-:-:S02]  /*42670*/  LEA.HI.X.SX32 R69, R69, R0, 0x1, P5 ;  /* 0x0000000045457211 */ /* 0x000fc400028f0eff */
[----:B0-----:R-:W-:-:S03]  /*42680*/  LEA R70, P5, R72, R2, 0x1 ;  /* 0x0000000248467211 */ /* 0x001fc600078a08ff */
[----:B------:R0:W-:Y:S01]  /*42690*/  @P2 STG.E.U16 desc[UR20][R68.64], R3 ;  /* 0x0000000344002986 */ /* 0x0001e2000c101514 */
[----:B-----5:R-:W-:Y:S01]  /*426a0*/  ISETP.LT.AND P2, PT, R79, UR6, !P1 ;  /* 0x000000064f007c0c */ /* 0x020fe2000cf41270 */
[----:B------:R-:W5:Y:S01]  /*426b0*/  LDCU UR6, c[0x0][0x39c] ;  /* 0x00007380ff0677ac */ /* 0x000f620008000800 */
[C---:B------:R-:W-:Y:S01]  /*426c0*/  LEA.HI.X.SX32 R71, R72.reuse, R0, 0x1, P5 ;  /* 0x0000000048477211 */ /* 0x040fe200028f0eff */
[----:B------:R-:W4:Y:S01]  /*426d0*/  LDL.LU R79, [R1+0x118c] ;  /* 0x00118c00014f7983 */ /* 0x000f220000300800 */
[----:B------:R-:W-:Y:S01]  /*426e0*/  VIADD R72, R72, UR5 ;  /* 0x0000000548487c36 */ /* 0x000fe20008000000 */
[----:B0-----:R-:W-:-:S03]  /*426f0*/  PRMT R3, R92, 0x7610, R3 ;  /* 0x000076105c037816 */ /* 0x001fc60000000003 */
[C---:B------:R-:W-:Y:S02]  /*42700*/  VIADD R69, R72.reuse, UR5 ;  /* 0x0000000548457c36 */ /* 0x040fe40008000000 */
[----:B------:R0:W-:Y:S02]  /*42710*/  @P3 STG.E.U16 desc[UR20][R70.64], R3 ;  /* 0x0000000346003986 */ /* 0x0001e4000c101514 */
[----:B0-----:R-:W-:-:S04]  /*42720*/  LEA R70, P5, R72, R2, 0x1 ;  /* 0x0000000248467211 */ /* 0x001fc800078a08ff */
[----:B------:R-:W-:Y:S02]  /*42730*/  LEA.HI.X.SX32 R71, R72, R0, 0x1, P5 ;  /* 0x0000000048477211 */ /* 0x000fe400028f0eff */
[C---:B------:R-:W-:Y:S01]  /*42740*/  LEA R68, P5, R69.reuse, R2, 0x1 ;  /* 0x0000000245447211 */ /* 0x040fe200078a08ff */
[----:B------:R-:W-:-:S03]  /*42750*/  VIADD R72, R69, UR5 ;  /* 0x0000000545487c36 */ /* 0x000fc60008000000 */
[----:B------:R-:W-:Y:S02]  /*42760*/  LEA.HI.X.SX32 R69, R69, R0, 0x1, P5 ;  /* 0x0000000045457211 */ /* 0x000fe400028f0eff */
[----:B--2---:R-:W-:Y:S01]  /*42770*/  ISETP.LT.AND P3, PT, R78, UR7, !P1 ;  /* 0x000000074e007c0c */ /* 0x004fe2000cf61270 */
[----:B------:R-:W0:Y:S01]  /*42780*/  LDCU UR7, c[0x0][0x39c] ;  /* 0x00007380ff0777ac */ /* 0x000e220008000800 */
[----:B------:R-:W2:Y:S04]  /*42790*/  LDL.S16 R78, [R1+0xf8] ;  /* 0x0000f800014e7983 */ /* 0x000ea80000100600 */
[----:B------:R-:W2:Y:S01]  /*427a0*/  LDL.LU.S16 R92, [R1+0xfa] ;  /* 0x0000fa00015c7983 */ /* 0x000ea20000300600 */
[----:B---3--:R-:W-:-:S03]  /*427b0*/  PRMT R73, R77, 0x7610, R73 ;  /* 0x000076104d497816 */ /* 0x008fc60000000049 */
[----:B------:R-:W3:Y:S01]  /*427c0*/  LDL.LU R77, [R1+0x11a0] ;  /* 0x0011a000014d7983 */ /* 0x000ee20000300800 */
[----:B----4-:R-:W-:-:S03]  /*427d0*/  PRMT R3, R93, 0x7610, R3 ;  /* 0x000076105d037816 */ /* 0x010fc60000000003 */
[----:B------:R4:W-:Y:S01]  /*427e0*/  @P4 STG.E.U16 desc[UR20][R70.64], R73 ;  /* 0x0000004946004986 */ /* 0x0009e2000c101514 */
[----:B-1----:R-:W-:Y:S01]  /*427f0*/  ISETP.LT.AND P4, PT, R76, UR4, !P1 ;  /* 0x000000044c007c0c */ /* 0x002fe2000cf81270 */
[----:B------:R-:W3:Y:S02]  /*42800*/  LDCU UR4, c[0x0][0x39c] ;  /* 0x00007380ff0477ac */ /* 0x000ee40008000800 */
[----:B------:R-:W3:Y:S04]  /*42810*/  LDL.S16 R93, [R1+0x10] ;  /* 0x00001000015d7983 */ /* 0x000ee80000100600 */
[----:B------:R-:W3:Y:S04]  /*42820*/  LDL.LU R76, [R1+0x1180] ;  /* 0x00118000014c7983 */ /* 0x000ee80000300800 */
[----:B------:R1:W-:Y:S01]  /*42830*/  @P0 STG.E.U16 desc[UR20][R68.64], R3 ;  /* 0x0000000344000986 */ /* 0x0003e2000c101514 */
[----:B-----5:R-:W-:Y:S01]  /*42840*/  ISETP.LT.AND P0, PT, R75, UR6, !P1 ;  /* 0x000000064b007c0c */ /* 0x020fe2000cf01270 */
[----:B------:R-:W5:Y:S02]  /*42850*/  LDCU UR6, c[0x0][0x39c] ;  /* 0x00007380ff0677ac */ /* 0x000f640008000800 */
[----:B------:R-:W3:Y:S01]  /*42860*/  LDL.LU R75, [R1+0x1188] ;  /* 0x00118800014b7983 */ /* 0x000ee20000300800 */
[----:B----4-:R-:W-:-:S04]  /*42870*/  LEA R70, P5, R72, R2, 0x1 ;  /* 0x0000000248467211 */ /* 0x010fc800078a08ff */
[C---:B------:R-:W-:Y:S02]  /*42880*/  LEA.HI.X.SX32 R71, R72.reuse, R0, 0x1, P5 ;  /* 0x0000000048477211 */ /* 0x040fe400028f0eff */
[----:B-1----:R-:W-:Y:S01]  /*42890*/  PRMT R3, R81, 0x7610, R3 ;  /* 0x0000761051037816 */ /* 0x002fe20000000003 */
[----:B------:R-:W-:-:S04]  /*428a0*/  VIADD R72, R72, UR5 ;  /* 0x0000000548487c36 */ /* 0x000fc80008000000 */
[----:B------:R1:W-:Y:S01]  /*428b0*/  @P2 STG.E.U16 desc[UR20][R70.64], R3 ;  /* 0x0000000346002986 */ /* 0x0003e2000c101514 */
[----:B0-----:R-:W-:Y:S01]  /*428c0*/  ISETP.LT.AND P2, PT, R79, UR7, !P1 ;  /* 0x000000074f007c0c */ /* 0x001fe2000cf41270 */
[C---:B------:R-:W-:Y:S01]  /*428d0*/  VIADD R69, R72.reuse, UR5 ;  /* 0x0000000548457c36 */ /* 0x040fe20008000000 */
[----:B------:R-:W0:Y:S01]  /*428e0*/  LDCU UR7, c[0x0][0x39c] ;  /* 0x00007380ff0777ac */ /* 0x000e220008000800 */
[----:B------:R-:W4:Y:S04]  /*428f0*/  LDL.LU.S16 R79, [R1+0x12] ;  /* 0x00001200014f7983 */ /* 0x000f280000300600 */
[----:B------:R-:W4:Y:S01]  /*42900*/  LDL.S16 R81, [R1+0x14] ;  /* 0x0000140001517983 */ /* 0x000f220000100600 */
        /* <DEDUP_REMOVED lines=11> */
[----:B-1----:R-:W-:-:S04]  /*429c0*/  LEA R70, P5, R72, R2, 0x1 ;  /* 0x0000000248467211 */ /* 0x002fc800078a08ff */
[----:B------:R-:W-:Y:S02]  /*429d0*/  LEA.HI.X.SX32 R71, R72, R0, 0x1, P5 ;  /* 0x0000000048477211 */ /* 0x000fe400028f0eff */
[----:B---3--:R-:W-:Y:S01]  /*429e0*/  ISETP.LT.AND P3, PT, R77, UR4, !P1 ;  /* 0x000000044d007c0c */ /* 0x008fe2000cf61270 */
[----:B------:R-:W2:Y:S01]  /*429f0*/  LDCU UR4, c[0x0][0x39c] ;  /* 0x00007380ff0477ac */ /* 0x000ea20008000800 */
[----:B------:R-:W3:Y:S01]  /*42a00*/  LDL.LU R77, [R1+0xf00] ;  /* 0x000f0000014d7983 */ /* 0x000ee20000300800 */
[----:B0-----:R-:W-:Y:S02]  /*42a10*/  PRMT R3, R93, 0x7610, R3 ;  /* 0x000076105d037816 */ /* 0x001fe40000000003 */
[----:B-----5:R-:W-:-:S03]  /*42a20*/  ISETP.LT.AND P4, PT, R76, UR6, !P1 ;  /* 0x000000064c007c0c */ /* 0x020fc6000cf81270 */
[----:B------:R0:W-:Y:S01]  /*42a30*/  @P0 STG.E.U16 desc[UR20][R70.64], R3 ;  /* 0x0000000346000986 */ /* 0x0001e2000c101514 */
[----:B------:R-:W-:Y:S01]  /*42a40*/  VIADD R72, R72, UR5 ;  /* 0x0000000548487c36 */ /* 0x000fe20008000000 */
[----:B------:R-:W3:Y:S02]  /*42a50*/  LDCU UR6, c[0x0][0x39c] ;  /* 0x00007380ff0677ac */ /* 0x000ee40008000800 */
[----:B------:R-:W5:Y:S01]  /*42a60*/  LDL.LU R76, [R1+0xf08] ;  /* 0x000f0800014c7983 */ /* 0x000f620000300800 */
[----:B------:R-:W-:Y:S01]  /*42a70*/  ISETP.LT.AND P0, PT, R75, UR7, !P1 ;  /* 0x000000074b007c0c */ /* 0x000fe2000cf01270 */
[----:B------:R-:W5:Y:S02]  /*42a80*/  LDCU UR7, c[0x0][0x39c] ;  /* 0x00007380ff0777ac */ /* 0x000f640008000800 */
[----:B------:R-:W5:Y:S01]  /*42a90*/  LDL.S16 R75, [R1+0x18] ;  /* 0x00001800014b7983 */ /* 0x000f620000100600 */
[C---:B------:R-:W-:Y:S01]  /*42aa0*/  LEA R68, P5, R72.reuse, R2, 0x1 ;  /* 0x0000000248447211 */ /* 0x040fe200078a08ff */
[----:B0-----:R-:W-:-:S02]  /*42ab0*/  VIADD R71, R72, UR5 ;  /* 0x0000000548477c36 */ /* 0x001fc40008000000 */
[----:B------:R-:W5:Y:S01]  /*42ac0*/  LDL.LU.S16 R93, [R1+0x1a] ;  /* 0x00001a00015d7983 */ /* 0x000f620000300600 */
[----:B------:R-:W-:Y:S01]  /*42ad0*/  LEA.HI.X.SX32 R69, R72, R0, 0x1, P5 ;  /* 0x0000000048457211 */ /* 0x000fe200028f0eff */
[C---:B------:R-:W-:Y:S01]  /*42ae0*/  VIADD R3, R71.reuse, UR5 ;  /* 0x0000000547037c36 */ /* 0x040fe20008000000 */
        /* <DEDUP_REMOVED lines=21> */
[----:B------:R-:W5:Y:S01]  /*42c40*/  LDL.LU.S16 R76, [R1+0x1e] ;  /* 0x00001e00014c7983 */ /* 0x000f620000300600 */
[----:B------:R-:W3:Y:S03]  /*42c50*/  LDCU UR7, c[0x0][0x39c] ;  /* 0x00007380ff0777ac */ /* 0x000ee60008000800 */
[----:B------:R-:W5:Y:S04]  /*42c60*/  LDL.S16 R92, [R1+0x20] ;  /* 0x00002000015c7983 */ /* 0x000f680000100600 */
        /* <DEDUP_REMOVED lines=10> */
[----:B------:R-:W4:Y:S01]  /*42d10*/  LDL.LU.S16 R93, [R1+0x22] ;  /* 0x00002200015d7983 */ /* 0x000f220000300600 */
        /* <DEDUP_REMOVED lines=13> */
[----:B------:R-:W2:Y:S04]  /*42df0*/  LDL.LU R78, [R1+0x11a4] ;  /* 0x0011a400014e7983 */ /* 0x000ea80000300800 */
[----:B------:R-:W2:Y:S01]  /*42e00*/  LDL.S16 R81, [R1+0x24] ;  /* 0x0000240001517983 */ /* 0x000ea20000100600 */
[----:B---3--:R-:W-:Y:S01]  /*42e10*/  ISETP.LT.AND P3, PT, R77, UR7, !P1 ;  /* 0x000000074d007c0c */ /* 0x008fe2000cf61270 */
[----:B------:R-:W2:Y:S02]  /*42e20*/  LDCU UR7, c[0x0][0x39c] ;  /* 0x00007380ff0777ac */ /* 0x000ea40008000800 */
[----:B------:R-:W3:Y:S01]  /*42e30*/  LDL.LU.S16 R77, [R1+0x26] ;  /* 0x00002600014d7983 */ /* 0x000ee20000300600 */
[----:B-----5:R-:W-:-:S03]  /*42e40*/  PRMT R73, R76, 0x7610, R73 ;  /* 0x000076104c497816 */ /* 0x020fc60000000049 */
[----:B------:R-:W5:Y:S01]  /*42e50*/  LDL.LU R76, [R1+0xf10] ;  /* 0x000f1000014c7983 */ /* 0x000f620000300800 */
[----:B------:R-:W-:-:S03]  /*42e60*/  PRMT R72, R92, 0x7610, R72 ;  /* 0x000076105c487816 */ /* 0x000fc60000000048 */
[----:B------:R0:W-:Y:S01]  /*42e70*/  @P4 STG.E.U16 desc[UR20][R68.64], R73 ;  /* 0x0000004944004986 */ /* 0x0001e2000c101514 */
[----:B-1----:R-:W-:Y:S01]  /*42e80*/  ISETP.LT.AND P4, PT, R75, UR4, !P1 ;  /* 0x000000044b007c0c */ /* 0x002fe2000cf81270 */
[C---:B------:R-:W-:Y:S02]  /*42e90*/  VIADD R3, R71.reuse, UR5 ;  /* 0x0000000547037c36 */ /* 0x040fe40008000000 */
[----:B------:R-:W5:Y:S01]  /*42ea0*/  LDL.S16 R92, [R1+0x28] ;  /* 0x00002800015c7983 */ /* 0x000f620000100600 */
[C---:B------:R-:W-:Y:S01]  /*42eb0*/  LEA R70, P5, R71.reuse, R2, 0x1 ;  /* 0x0000000247467211 */ /* 0x040fe200078a08ff */
[----:B------:R-:W5:Y:S02]  /*42ec0*/  LDCU UR4, c[0x0][0x39c] ;  /* 0x00007380ff0477ac */ /* 0x000f640008000800 */
[----:B------:R-:W5:Y:S01]  /*42ed0*/  LDL.LU R75, [R1+0xf0c] ;  /* 0x000f0c00014b7983 */ /* 0x000f620000300800 */
[----:B------:R-:W-:Y:S02]  /*42ee0*/  LEA.HI.X.SX32 R71, R71, R0, 0x1, P5 ;  /* 0x0000000047477211 */ /* 0x000fe400028f0eff */
[----:B0-----:R-:W-:-:S03]  /*42ef0*/  LEA R68, P5, R3, R2, 0x1 ;  /* 0x0000000203447211 */ /* 0x001fc600078a08ff */
[----:B------:R0:W-:Y:S01]  /*42f00*/  @P0 STG.E.U16 desc[UR20][R70.64], R72 ;  /* 0x0000004846000986 */ /* 0x0001e2000c101514 */
[C---:B------:R-:W-:Y:S01]  /*42f10*/  LEA.HI.X.SX32 R69, R3.reuse, R0, 0x1, P5 ;  /* 0x0000000003457211 */ /* 0x040fe200028f0eff */
[----:B------:R-:W-:Y:S01]  /*42f20*/  VIADD R3, R3, UR5 ;  /* 0x0000000503037c36 */ /* 0x000fe20008000000 */
[----:B----4-:R-:W-:Y:S01]  /*42f30*/  ISETP.LT.AND P0, PT, R79, UR6, !P1 ;  /* 0x000000064f007c0c */ /* 0x010fe2000cf01270 */
[----:B------:R-:W1:Y:S01]  /*42f40*/  LDCU UR6, c[0x0][0x39c] ;  /* 0x00007380ff0677ac */ /* 0x000e620008000800 */
[----:B------:R-:W4:Y:S01]  /*42f50*/  LDL.LU R79, [R1+0x11d0] ;  /* 0x0011d000014f7983 */ /* 0x000f220000300800 */
        /* <DEDUP_REMOVED lines=9> */
[----:B------:R-:W4:Y:S01]  /*42ff0*/  LDCU UR7, c[0x0][0x39c] ;  /* 0x00007380ff0777ac */ /* 0x000f220008000800 */
[----:B------:R-:W2:Y:S01]  /*43000*/  LDL.LU.S16 R78, [R1+0x2a] ;  /* 0x00002a00014e7983 */ /* 0x000ea20000300600 */
[----:B------:R-:W-:-:S03]  /*43010*/  PRMT R73, R81, 0x7610, R73 ;  /* 0x0000761051497816 */ /* 0x000fc60000000049 */
[----:B------:R-:W2:Y:S04]  /*43020*/  LDL.S16 R93, [R1+0x2c] ;  /* 0x00002c00015d7983 */ /* 0x000ea80000100600 */
[----:B------:R0:W-:Y:S01]  /*43030*/  @P3 STG.E.U16 desc[UR20][R68.64], R73 ;  /* 0x0000004944003986 */ /* 0x0001e2000c101514 */
[----:B---3--:R-:W-:-:S03]  /*43040*/  PRMT R3, R77, 0x7610, R3 ;  /* 0x000076104d037816 */ /* 0x008fc60000000003 */
[----:B------:R-:W3:Y:S01]  /*43050*/  LDL.LU R77, [R1+0x11bc] ;  /* 0x0011bc00014d7983 */ /* 0x000ee20000300800 */
        /* <DEDUP_REMOVED lines=8> */
[----:B0-----:R-:W-:-:S04]  /*430e0*/  LEA R68, P5, R72, R2, 0x1 ;  /* 0x0000000248447211 */ /* 0x001fc800078a08ff */
[C---:B------:R-:W-:Y:S01]  /*430f0*/  LEA.HI.X.SX32 R69, R72.reuse, R0, 0x1, P5 ;  /* 0x0000000048457211 */ /* 0x040fe200028f0eff */
[----:B------:R-:W-:Y:S01]  /*43100*/  VIADD R72, R72, UR5 ;  /* 0x0000000548487c36 */ /* 0x000fe20008000000 */
[----:B----4-:R-:W-:-:S03]  /*43110*/  PRMT R3, R92, 0x7610, R3 ;  /* 0x000076105c037816 */ /* 0x010fc60000000003 */
[C---:B------:R-:W-:Y:S02]  /*43120*/  VIADD R71, R72.reuse, UR5 ;  /* 0x0000000548477c36 */ /* 0x040fe40008000000 */
[----:B------:R0:W-:Y:S01]  /*43130*/  @P0 STG.E.U16 desc[UR20][R68.64], R3 ;  /* 0x0000000344000986 */ /* 0x0001e2000c101514 */
[----:B------:R-:W-:Y:S01]  /*43140*/  ISETP.LT.AND P0, PT, R79, UR7, !P1 ;  /* 0x000000074f007c0c */ /* 0x000fe2000cf01270 */
[----:B------:R-:W4:Y:S02]  /*43150*/  LDCU UR7, c[0x0][0x39c] ;  /* 0x00007380ff0777ac */ /* 0x000f240008000800 */
[----:B------:R-:W4:Y:S04]  /*43160*/  LDL.S16 R79, [R1+0x30] ;  /* 0x00003000014f7983 */ /* 0x000f280000100600 */
        /* <DEDUP_REMOVED lines=23> */
[----:B----4-:R-:W-:Y:S01]  /*432e0*/  ISETP.LT.AND P4, PT, R75, UR7, !P1 ;  /* 0x000000074b007c0c */ /* 0x010fe2000cf81270 */
[C---:B------:R-:W-:Y:S02]  /*432f0*/  VIADD R71, R3.reuse, UR5 ;  /* 0x0000000503477c36 */ /* 0x040fe40008000000 */
[----:B------:R-:W4:Y:S01]  /*43300*/  LDL.LU.S16 R75, [R1+0x36] ;  /* 0x00003600014b7983 */ /* 0x000f220000300600 */
[----:B------:R-:W5:Y:S01]  /*43310*/  LDCU UR7, c[0x0][0x39c] ;  /* 0x00007380ff0777ac */ /* 0x000f620008000800 */
[----:B0-----:R-:W-:-:S02]  /*43320*/  LEA R68, P5, R3, R2, 0x1 ;  /* 0x0000000203447211 */ /* 0x001fc400078a08ff */
[----:B------:R-:W5:Y:S01]  /*43330*/  LDL.S16 R81, [R1+0x74] ;  /* 0x0000740001517983 */ /* 0x000f620000100600 */
[----:B------:R-:W-:Y:S01]  /*43340*/  VIADD R72, R71, UR5 ;  /* 0x0000000547487c36 */ /* 0x000fe20008000000 */
[----:B------:R-:W-:Y:S02]  /*43350*/  LEA.HI.X.SX32 R69, R3, R0, 0x1, P5 ;  /* 0x0000000003457211 */ /* 0x000fe400028f0eff */
[----:B------:R-:W-:Y:S02]  /*43360*/  LEA R70, P5, R71, R2, 0x1 ;  /* 0x0000000247467211 */ /* 0x000fe400078a08ff */
[----:B------:R-:W-:Y:S02]  /*43370*/  PRMT R73, R79, 0x7610, R73 ;  /* 0x000076104f497816 */ /* 0x000fe40000000049 */
[----:B------:R-:W5:Y:S01]  /*43380*/  LDL.LU R79, [R1+0xf20] ;  /* 0x000f2000014f7983 */ /* 0x000f620000300800 */
[----:B------:R-:W-:Y:S02]  /*43390*/  LEA.HI.X.SX32 R71, R71, R0, 0x1, P5 ;  /* 0x0000000047477211 */ /* 0x000fe400028f0eff */
[----:B------:R-:W-:Y:S01]  /*433a0*/  PRMT R3, R92, 0x7610, R3 ;  /* 0x000076105c037816 */ /* 0x000fe20000000003 */
[----:B------:R0:W-:Y:S04]  /*433b0*/  @P0 STG.E.U16 desc[UR20][R68.64], R73 ;  /* 0x0000004944000986 */ /* 0x0001e8000c101514 */
[----:B------:R-:W5:Y:S04]  /*433c0*/  LDL.LU.S16 R92, [R1+0x76] ;  /* 0x00007600015c7983 */ /* 0x000f680000300600 */
        /* <DEDUP_REMOVED lines=11> */
[----:B-----5:R-:W-:Y:S01]  /*43480*/  ISETP.LT.AND P3, PT, R76, UR7, !P1 ;  /* 0x000000074c007c0c */ /* 0x020fe2000cf61270 */
        /* <DEDUP_REMOVED lines=32> */
[----:B------:R-:W3:Y:S01]  /*43690*/  LDL.LU.S16 R77, [R1+0x86] ;  /* 0x00008600014d7983 */ /* 0x000ee20000300600 */
[----:B----4-:R-:W-:-:S03]  /*436a0*/  PRMT R73, R76, 0x7610, R73 ;  /* 0x000076104c497816 */ /* 0x010fc60000000049 */
        /* <DEDUP_REMOVED lines=13> */
[C---:B------:R-:W-:Y:S01]  /*43780*/  LEA.HI.X.SX32 R69, R72.reuse, R0, 0x1, P5 ;  /* 0x0000000048457211 */ /* 0x040fe200028f0eff */
[----:B------:R-:W-:Y:S01]  /*43790*/  VIADD R72, R72, UR5 ;  /* 0x0000000548487c36 */ /* 0x000fe20008000000 */
[----:B-1----:R-:W-:Y:S01]  /*437a0*/  ISETP.LT.AND P4, PT, R79, UR6, !P1 ;  /* 0x000000064f007c0c */ /* 0x002fe2000cf81270 */
[----:B------:R-:W1:Y:S01]  /*437b0*/  LDCU UR6, c[0x0][0x39c] ;  /* 0x00007380ff0677ac */ /* 0x000e620008000800 */
[----:B------:R-:W4:Y:S01]  /*437c0*/  LDL.LU R79, [R1+0xf2c] ;  /* 0x000f2c00014f7983 */ /* 0x000f220000300800 */
[----:B-----5:R-:W-:-:S03]  /*437d0*/  PRMT R3, R81, 0x7610, R3 ;  /* 0x0000761051037816 */ /* 0x020fc60000000003 */
[----:B------:R-:W5:Y:S01]  /*437e0*/  LDL.S16 R81, [R1+0x94] ;  /* 0x0000940001517983 */ /* 0x000f620000100600 */
[----:B------:R-:W-:-:S03]  /*437f0*/  VIADD R71, R72, UR5 ;  /* 0x0000000548477c36 */ /* 0x000fc60008000000 */
        /* <DEDUP_REMOVED lines=24> */
[----:B0-----:R-:W-:-:S03]  /*43980*/  PRMT R70, R93, 0x7610, R70 ;  /* 0x000076105d467816 */ /* 0x001fc60000000046 */
[----:B------:R-:W-:Y:S02]  /*43990*/  VIADD R71, R3, UR5 ;  /* 0x0000000503477c36 */ /* 0x000fe40008000000 */
[----:B------:R0:W-:Y:S01]  /*439a0*/  @P4 STG.E.U16 desc[UR20][R68.64], R70 ;  /* 0x0000004644004986 */ /* 0x0001e2000c101514 */
[----:B------:R-:W-:Y:S01]  /*439b0*/  ISETP.LT.AND P4, PT, R79, UR7, !P1 ;  /* 0x000000074f007c0c */ /* 0x000fe2000cf81270 */
[----:B------:R-:W4:Y:S02]  /*439c0*/  LDCU UR7, c[0x0][0x39c] ;  /* 0x00007380ff0777ac */ /* 0x000f240008000800 */
[----:B------:R-:W3:Y:S01]  /*439d0*/  LDL.LU.S16 R79, [R1+0x9e] ;  /* 0x00009e00014f7983 */ /* 0x000ee20000300600 */
[----:B-----5:R-:W-:Y:S01]  /*439e0*/  PRMT R73, R81, 0x7610, R73 ;  /* 0x0000761051497816 */ /* 0x020fe20000000049 */
[----:B------:R-:W-:Y:S02]  /*439f0*/  VIADD R72, R71, UR5 ;  /* 0x0000000547487c36 */ /* 0x000fe40008000000 */
[----:B------:R-:W5:Y:S01]  /*43a00*/  LDL.S16 R93, [R1+0xa4] ;  /* 0x0000a400015d7983 */ /* 0x000f620000100600 */
[----:B0-----:R-:W-:-:S04]  /*43a10*/  LEA R68, P5, R3, R2, 0x1 ;  /* 0x0000000203447211 */ /* 0x001fc800078a08ff */
[----:B------:R-:W-:Y:S02]  /*43a20*/  LEA.HI.X.SX32 R69, R3, R0, 0x1, P5 ;  /* 0x0000000003457211 */ /* 0x000fe400028f0eff */
        /* <DEDUP_REMOVED lines=23> */
[----:B------:R-:W4:Y:S01]  /*43ba0*/  LDL.LU.S16 R92, [R1+0xae] ;  /* 0x0000ae00015c7983 */ /* 0x000f220000300600 */
[C---:B------:R-:W-:Y:S01]  /*43bb0*/  VIADD R3, R71.reuse, UR5 ;  /* 0x0000000547037c36 */ /* 0x040fe20008000000 */
[----:B------:R-:W-:Y:S02]  /*43bc0*/  LEA.HI.X.SX32 R69, R72, R0, 0x1, P5 ;  /* 0x0000000048457211 */ /* 0x000fe400028f0eff */
        /* <DEDUP_REMOVED lines=10> */
[----:B--2---:R-:W-:Y:S02]  /*43c70*/  ISETP.LT.AND P4, PT, R78, UR4, !P1 ;  /* 0x000000044e007c0c */ /* 0x004fe4000cf81270 */
[----:B-1----:R-:W-:Y:S01]  /*43c80*/  PRMT R70, R81, 0x7610, R70 ;  /* 0x0000761051467816 */ /* 0x002fe20000000046 */
[----:B------:R-:W2:Y:S01]  /*43c90*/  LDL.LU R78, [R1+0xf40] ;  /* 0x000f4000014e7983 */ /* 0x000ea20000300800 */
[----:B---3--:R-:W-:-:S03]  /*43ca0*/  ISETP.LT.AND P0, PT, R77, UR6, !P1 ;  /* 0x000000064d007c0c */ /* 0x008fc6000cf01270 */
[----:B------:R0:W-:Y:S01]  /*43cb0*/  @P2 STG.E.U16 desc[UR20][R68.64], R70 ;  /* 0x0000004644002986 */ /* 0x0001e2000c101514 */
[----:B----4-:R-:W-:-:S03]  /*43cc0*/  PRMT R73, R75, 0x7610, R73 ;  /* 0x000076104b497816 */ /* 0x010fc60000000049 */
[----:B------:R-:W3:Y:S01]  /*43cd0*/  LDL.LU R77, [R1+0x1224] ;  /* 0x00122400014d7983 */ /* 0x000ee20000300800 */
[----:B------:R-:W-:Y:S01]  /*43ce0*/  ISETP.LT.AND P2, PT, R76, UR7, !P1 ;  /* 0x000000074c007c0c */ /* 0x000fe2000cf41270 */
[----:B------:R-:W-:Y:S01]  /*43cf0*/  VIADD R3, R3, UR5 ;  /* 0x0000000503037c36 */ /* 0x000fe20008000000 */
[----:B------:R-:W1:Y:S01]  /*43d00*/  LDCU UR4, c[0x0][0x39c] ;  /* 0x00007380ff0477ac */ /* 0x000e620008000800 */
[----:B------:R-:W4:Y:S01]  /*43d10*/  LDL.LU.S16 R76, [R1+0xb6] ;  /* 0x0000b600014c7983 */ /* 0x000f220000300600 */
[----:B------:R-:W2:Y:S03]  /*43d20*/  LDCU UR6, c[0x0][0x39c] ;  /* 0x00007380ff0677ac */ /* 0x000ea60008000800 */
[----:B------:R-:W4:Y:S01]  /*43d30*/  LDL.S16 R81, [R1+0xc4] ;  /* 0x0000c40001517983 */ /* 0x000f220000100600 */
[----:B------:R-:W3:Y:S03]  /*43d40*/  LDCU UR7, c[0x0][0x39c] ;  /* 0x00007380ff0777ac */ /* 0x000ee60008000800 */
        /* <DEDUP_REMOVED lines=8> */
[----:B------:R-:W-:-:S03]  /*43dd0*/  LEA.HI.X.SX32 R71, R71, R0, 0x1, P5 ;  /* 0x0000000047477211 */ /* 0x000fc600028f0eff */
[----:B------:R-:W4:Y:S01]  /*43de0*/  LDL.LU.S16 R92, [R1+0xc6] ;  /* 0x0000c600015c7983 */ /* 0x000f220000300600 */
[----:B-1----:R-:W-:Y:S01]  /*43df0*/  ISETP.LT.AND P3, PT, R79, UR4, !P1 ;  /* 0x000000044f007c0c */ /* 0x002fe2000cf61270 */
[----:B------:R-:W1:Y:S02]  /*43e00*/  LDCU UR4, c[0x0][0x39c] ;  /* 0x00007380ff0477ac */ /* 0x000e640008000800 */
[----:B------:R5:W-:Y:S01]  /*43e10*/  @P4 STG.E.U16 desc[UR20][R70.64], R3 ;  /* 0x0000000346004986 */ /* 0x000be2000c101514 */
[----:B0-----:R-:W-:-:S03]  /*43e20*/  LEA R68, P5, R72, R2, 0x1 ;  /* 0x0000000248447211 */ /* 0x001fc600078a08ff */
[----:B------:R-:W4:Y:S01]  /*43e30*/  LDL.LU R79, [R1+0x121c] ;  /* 0x00121c00014f7983 */ /* 0x000f220000300800 */
[C---:B------:R-:W-:Y:S01]  /*43e40*/  LEA.HI.X.SX32 R69, R72.reuse, R0, 0x1, P5 ;  /* 0x0000000048457211 */ /* 0x040fe200028f0eff */
[----:B------:R-:W-:Y:S01]  /*43e50*/  VIADD R72, R72, UR5 ;  /* 0x0000000548487c36 */ /* 0x000fe20008000000 */
[----:B-----5:R-:W-:-:S05]  /*43e60*/  PRMT R3, R93, 0x7610, R3 ;  /* 0x000076105d037816 */ /* 0x020fca0000000003 */
        /* <DEDUP_REMOVED lines=15> */
[----:B-1----:R-:W-:Y:S01]  /*43f60*/  ISETP.LT.AND P2, PT, R75, UR4, !P1 ;  /* 0x000000044b007c0c */ /* 0x002fe2000cf41270 */
[C---:B------:R-:W-:Y:S01]  /*43f70*/  VIADD R3, R71.reuse, UR5 ;  /* 0x0000000547037c36 */ /* 0x040fe20008000000 */
[C---:B------:R-:W-:Y:S01]  /*43f80*/  LEA R70, P5, R71.reuse, R2, 0x1 ;  /* 0x0000000247467211 */ /* 0x040fe200078a08ff */
[----:B------:R-:W5:Y:S01]  /*43f90*/  LDL.S16 R81, [R1+0xd4] ;  /* 0x0000d40001517983 */ /* 0x000f620000100600 */
[----:B------:R-:W5:Y:S03]  /*43fa0*/  LDCU UR4, c[0x0][0x39c] ;  /* 0x00007380ff0477ac */ /* 0x000f660008000800 */
[----:B------:R-:W5:Y:S01]  /*43fb0*/  LDL.LU R75, [R1+0x1214] ;  /* 0x00121400014b7983 */ /* 0x000f620000300800 */
[----:B------:R-:W-:Y:S02]  /*43fc0*/  LEA.HI.X.SX32 R71, R71, R0, 0x1, P5 ;  /* 0x0000000047477211 */ /* 0x000fe400028f0eff */
[----:B0-----:R-:W-:-:S03]  /*43fd0*/  LEA R68, P5, R3, R2, 0x1 ;  /* 0x0000000203447211 */ /* 0x001fc600078a08ff */
[----:B------:R0:W-:Y:S01]  /*43fe0*/  @P3 STG.E.U16 desc[UR20][R70.64], R72 ;  /* 0x0000004846003986 */ /* 0x0001e2000c101514 */
[C---:B------:R-:W-:Y:S01]  /*43ff0*/  LEA.HI.X.SX32 R69, R3.reuse, R0, 0x1, P5 ;  /* 0x0000000003457211 */ /* 0x040fe200028f0eff */
[----:B------:R-:W-:Y:S01]  /*44000*/  VIADD R3, R3, UR5 ;  /* 0x0000000503037c36 */ /* 0x000fe20008000000 */
[----:B------:R-:W-:Y:S01]  /*44010*/  ISETP.LT.AND P3, PT, R79, UR6, !P1 ;  /* 0x000000064f007c0c */ /* 0x000fe2000cf61270 */
[----:B------:R-:W1:Y:S01]  /*44020*/  LDCU UR6, c[0x0][0x39c] ;  /* 0x00007380ff0677ac */ /* 0x000e620008000800 */
[----:B------:R-:W5:Y:S01]  /*44030*/  LDL.LU R79, [R1+0xf48] ;  /* 0x000f4800014f7983 */ /* 0x000f620000300800 */
        /* <DEDUP_REMOVED lines=25> */
[C---:B------:R-:W-:Y:S01]  /*441d0*/  LEA.HI.X.SX32 R69, R72.reuse, R0, 0x1, P5 ;  /* 0x0000000048457211 */ /* 0x040fe200028f0eff */
[----:B------:R-:W-:Y:S01]  /*441e0*/  VIADD R72, R72, UR5 ;  /* 0x0000000548487c36 */ /* 0x000fe20008000000 */
[----:B0-----:R-:W-:-:S03]  /*441f0*/  PRMT R3, R81, 0x7610, R3 ;  /* 0x0000761051037816 */ /* 0x001fc60000000003 */
[C---:B------:R-:W-:Y:S01]  /*44200*/  VIADD R71, R72.reuse, UR5 ;  /* 0x0000000548477c36 */ /* 0x040fe20008000000 */
[----:B------:R-:W4:Y:S04]  /*44210*/  LDL.S16 R81, [R1+0xe4] ;  /* 0x0000e40001517983 */ /* 0x000f280000100600 */
[----:B------:R0:W-:Y:S01]  /*44220*/  @P3 STG.E.U16 desc[UR20][R68.64], R3 ;  /* 0x0000000344003986 */ /* 0x0001e2000c101514 */
[----:B------:R-:W-:Y:S01]  /*44230*/  ISETP.LT.AND P3, PT, R79, UR7, !P1 ;  /* 0x000000074f007c0c */ /* 0x000fe2000cf61270 */
[----:B------:R-:W1:Y:S02]  /*44240*/  LDCU UR7, c[0x0][0x39c] ;  /* 0x00007380ff0777ac */ /* 0x000e640008000800 */
        /* <DEDUP_REMOVED lines=14> */
[----:B---3--:R-:W-:Y:S02]  /*44330*/  ISETP.LT.AND P4, PT, R77, UR4, !P1 ;  /* 0x000000044d007c0c */ /* 0x008fe4000cf81270 */
[----:B-----5:R-:W-:Y:S01]  /*44340*/  PRMT R70, R93, 0x7610, R70 ;  /* 0x000076105d467816 */ /* 0x020fe20000000046 */
[----:B------:R-:W3:Y:S01]  /*44350*/  LDL.LU R77, [R1+0x1230] ;  /* 0x00123000014d7983 */ /* 0x000ee20000300800 */
[----:B-1----:R-:W-:-:S03]  /*44360*/  ISETP.LT.AND P0, PT, R76, UR6, !P1 ;  /* 0x000000064c007c0c */ /* 0x002fc6000cf01270 */
[----:B------:R0:W-:Y:S01]  /*44370*/  @P2 STG.E.U16 desc[UR20][R68.64], R70 ;  /* 0x0000004644002986 */ /* 0x0001e2000c101514 */
[----:B------:R-:W-:Y:S01]  /*44380*/  VIADD R3, R3, UR5 ;  /* 0x0000000503037c36 */ /* 0x000fe20008000000 */
[----:B------:R-:W2:Y:S02]  /*44390*/  LDCU UR4, c[0x0][0x39c] ;  /* 0x00007380ff0477ac */ /* 0x000ea40008000800 */
[----:B------:R-:W5:Y:S01]  /*443a0*/  LDL.LU R76, [R1+0x123c] ;  /* 0x00123c00014c7983 */ /* 0x000f620000300800 */
[----:B------:R-:W3:Y:S01]  /*443b0*/  LDCU UR6, c[0x0][0x39c] ;  /* 0x00007380ff0677ac */ /* 0x000ee20008000800 */
[----:B------:R-:W-:Y:S02]  /*443c0*/  ISETP.LT.AND P2, PT, R75, UR7, !P1 ;  /* 0x000000074b007c0c */ /* 0x000fe4000cf41270 */
[----:B------:R-:W5:Y:S01]  /*443d0*/  LDL.LU.S16 R75, [R1+0xee] ;  /* 0x0000ee00014b7983 */ /* 0x000f620000300600 */
[C---:B------:R-:W-:Y:S01]  /*443e0*/  VIADD R71, R3.reuse, UR5 ;  /* 0x0000000503477c36 */ /* 0x040fe20008000000 */
[----:B------:R-:W5:Y:S02]  /*443f0*/  LDCU UR7, c[0x0][0x39c] ;  /* 0x00007380ff0777ac */ /* 0x000f640008000800 */
[----:B------:R-:W5:Y:S01]  /*44400*/  LDL.S16 R93, [R1+0xf4] ;  /* 0x0000f400015d7983 */ /* 0x000f620000100600 */
[----:B0-----:R-:W-:Y:S01]  /*44410*/  LEA R68, P5, R3, R2, 0x1 ;  /* 0x0000000203447211 */ /* 0x001fe200078a08ff */
[----:B------:R-:W-:-:S02]  /*44420*/  VIADD R72, R71, UR5 ;  /* 0x0000000547487c36 */ /* 0x000fc40008000000 */
[----:B------:R-:W5:Y:S01]  /*44430*/  LDL.LU R80, [R1+0x1238] ;  /* 0x0012380001507983 */ /* 0x000f620000300800 */
[----:B------:R-:W-:Y:S02]  /*44440*/  LEA.HI.X.SX32 R69, R3, R0, 0x1, P5 ;  /* 0x0000000003457211 */ /* 0x000fe400028f0eff */
[----:B------:R-:W-:Y:S02]  /*44450*/  LEA R70, P5, R71, R2, 0x1 ;  /* 0x0000000247467211 */ /* 0x000fe400078a08ff */
[----:B----4-:R-:W-:Y:S02]  /*44460*/  PRMT R73, R81, 0x7610, R73 ;  /* 0x0000761051497816 */ /* 0x010fe40000000049 */
[----:B------:R-:W-:Y:S02]  /*44470*/  LEA.HI.X.SX32 R71, R71, R0, 0x1, P5 ;  /* 0x0000000047477211 */ /* 0x000fe400028f0eff */
[----:B------:R-:W-:Y:S01]  /*44480*/  PRMT R3, R79, 0x7610, R3 ;  /* 0x000076104f037816 */ /* 0x000fe20000000003 */
[----:B------:R0:W-:Y:S04]  /*44490*/  @P3 STG.E.U16 desc[UR20][R68.64], R73 ;  /* 0x0000004944003986 */ /* 0x0001e8000c101514 */
[----:B------:R-:W4:Y:S04]  /*444a0*/  LDL.LU.S16 R79, [R1+0xf6] ;  /* 0x0000f600014f7983 */ /* 0x000f280000300600 */
[----:B------:R1:W-:Y:S01]  /*444b0*/  @P4 STG.E.U16 desc[UR20][R70.64], R3 ;  /* 0x0000000346004986 */ /* 0x0003e2000c101514 */
[----:B0-----:R-:W-:-:S04]  /*444c0*/  LEA R68, P5, R72, R2, 0x1 ;  /* 0x0000000248447211 */ /* 0x001fc800078a08ff */
[C---:B------:R-:W-:Y:S01]  /*444d0*/  LEA.HI.X.SX32 R69, R72.reuse, R0, 0x1, P5 ;  /* 0x0000000048457211 */ /* 0x040fe200028f0eff */
[----:B------:R-:W-:-:S04]  /*444e0*/  VIADD R72, R72, UR5 ;  /* 0x0000000548487c36 */ /* 0x000fc80008000000 */
[----:B-1----:R-:W-:Y:S01]  /*444f0*/  VIADD R71, R72, UR5 ;  /* 0x0000000548477c36 */ /* 0x002fe20008000000 */
[----:B--2---:R-:W-:Y:S01]  /*44500*/  ISETP.LT.AND P3, PT, R78, UR4, !P1 ;  /* 0x000000044e007c0c */ /* 0x004fe2000cf61270 */
[----:B------:R-:W0:Y:S01]  /*44510*/  LDCU UR4, c[0x0][0x39c] ;  /* 0x00007380ff0477ac */ /* 0x000e220008000800 */
[----:B------:R-:W2:Y:S01]  /*44520*/  LDL.LU R78, [R1+0xf64] ;  /* 0x000f6400014e7983 */ /* 0x000ea20000300800 */
[----:B------:R-:W-:-:S05]  /*44530*/  PRMT R3, R92, 0x7610, R3 ;  /* 0x000076105c037816 */ /* 0x000fca0000000003 */
[----:B------:R1:W-:Y:S02]  /*44540*/  @P0 STG.E.U16 desc[UR20][R68.64], R3 ;  /* 0x0000000344000986 */ /* 0x0003e4000c101514 */
[----:B-1----:R-:W-:-:S04]  /*44550*/  LEA R68, P5, R72, R2, 0x1 ;  /* 0x0000000248447211 */ /* 0x002fc800078a08ff */
[----:B------:R-:W-:Y:S02]  /*44560*/  LEA.HI.X.SX32 R69, R72, R0, 0x1, P5 ;  /* 0x0000000048457211 */ /* 0x000fe400028f0eff */
[----:B---3--:R-:W-:Y:S01]  /*44570*/  ISETP.LT.AND P4, PT, R77, UR6, !P1 ;  /* 0x000000064d007c0c */ /* 0x008fe2000cf81270 */
[----:B------:R-:W2:Y:S01]  /*44580*/  LDCU UR6, c[0x0][0x39c] ;  /* 0x00007380ff0677ac */ /* 0x000ea20008000800 */
[----:B------:R-:W3:Y:S01]  /*44590*/  LDL.LU R77, [R1+0xf5c] ;  /* 0x000f5c00014d7983 */ /* 0x000ee20000300800 */
[----:B-----5:R-:W-:Y:S02]  /*445a0*/  ISETP.LT.AND P0, PT, R76, UR7, !P1 ;  /* 0x000000074c007c0c */ /* 0x020fe4000cf01270 */
[----:B------:R-:W-:Y:S01]  /*445b0*/  PRMT R73, R75, 0x7610, R73 ;  /* 0x000076104b497816 */ /* 0x000fe20000000049 */
[----:B------:R-:W5:Y:S01]  /*445c0*/  LDL.S16 R76, [R1+0xfc] ;  /* 0x0000fc00014c7983 */ /* 0x000f620000100600 */
[----:B------:R-:W-:-:S03]  /*445d0*/  PRMT R72, R93, 0x7610, R72 ;  /* 0x000076105d487816 */ /* 0x000fc60000000048 */
[----:B------:R-:W5:Y:S01]  /*445e0*/  LDL.LU.S16 R92, [R1+0xfe] ;  /* 0x0000fe00015c7983 */ /* 0x000f620000300600 */
[C---:B------:R-:W-:Y:S01]  /*445f0*/  LEA R70, P5, R71.reuse, R2, 0x1 ;  /* 0x0000000247467211 */ /* 0x040fe200078a08ff */
[C---:B------:R-:W-:Y:S01]  /*44600*/  VIADD R3, R71.reuse, UR5 ;  /* 0x0000000547037c36 */ /* 0x040fe20008000000 */
[----:B------:R-:W3:Y:S01]  /*44610*/  LDCU UR7, c[0x0][0x39c] ;  /* 0x00007380ff0777ac */ /* 0x000ee20008000800 */
[----:B------:R-:W5:Y:S04]  /*44620*/  LDL.LU R75, [R1+0x1264] ;  /* 0x00126400014b7983 */ /* 0x000f680000300800 */
[----:B------:R-:W5:Y:S01]  /*44630*/  LDL.S16 R93, [R1+0x1dc] ;  /* 0x0001dc00015d7983 */ /* 0x000f620000100600 */
[----:B------:R-:W-:-:S03]  /*44640*/  LEA.HI.X.SX32 R71, R71, R0, 0x1, P5 ;  /* 0x0000000047477211 */ /* 0x000fc600028f0eff */
[----:B------:R1:W-:Y:S01]  /*44650*/  @P2 STG.E.U16 desc[UR20][R68.64], R73 ;  /* 0x0000004944002986 */ /* 0x0003e2000c101514 */
[----:B0-----:R-:W-:Y:S01]  /*44660*/  ISETP.LT.AND P2, PT, R80, UR4, !P1 ;  /* 0x0000000450007c0c */ /* 0x001fe2000cf41270 */
[----:B------:R-:W0:Y:S02]  /*44670*/  LDCU UR4, c[0x0][0x39c] ;  /* 0x00007380ff0477ac */ /* 0x000e240008000800 */
[----:B------:R-:W5:Y:S04]  /*44680*/  LDL.LU R80, [R1+0x1244] ;  /* 0x0012440001507983 */ /* 0x000f680000300800 */
[----:B------:R4:W-:Y:S01]  /*44690*/  @P3 STG.E.U16 desc[UR20][R70.64], R72 ;  /* 0x0000004846003986 */ /* 0x0009e2000c101514 */
[----:B-1----:R-:W-:-:S04]  /*446a0*/  LEA R68, P5, R3, R2, 0x1 ;  /* 0x0000000203447211 */ /* 0x002fc800078a08ff */
[----:B------:R-:W-:Y:S02]  /*446b0*/  LEA.HI.X.SX32 R69, R3, R0, 0x1, P5 ;  /* 0x0000000003457211 */ /* 0x000fe400028f0eff */
[----:B----4-:R-:W-:Y:S01]  /*446c0*/  PRMT R71, R79, 0x7610, R71 ;  /* 0x000076104f477816 */ /* 0x010fe20000000047 */
[----:B------:R-:W-:-:S04]  /*446d0*/  VIADD R70, R3, UR5 ;  /* 0x0000000503467c36 */ /* 0x000fc80008000000 */
[----:B------:R1:W-:Y:S02]  /*446e0*/  @P4 STG.E.U16 desc[UR20][R68.64], R71 ;  /* 0x0000004744004986 */ /* 0x0003e4000c101514 */
[----:B-1----:R-:W-:-:S04]  /*446f0*/  LEA R68, P5, R70, R2, 0x1 ;  /* 0x0000000246447211 */ /* 0x002fc800078a08ff */
[C---:B------:R-:W-:Y:S01]  /*44700*/  LEA.HI.X.SX32 R69, R70.reuse, R0, 0x1, P5 ;  /* 0x0000000046457211 */ /* 0x040fe200028f0eff */
[----:B------:R-:W-:-:S05]  /*44710*/  VIADD R3, R70, UR5 ;  /* 0x0000000546037c36 */ /* 0x000fca0008000000 */
[C---:B------:R-:W-:Y:S01]  /*44720*/  LEA R70, P5, R3.reuse, R2, 0x1 ;  /* 0x0000000203467211 */ /* 0x040fe200078a08ff */
[----:B------:R-:W-:-:S03]  /*44730*/  VIADD R73, R3, UR5 ;  /* 0x0000000503497c36 */ /* 0x000fc60008000000 */
[----:B------:R-:W-:Y:S02]  /*44740*/  LEA.HI.X.SX32 R71, R3, R0, 0x1, P5 ;  /* 0x0000000003477211 */ /* 0x000fe400028f0eff */
[----:B--2---:R-:W-:Y:S01]  /*44750*/  ISETP.LT.AND P3, PT, R78, UR6, !P1 ;  /* 0x000000064e007c0c */ /* 0x004fe2000cf61270 */
[----:B------:R-:W1:Y:S01]  /*44760*/  LDCU UR6, c[0x0][0x39c] ;  /* 0x00007380ff0677ac */ /* 0x000e620008000800 */
[----:B------:R-:W2:Y:S04]  /*44770*/  LDL.LU R78, [R1+0x1250] ;  /* 0x00125000014e7983 */ /* 0x000ea80000300800 */
[----:B------:R-:W4:Y:S01]  /*44780*/  LDL.LU.S16 R79, [R1+0x1de] ;  /* 0x0001de00014f7983 */ /* 0x000f220000300600 */
[----:B---3--:R-:W-:Y:S01]  /*44790*/  ISETP.LT.AND P4, PT, R77, UR7, !P1 ;  /* 0x000000074d007c0c */ /* 0x008fe2000cf81270 */
[----:B------:R-:W2:Y:S02]  /*447a0*/  LDCU UR7, c[0x0][0x39c] ;  /* 0x00007380ff0777ac */ /* 0x000ea40008000800 */
[----:B------:R-:W3:Y:S01]  /*447b0*/  LDL.S16 R77, [R1+0x1e0] ;  /* 0x0001e000014d7983 */ /* 0x000ee20000100600 */
[----:B-----5:R-:W-:-:S03]  /*447c0*/  PRMT R74, R76, 0x7610, R74 ;  /* 0x000076104c4a7816 */ /* 0x020fc6000000004a */
[----:B------:R-:W5:Y:S01]  /*447d0*/  LDL.LU R76, [R1+0x1260] ;  /* 0x00126000014c7983 */ /* 0x000f620000300800 */
[----:B------:R-:W-:-:S03]  /*447e0*/  PRMT R72, R92, 0x7610, R72 ;  /* 0x000076105c487816 */ /* 0x000fc60000000048 */
[----:B------:R1:W-:Y:S01]  /*447f0*/  @P0 STG.E.U16 desc[UR20][R68.64], R74 ;  /* 0x0000004a44000986 */ /* 0x0003e2000c101514 */
[----:B0-----:R-:W-:Y:S01]  /*44800*/  ISETP.LT.AND P0, PT, R75, UR4, !P1 ;  /* 0x000000044b007c0c */ /* 0x001fe2000cf01270 */
[----:B------:R-:W5:Y:S02]  /*44810*/  LDCU UR4, c[0x0][0x39c] ;  /* 0x00007380ff0477ac */ /* 0x000f640008000800 */
[----:B------:R-:W5:Y:S04]  /*44820*/  LDL.LU.S16 R92, [R1+0x1e2] ;  /* 0x0001e200015c7983 */ /* 0x000f680000300600 */
[----:B------:R-:W5:Y:S01]  /*44830*/  LDL.LU R75, [R1+0x124c] ;  /* 0x00124c00014b7983 */ /* 0x000f620000300800 */
[----:B------:R-:W-:-:S03]  /*44840*/  PRMT R3, R93, 0x7610, R3 ;  /* 0x000076105d037816 */ /* 0x000fc60000000003 */
[----:B-1----:R-:W5:Y:S04]  /*44850*/  LDL.LU R74, [R1+0x1254] ;  /* 0x00125400014a7983 */ /* 0x002f680000300800 */
[----:B------:R-:W5:Y:S04]  /*44860*/  LDL.S16 R81, [R1+0x1e4] ;  /* 0x0001e40001517983 */ /* 0x000f680000100600 */
[----:B------:R-:W5:Y:S01]  /*44870*/  LDL.LU.S16 R93, [R1+0x1e6] ;  /* 0x0001e600015d7983 */ /* 0x000f620000300600 */
[----:B------:R-:W-:-:S03]  /*44880*/  LEA R68, P5, R73, R2, 0x1 ;  /* 0x0000000249447211 */ /* 0x000fc600078a08ff */
[----:B------:R0:W-:Y:S01]  /*44890*/  @P2 STG.E.U16 desc[UR20][R70.64], R72 ;  /* 0x0000004846002986 */ /* 0x0001e2000c101514 */
[C---:B------:R-:W-:Y:S01]  /*448a0*/  LEA.HI.X.SX32 R69, R73.reuse, R0, 0x1, P5 ;  /* 0x0000000049457211 */ /* 0x040fe200028f0eff */
[----:B------:R-:W-:Y:S01]  /*448b0*/  VIADD R73, R73, UR5 ;  /* 0x0000000549497c36 */ /* 0x000fe20008000000 */
[----:B------:R-:W-:Y:S01]  /*448c0*/  ISETP.LT.AND P2, PT, R80, UR6, !P1 ;  /* 0x0000000650007c0c */ /* 0x000fe2000cf41270 */
[----:B------:R-:W1:Y:S01]  /*448d0*/  LDCU UR6, c[0x0][0x39c] ;  /* 0x00007380ff0677ac */ /* 0x000e620008000800 */
[----:B------:R-:W5:Y:S04]  /*448e0*/  LDL.LU R80, [R1+0xf6c] ;  /* 0x000f6c0001507983 */ /* 0x000f680000300800 */
[----:B------:R1:W-:Y:S01]  /*448f0*/  @P3 STG.E.U16 desc[UR20][R68.64], R3 ;  /* 0x0000000344003986 */ /* 0x0003e2000c101514 */
[C---:B0-----:R-:W-:Y:S01]  /*44900*/  VIADD R71, R73.reuse, UR5 ;  /* 0x0000000549477c36 */ /* 0x041fe20008000000 */
[----:B-1----:R-:W-:-:S04]  /*44910*/  LEA R68, P5, R73, R2, 0x1 ;  /* 0x0000000249447211 */ /* 0x002fc800078a08ff */
[----:B------:R-:W-:Y:S02]  /*44920*/  LEA.HI.X.SX32 R69, R73, R0, 0x1, P5 ;  /* 0x0000000049457211 */ /* 0x000fe400028f0eff */
[C---:B------:R-:W-:Y:S01]  /*44930*/  LEA R70, P5, R71.reuse, R2, 0x1 ;  /* 0x0000000247467211 */ /* 0x040fe200078a08ff */
[----:B------:R-:W-:-:S03]  /*44940*/  VIADD R3, R71, UR5 ;  /* 0x0000000547037c36 */ /* 0x000fc60008000000 */
[----:B------:R-:W-:Y:S02]  /*44950*/  LEA.HI.X.SX32 R71, R71, R0, 0x1, P5 ;  /* 0x0000000047477211 */ /* 0x000fe400028f0eff */
[----:B--2---:R-:W-:Y:S01]  /*44960*/  ISETP.LT.AND P3, PT, R78, UR7, !P1 ;  /* 0x000000074e007c0c */ /* 0x004fe2000cf61270 */
[----:B------:R-:W0:Y:S01]  /*44970*/  LDCU UR7, c[0x0][0x39c] ;  /* 0x00007380ff0777ac */ /* 0x000e220008000800 */
[----:B------:R-:W2:Y:S01]  /*44980*/  LDL.S16 R78, [R1+0x1e8] ;  /* 0x0001e800014e7983 */ /* 0x000ea20000100600 */
[----:B----4-:R-:W-:-:S05]  /*44990*/  PRMT R73, R79, 0x7610, R73 ;  /* 0x000076104f497816 */ /* 0x010fca0000000049 */
[----:B------:R1:W-:Y:S02]  /*449a0*/  @P4 STG.E.U16 desc[UR20][R68.64], R73 ;  /* 0x0000004944004986 */ /* 0x0003e4000c101514 */
[----:B-1----:R-:W-:-:S04]  /*449b0*/  LEA R68, P5, R3, R2, 0x1 ;  /* 0x0000000203447211 */ /* 0x002fc800078a08ff */
[C---:B------:R-:W-:Y:S01]  /*449c0*/  LEA.HI.X.SX32 R69, R3.reuse, R0, 0x1, P5 ;  /* 0x0000000003457211 */ /* 0x040fe200028f0eff */
[----:B------:R-:W-:Y:S01]  /*449d0*/  VIADD R3, R3, UR5 ;  /* 0x0000000503037c36 */ /* 0x000fe20008000000 */
[----:B---3--:R-:W-:-:S05]  /*449e0*/  PRMT R72, R77, 0x7610, R72 ;  /* 0x000076104d487816 */ /* 0x008fca0000000048 */
[----:B------:R1:W-:Y:S01]  /*449f0*/  @P0 STG.E.U16 desc[UR20][R70.64], R72 ;  /* 0x0000004846000986 */ /* 0x0003e2000c101514 */
[----:B-----5:R-:W-:Y:S01]  /*44a00*/  ISETP.LT.AND P4, PT, R76, UR4, !P1 ;  /* 0x000000044c007c0c */ /* 0x020fe2000cf81270 */
[----:B------:R-:W3:Y:S02]  /*44a10*/  LDCU UR4, c[0x0][0x39c] ;  /* 0x00007380ff0477ac */ /* 0x000ee40008000800 */
[----:B------:R-:W4:Y:S01]  /*44a20*/  LDL.LU R76, [R1+0xf60] ;  /* 0x000f6000014c7983 */ /* 0x000f220000300800 */
[----:B------:R-:W-:Y:S01]  /*44a30*/  ISETP.LT.AND P0, PT, R75, UR6, !P1 ;  /* 0x000000064b007c0c */ /* 0x000fe2000cf01270 */
[C---:B-1----:R-:W-:Y:S02]  /*44a40*/  VIADD R71, R3.reuse, UR5 ;  /* 0x0000000503477c36 */ /* 0x042fe40008000000 */
[----:B------:R-:W5:Y:S01]  /*44a50*/  LDL.LU R75, [R1+0x1258] ;  /* 0x00125800014b7983 */ /* 0x000f620000300800 */
[----:B------:R-:W-:Y:S01]  /*44a60*/  PRMT R70, R92, 0x7610, R70 ;  /* 0x000076105c467816 */ /* 0x000fe20000000046 */
[----:B------:R-:W4:Y:S02]  /*44a70*/  LDCU UR6, c[0x0][0x39c] ;  /* 0x00007380ff0677ac */ /* 0x000f240008000800 */
[----:B------:R-:W5:Y:S04]  /*44a80*/  LDL.LU.S16 R79, [R1+0x1ea] ;  /* 0x0001ea00014f7983 */ /* 0x000f680000300600 */
[----:B------:R-:W5:Y:S04]  /*44a90*/  LDL.S16 R92, [R1+0x1ec] ;  /* 0x0001ec00015c7983 */ /* 0x000f680000100600 */
[----:B------:R1:W-:Y:S04]  /*44aa0*/  @P2 STG.E.U16 desc[UR20][R68.64], R70 ;  /* 0x0000004644002986 */ /* 0x0003e8000c101514 */
[----:B------:R-:W5:Y:S01]  /*44ab0*/  LDL.LU R77, [R1+0x1270] ;  /* 0x00127000014d7983 */ /* 0x000f620000300800 */
[----:B-1----:R-:W-:-:S04]  /*44ac0*/  LEA R68, P5, R3, R2, 0x1 ;  /* 0x0000000203447211 */ /* 0x002fc800078a08ff */
[----:B------:R-:W-:Y:S02]  /*44ad0*/  LEA.HI.X.SX32 R69, R3, R0, 0x1, P5 ;  /* 0x0000000003457211 */ /* 0x000fe400028f0eff */
[----:B------:R-:W-:Y:S02]  /*44ae0*/  PRMT R3, R93, 0x7610, R3 ;  /* 0x000076105d037816 */ /* 0x000fe40000000003 */
[----:B------:R-:W5:Y:S01]  /*44af0*/  LDL.LU.S16 R93, [R1+0x1ee] ;  /* 0x0001ee00015d7983 */ /* 0x000f620000300600 */
[----:B0-----:R-:W-:Y:S01]  /*44b00*/  ISETP.LT.AND P2, PT, R74, UR7, !P1 ;  /* 0x000000074a007c0c */ /* 0x001fe2000cf41270 */
[----:B------:R-:W5:Y:S02]  /*44b10*/  LDCU UR7, c[0x0][0x39c] ;  /* 0x00007380ff0777ac */ /* 0x000f640008000800 */
[----:B------:R-:W5:Y:S01]  /*44b20*/  LDL.LU R74, [R1+0x1280] ;  /* 0x00128000014a7983 */ /* 0x000f620000300800 */
[C---:B------:R-:W-:Y:S01]  /*44b30*/  LEA R70, P5, R71.reuse, R2, 0x1 ;  /* 0x0000000247467211 */ /* 0x040fe200078a08ff */
[----:B------:R-:W-:Y:S01]  /*44b40*/  VIADD R72, R71, UR5 ;  /* 0x0000000547487c36 */ /* 0x000fe20008000000 */
[----:B------:R-:W-:-:S02]  /*44b50*/  PRMT R73, R81, 0x7610, R73 ;  /* 0x0000761051497816 */ /* 0x000fc40000000049 */
[----:B------:R-:W-:-:S03]  /*44b60*/  LEA.HI.X.SX32 R71, R71, R0, 0x1, P5 ;  /* 0x0000000047477211 */ /* 0x000fc600028f0eff */
[----:B------:R0:W-:Y:S04]  /*44b70*/  @P3 STG.E.U16 desc[UR20][R68.64], R73 ;  /* 0x0000004944003986 */ /* 0x0001e8000c101514 */
[----:B------:R1:W-:Y:S01]  /*44b80*/  @P4 STG.E.U16 desc[UR20][R70.64], R3 ;  /* 0x0000000346004986 */ /* 0x0003e2000c101514 */
[----:B0-----:R-:W-:-:S04]  /*44b90*/  LEA R68, P5, R72, R2, 0x1 ;  /* 0x0000000248447211 */ /* 0x001fc800078a08ff */
[C---:B------:R-:W-:Y:S01]  /*44ba0*/  LEA.HI.X.SX32 R69, R72.reuse, R0, 0x1, P5 ;  /* 0x0000000048457211 */ /* 0x040fe200028f0eff */
[----:B------:R-:W-:Y:S01]  /*44bb0*/  VIADD R72, R72, UR5 ;  /* 0x0000000548487c36 */ /* 0x000fe20008000000 */
[----:B---3--:R-:W-:Y:S01]  /*44bc0*/  ISETP.LT.AND P3, PT, R80, UR4, !P1 ;  /* 0x0000000450007c0c */ /* 0x008fe2000cf61270 */
[----:B------:R-:W0:Y:S02]  /*44bd0*/  LDCU UR4, c[0x0][0x39c] ;  /* 0x00007380ff0477ac */ /* 0x000e240008000800 */
[----:B-1----:R-:W-:Y:S01]  /*44be0*/  VIADD R71, R72, UR5 ;  /* 0x0000000548477c36 */ /* 0x002fe20008000000 */
[----:B--2---:R-:W-:-:S05]  /*44bf0*/  PRMT R3, R78, 0x7610, R3 ;  /* 0x000076104e037816 */ /* 0x004fca0000000003 */
[----:B------:R1:W-:Y:S02]  /*44c00*/  @P0 STG.E.U16 desc[UR20][R68.64], R3 ;  /* 0x0000000344000986 */ /* 0x0003e4000c101514 */
[----:B-1----:R-:W-:-:S04]  /*44c10*/  LEA R68, P5, R72, R2, 0x1 ;  /* 0x0000000248447211 */ /* 0x002fc800078a08ff */
[----:B------:R-:W-:Y:S02]  /*44c20*/  LEA.HI.X.SX32 R69, R72, R0, 0x1, P5 ;  /* 0x0000000048457211 */ /* 0x000fe400028f0eff */
[C---:B------:R-:W-:Y:S01]  /*44c30*/  LEA R70, P5, R71.reuse, R2, 0x1 ;  /* 0x0000000247467211 */ /* 0x040fe200078a08ff */
[----:B------:R-:W-:-:S03]  /*44c40*/  VIADD R3, R71, UR5 ;  /* 0x0000000547037c36 */ /* 0x000fc60008000000 */
[----:B------:R-:W-:Y:S02]  /*44c50*/  LEA.HI.X.SX32 R71, R71, R0, 0x1, P5 ;  /* 0x0000000047477211 */ /* 0x000fe400028f0eff */
[----:B----4-:R-:W-:Y:S01]  /*44c60*/  ISETP.LT.AND P4, PT, R76, UR6, !P1 ;  /* 0x000000064c007c0c */ /* 0x010fe2000cf81270 */
[----:B------:R-:W1:Y:S01]  /*44c70*/  LDCU UR6, c[0x0][0x39c] ;  /* 0x00007380ff0677ac */ /* 0x000e620008000800 */
[----:B------:R-:W2:Y:S01]  /*44c80*/  LDL.LU R76, [R1+0x1278] ;  /* 0x00127800014c7983 */ /* 0x000ea20000300800 */
[----:B-----5:R-:W-:Y:S01]  /*44c90*/  ISETP.LT.AND P0, PT, R75, UR7, !P1 ;  /* 0x000000074b007c0c */ /* 0x020fe2000cf01270 */
[----:B------:R-:W2:Y:S02]  /*44ca0*/  LDCU UR7, c[0x0][0x39c] ;  /* 0x00007380ff0777ac */ /* 0x000ea40008000800 */
[----:B------:R-:W3:Y:S01]  /*44cb0*/  LDL.LU R75, [R1+0x127c] ;  /* 0x00127c00014b7983 */ /* 0x000ee20000300800 */
[----:B------:R-:W-:Y:S02]  /*44cc0*/  PRMT R73, R79, 0x7610, R73 ;  /* 0x000076104f497816 */ /* 0x000fe40000000049 */
[----:B------:R-:W-:-:S03]  /*44cd0*/  PRMT R72, R92, 0x7610, R72 ;  /* 0x000076105c487816 */ /* 0x000fc60000000048 */
[----:B------:R4:W-:Y:S04]  /*44ce0*/  @P2 STG.E.U16 desc[UR20][R68.64], R73 ;  /* 0x0000004944002986 */ /* 0x0009e8000c101514 */
[----:B------:R5:W-:Y:S04]  /*44cf0*/  @P3 STG.E.U16 desc[UR20][R70.64], R72 ;  /* 0x0000004846003986 */ /* 0x000be8000c101514 */
[----:B----4-:R-:W4:Y:S04]  /*44d00*/  LDL.LU R73, [R1+0x126c] ;  /* 0x00126c0001497983 */ /* 0x010f280000300800 */
[----:B-----5:R-:W5:Y:S01]  /*44d10*/  LDL.LU R72, [R1+0xf68] ;  /* 0x000f680001487983 */ /* 0x020f620000300800 */
[C---:B------:R-:W-:Y:S01]  /*44d20*/  LEA R68, P5, R3.reuse, R2, 0x1 ;  /* 0x0000000203447211 */ /* 0x040fe200078a08ff */
[----:B------:R-:W-:Y:S01]  /*44d30*/  VIADD R70, R3, UR5 ;  /* 0x0000000503467c36 */ /* 0x000fe20008000000 */
[----:B------:R-:W-:-:S02]  /*44d40*/  F2FP.BF16.F32.PACK_AB R71, R5, R4 ;  /* 0x000000040547723e */ /* 0x000fc400000010ff */
[----:B------:R-:W-:Y:S02]  /*44d50*/  LEA.HI.X.SX32 R69, R3, R0, 0x1, P5 ;  /* 0x0000000003457211 */ /* 0x000fe400028f0eff */
[----:B------:R-:W-:Y:S02]  /*44d60*/  PRMT R3, R93, 0x7610, R3 ;  /* 0x000076105d037816 */ /* 0x000fe40000000003 */
[----:B------:R-:W-:Y:S02]  /*44d70*/  LEA R4, P5, R70, R2, 0x1 ;  /* 0x0000000246047211 */ /* 0x000fe400078a08ff */
[----:B-1----:R-:W-:Y:S01]  /*44d80*/  ISETP.LT.AND P3, PT, R74, UR6, !P1 ;  /* 0x000000064a007c0c */ /* 0x002fe2000cf61270 */
[----:B------:R1:W-:Y:S01]  /*44d90*/  @P4 STG.E.U16 desc[UR20][R68.64], R3 ;  /* 0x0000000344004986 */ /* 0x0003e2000c101514 */
[C---:B------:R-:W-:Y:S01]  /*44da0*/  LEA.HI.X.SX32 R5, R70.reuse, R0, 0x1, P5 ;  /* 0x0000000046057211 */ /* 0x040fe200028f0eff */
[----:B------:R-:W4:Y:S02]  /*44db0*/  LDCU UR6, c[0x0][0x39c] ;  /* 0x00007380ff0677ac */ /* 0x000f240008000800 */
[----:B------:R-:W5:Y:S01]  /*44dc0*/  LDL.LU R74, [R1+0xf70] ;  /* 0x000f7000014a7983 */ /* 0x000f620000300800 */
[----:B-1----:R-:W-:-:S03]  /*44dd0*/  VIADD R3, R70, UR5 ;  /* 0x0000000546037c36 */ /* 0x002fc60008000000 */
[----:B------:R-:W5:Y:S01]  /*44de0*/  LDL.LU R70, [R1+0x128c] ;  /* 0x00128c0001467983 */ /* 0x000f620000300800 */
[----:B0-----:R-:W-:Y:S01]  /*44df0*/  ISETP.LT.AND P2, PT, R77, UR4, !P1 ;  /* 0x000000044d007c0c */ /* 0x001fe2000cf41270 */
[----:B------:R-:W3:Y:S01]  /*44e00*/  LDCU UR4, c[0x0][0x39c] ;  /* 0x00007380ff0477ac */ /* 0x000ee20008000800 */
[C---:B------:R-:W-:Y:S01]  /*44e10*/  LEA R68, P5, R3.reuse, R2, 0x1 ;  /* 0x0000000203447211 */ /* 0x040fe200078a08ff */
[----:B------:R0:W-:Y:S03]  /*44e20*/  @P0 STG.E.U16 desc[UR20][R4.64], R71 ;  /* 0x0000004704000986 */ /* 0x0001e6000c101514 */
[C---:B------:R-:W-:Y:S01]  /*44e30*/  LEA.HI.X.SX32 R69, R3.reuse, R0, 0x1, P5 ;  /* 0x0000000003457211 */ /* 0x040fe200028f0eff */
[----:B------:R-:W-:Y:S01]  /*44e40*/  VIADD R3, R3, UR5 ;  /* 0x0000000503037c36 */ /* 0x000fe20008000000 */
[----:B0-----:R-:W-:-:S05]  /*44e50*/  PRMT R4, R71, 0x7632, R4 ;  /* 0x0000763247047816 */ /* 0x001fca0000000004 */
[----:B------:R0:W-:Y:S01]  /*44e60*/  @P2 STG.E.U16 desc[UR20][R68.64], R4 ;  /* 0x0000000444002986 */ /* 0x0001e2000c101514 */
[----:B------:R-:W-:Y:S01]  /*44e70*/  F2FP.BF16.F32.PACK_AB R7, R7, R6 ;  /* 0x000000060707723e */ /* 0x000fe200000010ff */
[C---:B0-----:R-:W-:Y:S01]  /*44e80*/  VIADD R68, R3.reuse, UR5 ;  /* 0x0000000503447c36 */ /* 0x041fe20008000000 */
[----:B------:R-:W-:-:S04]  /*44e90*/  LEA R4, P2, R3, R2, 0x1 ;  /* 0x0000000203047211 */ /* 0x000fc800078408ff */
[C---:B------:R-:W-:Y:S02]  /*44ea0*/  LEA R6, P5, R68.reuse, R2, 0x1 ;  /* 0x0000000244067211 */ /* 0x040fe400078a08ff */
[-C--:B------:R-:W-:Y:S02]  /*44eb0*/  LEA.HI.X.SX32 R5, R3, R0.reuse, 0x1, P2 ;  /* 0x0000000003057211 */ /* 0x080fe400010f0eff */
[C---:B------:R-:W-:Y:S02]  /*44ec0*/  PRMT R3, R7.reuse, 0x7610, R3 ;  /* 0x0000761007037816 */ /* 0x040fe40000000003 */
[----:B------:R-:W-:Y:S02]  /*44ed0*/  PRMT R69, R7, 0x7632, R69 ;  /* 0x0000763207457816 */ /* 0x000fe40000000045 */
[C---:B------:R-:W-:Y:S01]  /*44ee0*/  LEA.HI.X.SX32 R7, R68.reuse, R0, 0x1, P5 ;  /* 0x0000000044077211 */ /* 0x040fe200028f0eff */
[----:B------:R-:W-:Y:S01]  /*44ef0*/  VIADD R68, R68, UR5 ;  /* 0x0000000544447c36 */ /* 0x000fe20008000000 */
[----:B------:R0:W-:Y:S01]  /*44f00*/  @P3 STG.E.U16 desc[UR20][R4.64], R3 ;  /* 0x0000000304003986 */ /* 0x0001e2000c101514 */
[----:B------:R-:W-:-:S02]  /*44f10*/  F2FP.BF16.F32.PACK_AB R8, R9, R8 ;  /* 0x000000080908723e */ /* 0x000fc400000010ff */
[----:B------:R-:W-:Y:S02]  /*44f20*/  F2FP.BF16.F32.PACK_AB R10, R11, R10 ;  /* 0x0000000a0b0a723e */ /* 0x000fe400000010ff */
[----:B------:R-:W-:Y:S02]  /*44f30*/  PRMT R9, R8, 0x7632, R9 ;  /* 0x0000763208097816 */ /* 0x000fe40000000009 */
[----:B--2---:R-:W-:Y:S01]  /*44f40*/  ISETP.LT.AND P4, PT, R76, UR7, !P1 ;  /* 0x000000074c007c0c */ /* 0x004fe2000cf81270 */
[----:B------:R-:W1:Y:S01]  /*44f50*/  LDCU UR7, c[0x0][0x39c] ;  /* 0x00007380ff0777ac */ /* 0x000e620008000800 */
[----:B---3--:R-:W-:Y:S01]  /*44f60*/  ISETP.LT.AND P0, PT, R75, UR4, !P1 ;  /* 0x000000044b007c0c */ /* 0x008fe2000cf01270 */
[----:B------:R-:W5:Y:S10]  /*44f70*/  LDCU UR4, c[0x0][0x39c] ;  /* 0x00007380ff0477ac */ /* 0x000f740008000800 */
[----:B------:R-:W-:Y:S01]  /*44f80*/  @P4 STG.E.U16 desc[UR20][R6.64], R69 ;  /* 0x0000004506004986 */ /* 0x000fe2000c101514 */
[----:B0-----:R-:W-:-:S04]  /*44f90*/  LEA R4, P4, R68, R2, 0x1 ;  /* 0x0000000244047211 */ /* 0x001fc800078808ff */
[C---:B------:R-:W-:Y:S01]  /*44fa0*/  LEA.HI.X.SX32 R5, R68.reuse, R0, 0x1, P4 ;  /* 0x0000000044057211 */ /* 0x040fe200020f0eff */
[----:B------:R-:W-:-:S04]  /*44fb0*/  VIADD R68, R68, UR5 ;  /* 0x0000000544447c36 */ /* 0x000fc80008000000 */
[----:B------:R-:W-:Y:S01]  /*44fc0*/  VIADD R3, R68, UR5 ;  /* 0x0000000544037c36 */ /* 0x000fe20008000000 */
[----:B------:R0:W-:Y:S01]  /*44fd0*/  @P0 STG.E.U16 desc[UR20][R4.64], R8 ;  /* 0x0000000804000986 */ /* 0x0001e2000c101514 */
[----:B----4-:R-:W-:Y:S01]  /*44fe0*/  ISETP.LT.AND P2, PT, R73, UR6, !P1 ;  /* 0x0000000649007c0c */ /* 0x010fe2000cf41270 */
[----:B------:R-:W2:Y:S02]  /*44ff0*/  LDCU UR6, c[0x0][0x39c] ;  /* 0x00007380ff0677ac */ /* 0x000ea40008000800 */
[----:B------:R-:W3:Y:S01]  /*45000*/  LDL.LU R73, [R1+0x12a4] ;  /* 0x0012a40001497983 */ /* 0x000ee20000300800 */
[----:B-----5:R-:W-:Y:S01]  /*45010*/  ISETP.LT.AND P3, PT, R72, UR4, !P1 ;  /* 0x0000000448007c0c */ /* 0x020fe2000cf61270 */
[----:B------:R-:W3:Y:S02]  /*45020*/  LDCU UR4, c[0x0][0x39c] ;  /* 0x00007380ff0477ac */ /* 0x000ee40008000800 */
[----:B------:R-:W2:Y:S01]  /*45030*/  LDL.LU R72, [R1+0x1298] ;  /* 0x0012980001487983 */ /* 0x000ea20000300800 */
[----:B0-----:R-:W-:-:S03]  /*45040*/  LEA R4, P0, R68, R2, 0x1 ;  /* 0x0000000244047211 */ /* 0x001fc600078008ff */
[----:B------:R-:W4:Y:S01]  /*45050*/  LDL.LU R71, [R1+0x12a0] ;  /* 0x0012a00001477983 */ /* 0x000f220000300800 */
[----:B------:R-:W-:Y:S02]  /*45060*/  LEA.HI.X.SX32 R5, R68, R0, 0x1, P0 ;  /* 0x0000000044057211 */ /* 0x000fe400000f0eff */
[----:B------:R-:W-:-:S04]  /*45070*/  LEA R6, P0, R3, R2, 0x1 ;  /* 0x0000000203067211 */ /* 0x000fc800078008ff */
[C---:B------:R-:W-:Y:S01]  /*45080*/  LEA.HI.X.SX32 R7, R3.reuse, R0, 0x1, P0 ;  /* 0x0000000003077211 */ /* 0x040fe200000f0eff */
[----:B------:R-:W-:Y:S04]  /*45090*/  @P2 STG.E.U16 desc[UR20][R4.64], R9 ;  /* 0x0000000904002986 */ /* 0x000fe8000c101514 */
[----:B------:R0:W-:Y:S01]  /*450a0*/  @P3 STG.E.U16 desc[UR20][R6.64], R10 ;  /* 0x0000000a06003986 */ /* 0x0001e2000c101514 */
[----:B------:R-:W-:Y:S01]  /*450b0*/  ISETP.LT.AND P4, PT, R70, UR9, !P1 ;  /* 0x0000000946007c0c */ /* 0x000fe2000cf81270 */
[----:B------:R-:W-:Y:S02]  /*450c0*/  VIADD R8, R3, UR5 ;  /* 0x0000000503087c36 */ /* 0x000fe40008000000 */
[----:B------:R-:W5:Y:S01]  /*450d0*/  LDL.LU R70, [R1+0x1284] ;  /* 0x0012840001467983 */ /* 0x000f620000300800 */
[----:B-1----:R-:W-:Y:S01]  /*450e0*/  ISETP.LT.AND P5, PT, R74, UR7, !P1 ;  /* 0x000000074a007c0c */ /* 0x002fe2000cfa1270 */
[----:B------:R-:W4:Y:S01]  /*450f0*/  LDCU UR7, c[0x0][0x39c] ;  /* 0x00007380ff0777ac */ /* 0x000f220008000800 */
[----:B0-----:R-:W-:Y:S01]  /*45100*/  PRMT R7, R10, 0x7632, R7 ;  /* 0x000076320a077816 */ /* 0x001fe20000000007 */
[----:B------:R-:W4:Y:S01]  /*45110*/  LDL.LU R69, [R1+0x129c] ;  /* 0x00129c0001457983 */ /* 0x000f220000300800 */
[----:B------:R-:W-:Y:S01]  /*45120*/  F2FP.BF16.F32.PACK_AB R12, R13, R12 ;  /* 0x0000000c0d0c723e */ /* 0x000fe200000010ff */
[----:B------:R-:W5:Y:S02]  /*45130*/  LDCU UR9, c[0x0][0x39c] ;  /* 0x00007380ff0977ac */ /* 0x000f640008000800 */
[----:B------:R-:W4:Y:S01]  /*45140*/  LDL.LU R10, [R1+0xf58] ;  /* 0x000f5800010a7983 */ /* 0x000f220000300800 */
[C---:B------:R-:W-:Y:S01]  /*45150*/  LEA R4, P2, R8.reuse, R2, 0x1 ;  /* 0x0000000208047211 */ /* 0x040fe200078408ff */
[----:B------:R-:W-:-:S02]  /*45160*/  VIADD R3, R8, UR5 ;  /* 0x0000000508037c36 */ /* 0x000fc40008000000 */
[----:B------:R-:W5:Y:S01]  /*45170*/  LDL.LU R11, [R1+0xf50] ;  /* 0x000f5000010b7983 */ /* 0x000f620000300800 */
[----:B------:R-:W-:Y:S02]  /*45180*/  LEA.HI.X.SX32 R5, R8, R0, 0x1, P2 ;  /* 0x0000000008057211 */ /* 0x000fe400010f0eff */
[----:B------:R-:W-:Y:S01]  /*45190*/  LEA R6, P3, R3, R2, 0x1 ;  /* 0x0000000203067211 */ /* 0x000fe200078608ff */
[----:B------:R-:W5:Y:S04]  /*451a0*/  LDL.LU R68, [R1+0x12b8] ;  /* 0x0012b80001447983 */ /* 0x000f680000300800 */
[----:B------:R0:W-:Y:S01]  /*451b0*/  @P5 STG.E.U16 desc[UR20][R4.64], R7 ;  /* 0x0000000704005986 */ /* 0x0001e2000c101514 */
[----:B------:R-:W-:Y:S02]  /*451c0*/  PRMT R8, R12, 0x7632, R8 ;  /* 0x000076320c087816 */ /* 0x000fe40000000008 */
[----:B------:R-:W-:Y:S01]  /*451d0*/  F2FP.BF16.F32.PACK_AB R14, R15, R14 ;  /* 0x0000000e0f0e723e */ /* 0x000fe200000010ff */
[----:B------:R-:W5:Y:S01]  /*451e0*/  LDL.LU R13, [R1+0x12c0] ;  /* 0x0012c000010d7983 */ /* 0x000f620000300800 */
[C---:B0-----:R-:W-:Y:S01]  /*451f0*/  LEA.HI.X.SX32 R7, R3.reuse, R0, 0x1, P3 ;  /* 0x0000000003077211 */ /* 0x041fe200018f0eff */
[----:B------:R-:W-:-:S04]  /*45200*/  VIADD R3, R3, UR5 ;  /* 0x0000000503037c36 */ /* 0x000fc80008000000 */
[----:B------:R0:W-:Y:S01]  /*45210*/  @P4 STG.E.U16 desc[UR20][R6.64], R12 ;  /* 0x0000000c06004986 */ /* 0x0001e2000c101514 */
[----:B------:R-:W-:-:S04]  /*45220*/  LEA R4, P4, R3, R2, 0x1 ;  /* 0x0000000203047211 */ /* 0x000fc800078808ff */
[C---:B------:R-:W-:Y:S01]  /*45230*/  LEA.HI.X.SX32 R5, R3.reuse, R0, 0x1, P4 ;  /* 0x0000000003057211 */ /* 0x040fe200020f0eff */
[----:B0-----:R-:W-:-:S05]  /*45240*/  VIADD R7, R3, UR5 ;  /* 0x0000000503077c36 */ /* 0x001fca0008000000 */
[C---:B------:R-:W-:Y:S01]  /*45250*/  LEA R6, P4, R7.reuse, R2, 0x1 ;  /* 0x0000000207067211 */ /* 0x040fe200078808ff */
[----:B------:R-:W-:-:S03]  /*45260*/  VIADD R3, R7, UR5 ;  /* 0x0000000507037c36 */ /* 0x000fc60008000000 */
[----:B------:R-:W-:Y:S02]  /*45270*/  LEA.HI.X.SX32 R7, R7, R0, 0x1, P4 ;  /* 0x0000000007077211 */ /* 0x000fe400020f0eff */
[----:B---3--:R-:W-:Y:S01]  /*45280*/  ISETP.LT.AND P0, PT, R73, UR4, !P1 ;  /* 0x0000000449007c0c */ /* 0x008fe2000cf01270 */
[----:B------:R-:W0:Y:S01]  /*45290*/  LDCU UR4, c[0x0][0x39c] ;  /* 0x00007380ff0477ac */ /* 0x000e220008000800 */
[----:B--2---:R-:W-:Y:S01]  /*452a0*/  ISETP.LT.AND P2, PT, R72, UR6, !P1 ;  /* 0x0000000648007c0c */ /* 0x004fe2000cf41270 */
[----:B------:R-:W4:Y:S10]  /*452b0*/  LDCU UR6, c[0x0][0x39c] ;  /* 0x00007380ff0677ac */ /* 0x000f340008000800 */
[----:B------:R1:W-:Y:S04]  /*452c0*/  @P0 STG.E.U16 desc[UR20][R4.64], R8 ;  /* 0x0000000804000986 */ /* 0x0003e8000c101514 */
[----:B------:R2:W-:Y:S01]  /*452d0*/  @P2 STG.E.U16 desc[UR20][R6.64], R14 ;  /* 0x0000000e06002986 */ /* 0x0005e2000c101514 */
[----:B----4-:R-:W-:-:S02]  /*452e0*/  ISETP.LT.AND P2, PT, R10, UR6, !P1 ;  /* 0x000000060a007c0c */ /* 0x010fc4000cf41270 */
[----:B------:R-:W-:Y:S01]  /*452f0*/  ISETP.LT.AND P5, PT, R71, UR7, !P1 ;  /* 0x0000000747007c0c */ /* 0x000fe2000cfa1270 */
[----:B------:R-:W3:Y:S01]  /*45300*/  LDL.LU R10, [R1+0x12c4] ;  /* 0x0012c400010a7983 */ /* 0x000ee20000300800 */
[----:B------:R-:W4:Y:S01]  /*45310*/  LDCU UR7, c[0x0][0x39c] ;  /* 0x00007380ff0777ac */ /* 0x000f220008000800 */
[----:B0-----:R-:W-:Y:S02]  /*45320*/  ISETP.LT.AND P0, PT, R69, UR4, !P1 ;  /* 0x0000000445007c0c */ /* 0x001fe4000cf01270 */
[C---:B-1----:R-:W-:Y:S01]  /*45330*/  LEA R4, P4, R3.reuse, R2, 0x1 ;  /* 0x0000000203047211 */ /* 0x042fe200078808ff */
[----:B------:R-:W0:Y:S01]  /*45340*/  LDCU UR4, c[0x0][0x39c] ;  /* 0x00007380ff0477ac */ /* 0x000e220008000800 */
[C---:B--2---:R-:W-:Y:S01]  /*45350*/  VIADD R7, R3.reuse, UR5 ;  /* 0x0000000503077c36 */ /* 0x044fe20008000000 */
[----:B-----5:R-:W-:Y:S02]  /*45360*/  ISETP.LT.AND P3, PT, R70, UR9, !P1 ;  /* 0x0000000946007c0c */ /* 0x020fe4000cf61270 */
[----:B------:R-:W-:Y:S01]  /*45370*/  LEA.HI.X.SX32 R5, R3, R0, 0x1, P4 ;  /* 0x0000000003057211 */ /* 0x000fe200020f0eff */
[----:B------:R-:W1:Y:S01]  /*45380*/  LDCU UR6, c[0x0][0x39c] ;  /* 0x00007380ff0677ac */ /* 0x000e620008000800 */
[----:B------:R-:W-:-:S02]  /*45390*/  PRMT R3, R14, 0x7632, R3 ;  /* 0x000076320e037816 */ /* 0x000fc40000000003 */
[----:B------:R-:W-:Y:S01]  /*453a0*/  LEA R6, P4, R7, R2, 0x1 ;  /* 0x0000000207067211 */ /* 0x000fe200078808ff */
[----:B------:R-:W2:Y:S01]  /*453b0*/  LDL.LU R14, [R1+0x12b0] ;  /* 0x0012b000010e7983 */ /* 0x000ea20000300800 */
[----:B------:R-:W-:Y:S01]  /*453c0*/  F2FP.BF16.F32.PACK_AB R16, R17, R16 ;  /* 0x000000101110723e */ /* 0x000fe200000010ff */
[----:B------:R-:W5:Y:S02]  /*453d0*/  LDCU UR9, c[0x0][0x39c] ;  /* 0x00007380ff0977ac */ /* 0x000f640008000800 */
[----:B------:R0:W-:Y:S02]  /*453e0*/  @P5 STG.E.U16 desc[UR20][R4.64], R3 ;  /* 0x0000000304005986 */ /* 0x0001e4000c101514 */
[C---:B0-----:R-:W-:Y:S01]  /*453f0*/  VIADD R3, R7.reuse, UR5 ;  /* 0x0000000507037c36 */ /* 0x041fe20008000000 */
[----:B------:R-:W-:Y:S02]  /*45400*/  LEA.HI.X.SX32 R7, R7, R0, 0x1, P4 ;  /* 0x0000000007077211 */ /* 0x000fe400020f0eff */
[----:B----4-:R-:W-:Y:S01]  /*45410*/  ISETP.LT.AND P4, PT, R11, UR7, !P1 ;  /* 0x000000070b007c0c */ /* 0x010fe2000cf81270 */
[----:B------:R-:W2:Y:S01]  /*45420*/  LDCU UR7, c[0x0][0x39c] ;  /* 0x00007380ff0777ac */ /* 0x000ea20008000800 */
[C---:B------:R-:W-:Y:S01]  /*45430*/  LEA R4, P5, R3.reuse, R2, 0x1 ;  /* 0x0000000203047211 */ /* 0x040fe200078a08ff */
[----:B------:R0:W-:Y:S01]  /*45440*/  @P3 STG.E.U16 desc[UR20][R6.64], R16 ;  /* 0x0000001006003986 */ /* 0x0001e2000c101514 */
[----:B------:R-:W-:Y:S01]  /*45450*/  ISETP.LT.AND P3, PT, R68, UR4, !P1 ;  /* 0x0000000444007c0c */ /* 0x000fe2000cf61270 */
[----:B------:R-:W3:Y:S02]  /*45460*/  LDCU UR4, c[0x0][0x39c] ;  /* 0x00007380ff0477ac */ /* 0x000ee40008000800 */
[----:B------:R-:W5:Y:S01]  /*45470*/  LDL.LU R11, [R1+0x12ac] ;  /* 0x0012ac00010b7983 */ /* 0x000f620000300800 */
[C---:B------:R-:W-:Y:S01]  /*45480*/  LEA.HI.X.SX32 R5, R3.reuse, R0, 0x1, P5 ;  /* 0x0000000003057211 */ /* 0x040fe200028f0eff */
[----:B------:R-:W-:Y:S01]  /*45490*/  VIADD R3, R3, UR5 ;  /* 0x0000000503037c36 */ /* 0x000fe20008000000 */
[----:B0-----:R-:W-:-:S05]  /*454a0*/  PRMT R6, R16, 0x7632, R6 ;  /* 0x0000763210067816 */ /* 0x001fca0000000006 */
[----:B------:R0:W-:Y:S01]  /*454b0*/  @P0 STG.E.U16 desc[UR20][R4.64], R6 ;  /* 0x0000000604000986 */ /* 0x0001e2000c101514 */
[----:B------:R-:W-:Y:S02]  /*454c0*/  F2FP.BF16.F32.PACK_AB R18, R19, R18 ;  /* 0x000000121312723e */ /* 0x000fe400000010ff */
[----:B0-----:R-:W-:-:S04]  /*454d0*/  LEA R4, P0, R3, R2, 0x1 ;  /* 0x0000000203047211 */ /* 0x001fc800078008ff */
[----:B------:R-:W-:Y:S02]  /*454e0*/  LEA.HI.X.SX32 R5, R3, R0, 0x1, P0 ;  /* 0x0000000003057211 */ /* 0x000fe400000f0eff */
[----:B-1----:R-:W-:Y:S01]  /*454f0*/  ISETP.LT.AND P0, PT, R13, UR6, !P1 ;  /* 0x000000060d007c0c */ /* 0x002fe2000cf01270 */
[----:B------:R-:W-:Y:S01]  /*45500*/  VIADD R8, R3, UR5 ;  /* 0x0000000503087c36 */ /* 0x000fe20008000000 */
[----:B------:R-:W4:Y:S01]  /*45510*/  LDL.LU R13, [R1+0x12c8] ;  /* 0x0012c800010d7983 */ /* 0x000f220000300800 */
[----:B------:R-:W-:Y:S01]  /*45520*/  F2FP.BF16.F32.PACK_AB R20, R21, R20 ;  /* 0x000000141514723e */ /* 0x000fe200000010ff */
[----:B------:R-:W0:Y:S02]  /*45530*/  LDCU UR6, c[0x0][0x39c] ;  /* 0x00007380ff0677ac */ /* 0x000e240008000800 */
[----:B------:R1:W-:Y:S01]  /*45540*/  @P2 STG.E.U16 desc[UR20][R4.64], R18 ;  /* 0x0000001204002986 */ /* 0x0003e2000c101514 */
[----:B---3--:R-:W-:Y:S01]  /*45550*/  ISETP.LT.AND P2, PT, R10, UR4, !P1 ;  /* 0x000000040a007c0c */ /* 0x008fe2000cf41270 */
[----:B------:R-:W4:Y:S02]  /*45560*/  LDCU UR4, c[0x0][0x39c] ;  /* 0x00007380ff0477ac */ /* 0x000f240008000800 */
[----:B------:R-:W0:Y:S01]  /*45570*/  LDL.LU R10, [R1+0xf44] ;  /* 0x000f4400010a7983 */ /* 0x000e220000300800 */
[----:B------:R-:W-:-:S04]  /*45580*/  LEA R6, P5, R8, R2, 0x1 ;  /* 0x0000000208067211 */ /* 0x000fc800078a08ff */
[C---:B------:R-:W-:Y:S01]  /*45590*/  LEA.HI.X.SX32 R7, R8.reuse, R0, 0x1, P5 ;  /* 0x0000000008077211 */ /* 0x040fe200028f0eff */
[----:B------:R-:W-:Y:S01]  /*455a0*/  VIADD R8, R8, UR5 ;  /* 0x0000000508087c36 */ /* 0x000fe20008000000 */
[----:B------:R-:W-:-:S04]  /*455b0*/  PRMT R3, R18, 0x7632, R3 ;  /* 0x0000763212037816 */ /* 0x000fc80000000003 */
[----:B-1----:R-:W-:Y:S01]  /*455c0*/  LEA R4, P5, R8, R2, 0x1 ;  /* 0x0000000208047211 */ /* 0x002fe200078a08ff */
[----:B------:R1:W-:Y:S01]  /*455d0*/  @P4 STG.E.U16 desc[UR20][R6.64], R3 ;  /* 0x0000000306004986 */ /* 0x0003e2000c101514 */
[----:B--2---:R-:W-:Y:S01]  /*455e0*/  ISETP.LT.AND P4, PT, R14, UR7, !P1 ;  /* 0x000000070e007c0c */ /* 0x004fe2000cf81270 */
[----:B------:R-:W2:Y:S01]  /*455f0*/  LDCU UR7, c[0x0][0x39c] ;  /* 0x00007380ff0777ac */ /* 0x000ea20008000800 */
[C---:B------:R-:W-:Y:S01]  /*45600*/  LEA.HI.X.SX32 R5, R8.reuse, R0, 0x1, P5 ;  /* 0x0000000008057211 */ /* 0x040fe200028f0eff */
[----:B------:R-:W2:Y:S01]  /*45610*/  LDL.LU R14, [R1+0xf38] ;  /* 0x000f3800010e7983 */ /* 0x000ea20000300800 */
[----:B------:R-:W-:-:S03]  /*45620*/  VIADD R8, R8, UR5 ;  /* 0x0000000508087c36 */ /* 0x000fc60008000000 */
[----:B------:R3:W-:Y:S01]  /*45630*/  @P3 STG.E.U16 desc[UR20][R4.64], R20 ;  /* 0x0000001404003986 */ /* 0x0007e2000c101514 */
[C---:B-1----:R-:W-:Y:S01]  /*45640*/  VIADD R3, R8.reuse, UR5 ;  /* 0x0000000508037c36 */ /* 0x042fe20008000000 */
[C---:B---3--:R-:W-:Y:S02]  /*45650*/  LEA R4, P3, R8.reuse, R2, 0x1 ;  /* 0x0000000208047211 */ /* 0x048fe400078608ff */
[----:B-----5:R-:W-:Y:S01]  /*45660*/  ISETP.LT.AND P5, PT, R11, UR9, !P1 ;  /* 0x000000090b007c0c */ /* 0x020fe2000cfa1270 */
[----:B------:R-:W1:Y:S01]  /*45670*/  LDCU UR9, c[0x0][0x39c] ;  /* 0x00007380ff0977ac */ /* 0x000e620008000800 */
[----:B------:R-:W1:Y:S01]  /*45680*/  LDL.LU R11, [R1+0x12bc] ;  /* 0x0012bc00010b7983 */ /* 0x000e620000300800 */
[----:B------:R-:W-:Y:S02]  /*45690*/  LEA.HI.X.SX32 R5, R8, R0, 0x1, P3 ;  /* 0x0000000008057211 */ /* 0x000fe400018f0eff */
[----:B------:R-:W-:Y:S02]  /*456a0*/  LEA R6, P3, R3, R2, 0x1 ;  /* 0x0000000203067211 */ /* 0x000fe400078608ff */
[----:B------:R-:W-:-:S02]  /*456b0*/  PRMT R9, R20, 0x7632, R9 ;  /* 0x0000763214097816 */ /* 0x000fc40000000009 */
[----:B------:R-:W-:Y:S02]  /*456c0*/  F2FP.BF16.F32.PACK_AB R22, R23, R22 ;  /* 0x000000161716723e */ /* 0x000fe400000010ff */
[----:B------:R-:W-:Y:S01]  /*456d0*/  LEA.HI.X.SX32 R7, R3, R0, 0x1, P3 ;  /* 0x0000000003077211 */ /* 0x000fe200018f0eff */
[----:B------:R-:W-:Y:S04]  /*456e0*/  @P0 STG.E.U16 desc[UR20][R4.64], R9 ;  /* 0x0000000904000986 */ /* 0x000fe8000c101514 */
[----:B------:R3:W-:Y:S01]  /*456f0*/  @P2 STG.E.U16 desc[UR20][R6.64], R22 ;  /* 0x0000001606002986 */ /* 0x0007e2000c101514 */
[----:B----4-:R-:W-:Y:S01]  /*45700*/  ISETP.LT.AND P0, PT, R13, UR4, !P1 ;  /* 0x000000040d007c0c */ /* 0x010fe2000cf01270 */
[----:B------:R-:W-:Y:S02]  /*45710*/  VIADD R8, R3, UR5 ;  /* 0x0000000503087c36 */ /* 0x000fe40008000000 */
[----:B------:R-:W4:Y:S01]  /*45720*/  LDL.LU R13, [R1+0x12cc] ;  /* 0x0012cc00010d7983 */ /* 0x000f220000300800 */
[----:B---3--:R-:W-:Y:S01]  /*45730*/  PRMT R7, R22, 0x7632, R7 ;  /* 0x0000763216077816 */ /* 0x008fe20000000007 */
[----:B------:R-:W4:Y:S01]  /*45740*/  LDCU UR4, c[0x0][0x39c] ;  /* 0x00007380ff0477ac */ /* 0x000f220008000800 */
[----:B0-----:R-:W-:Y:S01]  /*45750*/  ISETP.LT.AND P2, PT, R10, UR6, !P1 ;  /* 0x000000060a007c0c */ /* 0x001fe2000cf41270 */
[C---:B------:R-:W-:Y:S01]  /*45760*/  VIADD R3, R8.reuse, UR5 ;  /* 0x0000000508037c36 */ /* 0x040fe20008000000 */
[----:B------:R-:W3:Y:S01]  /*45770*/  LDL.LU R10, [R1+0x1290] ;  /* 0x00129000010a7983 */ /* 0x000ee20000300800 */
[C---:B------:R-:W-:Y:S01]  /*45780*/  LEA R4, P3, R8.reuse, R2, 0x1 ;  /* 0x0000000208047211 */ /* 0x040fe200078608ff */
[----:B------:R-:W3:Y:S03]  /*45790*/  LDCU UR6, c[0x0][0x39c] ;  /* 0x00007380ff0677ac */ /* 0x000ee60008000800 */
[----:B------:R-:W-:-:S02]  /*457a0*/  LEA.HI.X.SX32 R5, R8, R0, 0x1, P3 ;  /* 0x0000000008057211 */ /* 0x000fc400018f0eff */
[----:B------:R-:W-:Y:S02]  /*457b0*/  LEA R6, P3, R3, R2, 0x1 ;  /* 0x0000000203067211 */ /* 0x000fe400078608ff */
[----:B------:R-:W-:Y:S01]  /*457c0*/  F2FP.BF16.F32.PACK_AB R24, R25, R24 ;  /* 0x000000181918723e */ /* 0x000fe200000010ff */
[----:B------:R0:W-:Y:S02]  /*457d0*/  @P4 STG.E.U16 desc[UR20][R4.64], R7 ;  /* 0x0000000704004986 */ /* 0x0001e4000c101514 */
[C---:B0-----:R-:W-:Y:S01]  /*457e0*/  LEA.HI.X.SX32 R7, R3.reuse, R0, 0x1, P3 ;  /* 0x0000000003077211 */ /* 0x041fe200018f0eff */
[----:B------:R-:W-:-:S04]  /*457f0*/  VIADD R3, R3, UR5 ;  /* 0x0000000503037c36 */ /* 0x000fc80008000000 */
[----:B------:R0:W-:Y:S01]  /*45800*/  @P5 STG.E.U16 desc[UR20][R6.64], R24 ;  /* 0x0000001806005986 */ /* 0x0001e2000c101514 */
[C---:B------:R-:W-:Y:S01]  /*45810*/  LEA R4, P5, R3.reuse, R2, 0x1 ;  /* 0x0000000203047211 */ /* 0x040fe200078a08ff */
[----:B------:R-:W-:Y:S01]  /*45820*/  VIADD R9, R3, UR5 ;  /* 0x0000000503097c36 */ /* 0x000fe20008000000 */
[----:B-1----:R-:W-:Y:S01]  /*45830*/  ISETP.LT.AND P3, PT, R11, UR9, !P1 ;  /* 0x000000090b007c0c */ /* 0x002fe2000cf61270 */
[----:B------:R-:W1:Y:S01]  /*45840*/  LDCU UR9, c[0x0][0x39c] ;  /* 0x00007380ff0977ac */ /* 0x000e620008000800 */
[----:B------:R-:W5:Y:S04]  /*45850*/  LDL.LU R11, [R1+0x12a8] ;  /* 0x0012a800010b7983 */ /* 0x000f680000300800 */
[----:B------:R-:W5:Y:S01]  /*45860*/  LDL.LU R15, [R1+0x12b4] ;  /* 0x0012b400010f7983 */ /* 0x000f620000300800 */
[----:B------:R-:W-:-:S02]  /*45870*/  LEA.HI.X.SX32 R5, R3, R0, 0x1, P5 ;  /* 0x0000000003057211 */ /* 0x000fc400028f0eff */
[----:B0-----:R-:W-:Y:S02]  /*45880*/  LEA R6, P5, R9, R2, 0x1 ;  /* 0x0000000209067211 */ /* 0x001fe400078a08ff */
[----:B------:R-:W-:Y:S02]  /*45890*/  PRMT R8, R24, 0x7632, R8 ;  /* 0x0000763218087816 */ /* 0x000fe40000000008 */
[----:B------:R-:W-:Y:S02]  /*458a0*/  F2FP.BF16.F32.PACK_AB R26, R27, R26 ;  /* 0x0000001a1b1a723e */ /* 0x000fe400000010ff */
[C---:B------:R-:W-:Y:S01]  /*458b0*/  LEA.HI.X.SX32 R7, R9.reuse, R0, 0x1, P5 ;  /* 0x0000000009077211 */ /* 0x040fe200028f0eff */
[----:B------:R0:W-:Y:S01]  /*458c0*/  @P0 STG.E.U16 desc[UR20][R4.64], R8 ;  /* 0x0000000804000986 */ /* 0x0001e2000c101514 */
[----:B--2---:R-:W-:Y:S01]  /*458d0*/  ISETP.LT.AND P4, PT, R14, UR7, !P1 ;  /* 0x000000070e007c0c */ /* 0x004fe2000cf81270 */
[----:B------:R-:W-:Y:S01]  /*458e0*/  VIADD R3, R9, UR5 ;  /* 0x0000000509037c36 */ /* 0x000fe20008000000 */
[----:B------:R-:W5:Y:S01]  /*458f0*/  LDCU UR7, c[0x0][0x39c] ;  /* 0x00007380ff0777ac */ /* 0x000f620008000800 */
[----:B------:R2:W-:Y:S04]  /*45900*/  @P2 STG.E.U16 desc[UR20][R6.64], R26 ;  /* 0x0000001a06002986 */ /* 0x0005e8000c101514 */
[----:B------:R-:W5:Y:S01]  /*45910*/  LDL.LU R14, [R1+0x1288] ;  /* 0x00128800010e7983 */ /* 0x000f620000300800 */
[----:B---3--:R-:W-:-:S02]  /*45920*/  ISETP.LT.AND P2, PT, R10, UR6, !P1 ;  /* 0x000000060a007c0c */ /* 0x008fc4000cf41270 */
[----:B----4-:R-:W-:Y:S01]  /*45930*/  ISETP.LT.AND P0, PT, R13, UR4, !P1 ;  /* 0x000000040d007c0c */ /* 0x010fe2000cf01270 */
[----:B------:R-:W3:Y:S01]  /*45940*/  LDL.LU R10, [R1+0xf34] ;  /* 0x000f3400010a7983 */ /* 0x000ee20000300800 */
[----:B------:R-:W4:Y:S01]  /*45950*/  LDCU UR4, c[0x0][0x39c] ;  /* 0x00007380ff0477ac */ /* 0x000f220008000800 */
[C---:B0-----:R-:W-:Y:S01]  /*45960*/  LEA R4, P5, R3.reuse, R2, 0x1 ;  /* 0x0000000203047211 */ /* 0x041fe200078a08ff */
[C---:B------:R-:W-:Y:S01]  /*45970*/  VIADD R9, R3.reuse, UR5 ;  /* 0x0000000503097c36 */ /* 0x040fe20008000000 */
[----:B--2---:R-:W-:Y:S01]  /*45980*/  PRMT R7, R26, 0x7632, R7 ;  /* 0x000076321a077816 */ /* 0x004fe20000000007 */
[----:B------:R-:W0:Y:S01]  /*45990*/  LDCU UR6, c[0x0][0x39c] ;  /* 0x00007380ff0677ac */ /* 0x000e220008000800 */
[----:B------:R-:W-:Y:S01]  /*459a0*/  LEA.HI.X.SX32 R5, R3, R0, 0x1, P5 ;  /* 0x0000000003057211 */ /* 0x000fe200028f0eff */
[----:B------:R-:W2:Y:S01]  /*459b0*/  LDL.LU R13, [R1+0xf28] ;  /* 0x000f2800010d7983 */ /* 0x000ea20000300800 */
[C---:B------:R-:W-:Y:S01]  /*459c0*/  LEA R6, P5, R9.reuse, R2, 0x1 ;  /* 0x0000000209067211 */ /* 0x040fe200078a08ff */
[----:B------:R-:W-:Y:S01]  /*459d0*/  VIADD R3, R9, UR5 ;  /* 0x0000000509037c36 */ /* 0x000fe20008000000 */
[----:B------:R-:W-:Y:S01]  /*459e0*/  F2FP.BF16.F32.PACK_AB R28, R29, R28 ;  /* 0x0000001c1d1c723e */ /* 0x000fe200000010ff */
[----:B------:R0:W-:Y:S03]  /*459f0*/  @P4 STG.E.U16 desc[UR20][R4.64], R7 ;  /* 0x0000000704004986 */ /* 0x0001e6000c101514 */
[----:B------:R-:W-:-:S02]  /*45a00*/  PRMT R8, R28, 0x7632, R8 ;  /* 0x000076321c087816 */ /* 0x000fc40000000008 */
[----:B0-----:R-:W-:Y:S02]  /*45a10*/  LEA.HI.X.SX32 R7, R9, R0, 0x1, P5 ;  /* 0x0000000009077211 */ /* 0x001fe400028f0eff */
[----:B------:R-:W-:-:S03]  /*45a20*/  LEA R4, P5, R3, R2, 0x1 ;  /* 0x0000000203047211 */ /* 0x000fc600078a08ff */
[----:B------:R-:W-:Y:S01]  /*45a30*/  @P3 STG.E.U16 desc[UR20][R6.64], R28 ;  /* 0x0000001c06003986 */ /* 0x000fe2000c101514 */
[C---:B------:R-:W-:Y:S01]  /*45a40*/  LEA.HI.X.SX32 R5, R3.reuse, R0, 0x1, P5 ;  /* 0x0000000003057211 */ /* 0x040fe200028f0eff */
[----:B------:R-:W-:Y:S01]  /*45a50*/  VIADD R3, R3, UR5 ;  /* 0x0000000503037c36 */ /* 0x000fe20008000000 */
[----:B-----5:R-:W-:Y:S02]  /*45a60*/  ISETP.LT.AND P4, PT, R11, UR7, !P1 ;  /* 0x000000070b007c0c */ /* 0x020fe4000cf81270 */
[----:B----4-:R-:W-:Y:S01]  /*45a70*/  ISETP.LT.AND P3, PT, R15, UR4, !P1 ;  /* 0x000000040f007c0c */ /* 0x010fe2000cf61270 */
[----:B------:R-:W3:Y:S01]  /*45a80*/  LDCU UR4, c[0x0][0x39c] ;  /* 0x00007380ff0477ac */ /* 0x000ee20008000800 */
[----:B------:R-:W1:Y:S04]  /*45a90*/  LDL.LU R11, [R1+0x1294] ;  /* 0x00129400010b7983 */ /* 0x000e680000300800 */
[----:B------:R0:W-:Y:S01]  /*45aa0*/  @P0 STG.E.U16 desc[UR20][R4.64], R8 ;  /* 0x0000000804000986 */ /* 0x0001e2000c101514 */
[----:B------:R-:W-:Y:S01]  /*45ab0*/  F2FP.BF16.F32.PACK_AB R30, R31, R30 ;  /* 0x0000001e1f1e723e */ /* 0x000fe200000010ff */
[C---:B------:R-:W-:Y:S01]  /*45ac0*/  VIADD R9, R3.reuse, UR5 ;  /* 0x0000000503097c36 */ /* 0x040fe20008000000 */
[----:B------:R-:W2:Y:S01]  /*45ad0*/  LDCU UR7, c[0x0][0x39c] ;  /* 0x00007380ff0777ac */ /* 0x000ea20008000800 */
[----:B0-----:R-:W-:-:S04]  /*45ae0*/  LEA R4, P0, R3, R2, 0x1 ;  /* 0x0000000203047211 */ /* 0x001fc800078008ff */
[----:B------:R-:W-:Y:S02]  /*45af0*/  LEA.HI.X.SX32 R5, R3, R0, 0x1, P0 ;  /* 0x0000000003057211 */ /* 0x000fe400000f0eff */
[----:B------:R-:W-:Y:S01]  /*45b00*/  ISETP.LT.AND P0, PT, R14, UR6, !P1 ;  /* 0x000000060e007c0c */ /* 0x000fe2000cf01270 */
[----:B------:R-:W0:Y:S01]  /*45b10*/  LDCU UR6, c[0x0][0x39c] ;  /* 0x00007380ff0677ac */ /* 0x000e220008000800 */
[----:B------:R-:W4:Y:S04]  /*45b20*/  LDL.LU R14, [R1+0x125c] ;  /* 0x00125c00010e7983 */ /* 0x000f280000300800 */
[----:B------:R5:W-:Y:S01]  /*45b30*/  @P2 STG.E.U16 desc[UR20][R4.64], R30 ;  /* 0x0000001e04002986 */ /* 0x000be2000c101514 */
[----:B---3--:R-:W-:Y:S01]  /*45b40*/  ISETP.LT.AND P2, PT, R10, UR4, !P1 ;  /* 0x000000040a007c0c */ /* 0x008fe2000cf41270 */
[----:B------:R-:W4:Y:S02]  /*45b50*/  LDCU UR4, c[0x0][0x39c] ;  /* 0x00007380ff0477ac */ /* 0x000f240008000800 */
[----:B------:R-:W0:Y:S01]  /*45b60*/  LDL.LU R10, [R1+0x1268] ;  /* 0x00126800010a7983 */ /* 0x000e220000300800 */
[----:B------:R-:W-:-:S02]  /*45b70*/  LEA R6, P5, R9, R2, 0x1 ;  /* 0x0000000209067211 */ /* 0x000fc400078a08ff */
[----:B------:R-:W-:Y:S02]  /*45b80*/  PRMT R3, R30, 0x7632, R3 ;  /* 0x000076321e037816 */ /* 0x000fe40000000003 */
[C---:B------:R-:W-:Y:S01]  /*45b90*/  LEA.HI.X.SX32 R7, R9.reuse, R0, 0x1, P5 ;  /* 0x0000000009077211 */ /* 0x040fe200028f0eff */
[----:B------:R-:W-:-:S04]  /*45ba0*/  VIADD R9, R9, UR5 ;  /* 0x0000000509097c36 */ /* 0x000fc80008000000 */
[----:B------:R3:W-:Y:S01]  /*45bb0*/  @P4 STG.E.U16 desc[UR20][R6.64], R3 ;  /* 0x0000000306004986 */ /* 0x0007e2000c101514 */
[----:B-----5:R-:W-:Y:S02]  /*45bc0*/  LEA R4, P4, R9, R2, 0x1 ;  /* 0x0000000209047211 */ /* 0x020fe400078808ff */
[----:B------:R-:W-:Y:S02]  /*45bd0*/  F2FP.BF16.F32.PACK_AB R32, R33, R32 ;  /* 0x000000202120723e */ /* 0x000fe400000010ff */
[C---:B------:R-:W-:Y:S01]  /*45be0*/  LEA.HI.X.SX32 R5, R9.reuse, R0, 0x1, P4 ;  /* 0x0000000009057211 */ /* 0x040fe200020f0eff */
[----:B------:R-:W-:Y:S01]  /*45bf0*/  VIADD R9, R9, UR5 ;  /* 0x0000000509097c36 */ /* 0x000fe20008000000 */
[----:B--2---:R-:W-:Y:S01]  /*45c00*/  ISETP.LT.AND P5, PT, R13, UR7, !P1 ;  /* 0x000000070d007c0c */ /* 0x004fe2000cfa1270 */
[----:B------:R-:W2:Y:S01]  /*45c10*/  LDCU UR7, c[0x0][0x39c] ;  /* 0x00007380ff0777ac */ /* 0x000ea20008000800 */
[----:B------:R-:W2:Y:S01]  /*45c20*/  LDL.LU R13, [R1+0x1274] ;  /* 0x00127400010d7983 */ /* 0x000ea20000300800 */
[----:B---3--:R-:W-:-:S03]  /*45c30*/  VIADD R3, R9, UR5 ;  /* 0x0000000509037c36 */ /* 0x008fc60008000000 */
[----:B------:R3:W-:Y:S01]  /*45c40*/  @P3 STG.E.U16 desc[UR20][R4.64], R32 ;  /* 0x0000002004003986 */ /* 0x0007e2000c101514 */
[----:B------:R-:W-:Y:S02]  /*45c50*/  PRMT R8, R32, 0x7632, R8 ;  /* 0x0000763220087816 */ /* 0x000fe40000000008 */
[----:B------:R-:W-:Y:S02]  /*45c60*/  F2FP.BF16.F32.PACK_AB R34, R35, R34 ;  /* 0x000000222322723e */ /* 0x000fe400000010ff */
[----:B---3--:R-:W-:Y:S02]  /*45c70*/  LEA R4, P3, R9, R2, 0x1 ;  /* 0x0000000209047211 */ /* 0x008fe400078608ff */
[----:B-1----:R-:W-:Y:S01]  /*45c80*/  ISETP.LT.AND P4, PT, R11, UR9, !P1 ;  /* 0x000000090b007c0c */ /* 0x002fe2000cf81270 */
[----:B------:R-:W1:Y:S01]  /*45c90*/  LDCU UR9, c[0x0][0x39c] ;  /* 0x00007380ff0977ac */ /* 0x000e620008000800 */
[----:B------:R-:W1:Y:S01]  /*45ca0*/  LDL.LU R11, [R1+0x1248] ;  /* 0x00124800010b7983 */ /* 0x000e620000300800 */
[----:B------:R-:W-:-:S02]  /*45cb0*/  LEA.HI.X.SX32 R5, R9, R0, 0x1, P3 ;  /* 0x0000000009057211 */ /* 0x000fc400018f0eff */
[C---:B------:R-:W-:Y:S01]  /*45cc0*/  LEA R6, P3, R3.reuse, R2, 0x1 ;  /* 0x0000000203067211 */ /* 0x040fe200078608ff */
[----:B------:R-:W3:Y:S03]  /*45cd0*/  LDL.LU R15, [R1+0x1228] ;  /* 0x00122800010f7983 */ /* 0x000ee60000300800 */
[C---:B------:R-:W-:Y:S01]  /*45ce0*/  LEA.HI.X.SX32 R7, R3.reuse, R0, 0x1, P3 ;  /* 0x0000000003077211 */ /* 0x040fe200018f0eff */
[----:B------:R-:W-:Y:S04]  /*45cf0*/  @P0 STG.E.U16 desc[UR20][R4.64], R8 ;  /* 0x0000000804000986 */ /* 0x000fe8000c101514 */
[----:B------:R5:W-:Y:S01]  /*45d00*/  @P2 STG.E.U16 desc[UR20][R6.64], R34 ;  /* 0x0000002206002986 */ /* 0x000be2000c101514 */
[----:B----4-:R-:W-:Y:S01]  /*45d10*/  ISETP.LT.AND P0, PT, R14, UR4, !P1 ;  /* 0x000000040e007c0c */ /* 0x010fe2000cf01270 */
[----:B------:R-:W-:Y:S01]  /*45d20*/  VIADD R9, R3, UR5 ;  /* 0x0000000503097c36 */ /* 0x000fe20008000000 */
[----:B-----5:R-:W-:Y:S01]  /*45d30*/  PRMT R7, R34, 0x7632, R7 ;  /* 0x0000763222077816 */ /* 0x020fe20000000007 */
[----:B------:R-:W3:Y:S01]  /*45d40*/  LDCU UR4, c[0x0][0x39c] ;  /* 0x00007380ff0477ac */ /* 0x000ee20008000800 */
[----:B0-----:R-:W-:Y:S01]  /*45d50*/  ISETP.LT.AND P2, PT, R10, UR6, !P1 ;  /* 0x000000060a007c0c */ /* 0x001fe2000cf41270 */
[C---:B------:R-:W-:Y:S01]  /*45d60*/  VIADD R3, R9.reuse, UR5 ;  /* 0x0000000509037c36 */ /* 0x040fe20008000000 */
[----:B------:R-:W4:Y:S01]  /*45d70*/  LDL.LU R10, [R1+0xf1c] ;  /* 0x000f1c00010a7983 */ /* 0x000f220000300800 */
[C---:B------:R-:W-:Y:S01]  /*45d80*/  LEA R4, P3, R9.reuse, R2, 0x1 ;  /* 0x0000000209047211 */ /* 0x040fe200078608ff */
[----:B------:R-:W4:Y:S02]  /*45d90*/  LDCU UR6, c[0x0][0x39c] ;  /* 0x00007380ff0677ac */ /* 0x000f240008000800 */
[----:B------:R-:W5:Y:S01]  /*45da0*/  LDL.LU R14, [R1+0xf18] ;  /* 0x000f1800010e7983 */ /* 0x000f620000300800 */
[----:B------:R-:W-:-:S02]  /*45db0*/  LEA.HI.X.SX32 R5, R9, R0, 0x1, P3 ;  /* 0x0000000009057211 */ /* 0x000fc400018f0eff */
[----:B------:R-:W-:Y:S02]  /*45dc0*/  LEA R6, P3, R3, R2, 0x1 ;  /* 0x0000000203067211 */ /* 0x000fe400078608ff */
[----:B------:R-:W-:Y:S01]  /*45dd0*/  F2FP.BF16.F32.PACK_AB R36, R37, R36 ;  /* 0x000000242524723e */ /* 0x000fe200000010ff */
[----:B------:R0:W-:Y:S02]  /*45de0*/  @P5 STG.E.U16 desc[UR20][R4.64], R7 ;  /* 0x0000000704005986 */ /* 0x0001e4000c101514 */
[C---:B0-----:R-:W-:Y:S01]  /*45df0*/  LEA.HI.X.SX32 R7, R3.reuse, R0, 0x1, P3 ;  /* 0x0000000003077211 */ /* 0x041fe200018f0eff */
[----:B------:R-:W-:Y:S01]  /*45e00*/  VIADD R3, R3, UR5 ;  /* 0x0000000503037c36 */ /* 0x000fe20008000000 */
[----:B--2---:R-:W-:Y:S01]  /*45e10*/  ISETP.LT.AND P5, PT, R13, UR7, !P1 ;  /* 0x000000070d007c0c */ /* 0x004fe2000cfa1270 */
[----:B------:R-:W5:Y:S01]  /*45e20*/  LDCU UR7, c[0x0][0x39c] ;  /* 0x00007380ff0777ac */ /* 0x000f620008000800 */
[----:B------:R-:W2:Y:S04]  /*45e30*/  LDL.LU R13, [R1+0x1200] ;  /* 0x00120000010d7983 */ /* 0x000ea80000300800 */
[----:B------:R0:W-:Y:S01]  /*45e40*/  @P4 STG.E.U16 desc[UR20][R6.64], R36 ;  /* 0x0000002406004986 */ /* 0x0001e2000c101514 */
[----:B------:R-:W-:-:S04]  /*45e50*/  LEA R8, P4, R3, R2, 0x1 ;  /* 0x0000000203087211 */ /* 0x000fc800078808ff */
[----:B------:R-:W-:Y:S02]  /*45e60*/  LEA.HI.X.SX32 R9, R3, R0, 0x1, P4 ;  /* 0x0000000003097211 */ /* 0x000fe400020f0eff */
[----:B-1----:R-:W-:Y:S01]  /*45e70*/  ISETP.LT.AND P3, PT, R11, UR9, !P1 ;  /* 0x000000090b007c0c */ /* 0x002fe2000cf61270 */
[----:B------:R-:W-:Y:S01]  /*45e80*/  VIADD R11, R3, UR5 ;  /* 0x00000005030b7c36 */ /* 0x000fe20008000000 */
[----:B0-----:R-:W-:Y:S01]  /*45e90*/  PRMT R7, R36, 0x7632, R7 ;  /* 0x0000763224077816 */ /* 0x001fe20000000007 */
[----:B------:R-:W0:Y:S02]  /*45ea0*/  LDCU UR9, c[0x0][0x39c] ;  /* 0x00007380ff0977ac */ /* 0x000e240008000800 */
[C---:B------:R-:W-:Y:S01]  /*45eb0*/  VIADD R3, R11.reuse, UR5 ;  /* 0x000000050b037c36 */ /* 0x040fe20008000000 */
[----:B------:R-:W-:Y:S02]  /*45ec0*/  LEA R4, P4, R11, R2, 0x1 ;  /* 0x000000020b047211 */ /* 0x000fe400078808ff */
[----:B------:R-:W-:-:S02]  /*45ed0*/  F2FP.BF16.F32.PACK_AB R38, R39, R38 ;  /* 0x000000262726723e */ /* 0x000fc400000010ff */
[----:B------:R-:W-:Y:S01]  /*45ee0*/  LEA.HI.X.SX32 R5, R11, R0, 0x1, P4 ;  /* 0x000000000b057211 */ /* 0x000fe200020f0eff */
[C---:B------:R-:W-:Y:S01]  /*45ef0*/  VIADD R11, R3.reuse, UR5 ;  /* 0x00000005030b7c36 */ /* 0x040fe20008000000 */
[----:B------:R-:W-:Y:S01]  /*45f00*/  LEA R6, P4, R3, R2, 0x1 ;  /* 0x0000000203067211 */ /* 0x000fe200078808ff */
[----:B------:R1:W-:Y:S01]  /*45f10*/  @P0 STG.E.U16 desc[UR20][R8.64], R7 ;  /* 0x0000000708000986 */ /* 0x0003e2000c101514 */
[----:B---3--:R-:W-:Y:S01]  /*45f20*/  ISETP.LT.AND P0, PT, R15, UR4, !P1 ;  /* 0x000000040f007c0c */ /* 0x008fe2000cf01270 */
[----:B------:R-:W2:Y:S02]  /*45f30*/  LDCU UR4, c[0x0][0x39c] ;  /* 0x00007380ff0477ac */ /* 0x000ea40008000800 */
[----:B------:R3:W-:Y:S04]  /*45f40*/  @P2 STG.E.U16 desc[UR20][R4.64], R38 ;  /* 0x0000002604002986 */ /* 0x0007e8000c101514 */
[----:B------:R-:W2:Y:S01]  /*45f50*/  LDL.LU R15, [R1+0x11f0] ;  /* 0x0011f000010f7983 */ /* 0x000ea20000300800 */
[----:B-1----:R-:W-:Y:S01]  /*45f60*/  LEA.HI.X.SX32 R7, R3, R0, 0x1, P4 ;  /* 0x0000000003077211 */ /* 0x002fe200020f0eff */
[----:B------:R-:W-:-:S02]  /*45f70*/  VIADD R3, R11, UR5 ;  /* 0x000000050b037c36 */ /* 0x000fc40008000000 */
[----:B------:R-:W2:Y:S04]  /*45f80*/  LDL.LU R17, [R1+0x11e4] ;  /* 0x0011e40001117983 */ /* 0x000ea80000300800 */
[----:B------:R-:W2:Y:S01]  /*45f90*/  LDL.LU R16, [R1+0x11b8] ;  /* 0x0011b80001107983 */ /* 0x000ea20000300800 */
[----:B----4-:R-:W-:Y:S01]  /*45fa0*/  ISETP.LT.AND P2, PT, R10, UR6, !P1 ;  /* 0x000000060a007c0c */ /* 0x010fe2000cf41270 */
[----:B------:R-:W1:Y:S01]  /*45fb0*/  LDCU UR6, c[0x0][0x39c] ;  /* 0x00007380ff0677ac */ /* 0x000e620008000800 */
[----:B------:R-:W-:-:S04]  /*45fc0*/  LEA R10, P4, R11, R2, 0x1 ;  /* 0x000000020b0a7211 */ /* 0x000fc800078808ff */
[----:B------:R-:W-:Y:S02]  /*45fd0*/  LEA.HI.X.SX32 R11, R11, R0, 0x1, P4 ;  /* 0x000000000b0b7211 */ /* 0x000fe400020f0eff */
[----:B-----5:R-:W-:Y:S01]  /*45fe0*/  ISETP.LT.AND P4, PT, R14, UR7, !P1 ;  /* 0x000000070e007c0c */ /* 0x020fe2000cf81270 */
[----:B------:R-:W4:Y:S01]  /*45ff0*/  LDCU UR7, c[0x0][0x39c] ;  /* 0x00007380ff0777ac */ /* 0x000f220008000800 */
[----:B------:R-:W0:Y:S01]  /*46000*/  LDL.LU R14, [R1+0x1198] ;  /* 0x00119800010e7983 */ /* 0x000e220000300800 */
[----:B---3--:R-:W-:Y:S02]  /*46010*/  PRMT R5, R38, 0x7632, R5 ;  /* 0x0000763226057816 */ /* 0x008fe40000000005 */
[----:B------:R-:W-:-:S03]  /*46020*/  F2FP.BF16.F32.PACK_AB R40, R41, R40 ;  /* 0x000000282928723e */ /* 0x000fc600000010ff */
[----:B------:R3:W-:Y:S01]  /*46030*/  @P5 STG.E.U16 desc[UR20][R6.64], R5 ;  /* 0x0000000506005986 */ /* 0x0007e2000c101514 */
[----:B------:R-:W-:-:S03]  /*46040*/  LEA R4, P5, R3, R2, 0x1 ;  /* 0x0000000203047211 */ /* 0x000fc600078a08ff */
[----:B------:R-:W-:Y:S01]  /*46050*/  @P3 STG.E.U16 desc[UR20][R10.64], R40 ;  /* 0x000000280a003986 */ /* 0x000fe2000c101514 */
[C---:B---3--:R-:W-:Y:S01]  /*46060*/  LEA.HI.X.SX32 R5, R3.reuse, R0, 0x1, P5 ;  /* 0x0000000003057211 */ /* 0x048fe200028f0eff */
[----:B------:R-:W-:Y:S01]  /*46070*/  VIADD R3, R3, UR5 ;  /* 0x0000000503037c36 */ /* 0x000fe20008000000 */
[----:B--2---:R-:W-:Y:S01]  /*46080*/  ISETP.LT.AND P3, PT, R13, UR4, !P1 ;  /* 0x000000040d007c0c */ /* 0x004fe2000cf61270 */
[----:B------:R-:W2:Y:S02]  /*46090*/  LDCU UR4, c[0x0][0x39c] ;  /* 0x00007380ff0477ac */ /* 0x000ea40008000800 */
[----:B------:R-:W-:Y:S01]  /*460a0*/  VIADD R13, R3, UR5 ;  /* 0x00000005030d7c36 */ /* 0x000fe20008000000 */
[----:B------:R-:W-:-:S04]  /*460b0*/  PRMT R7, R40, 0x7632, R7 ;  /* 0x0000763228077816 */ /* 0x000fc80000000007 */
[-C--:B------:R-:W-:Y:S01]  /*460c0*/  LEA R8, P5, R13, R2.reuse, 0x1 ;  /* 0x000000020d087211 */ /* 0x080fe200078a08ff */
[----:B------:R3:W-:Y:S01]  /*460d0*/  @P0 STG.E.U16 desc[UR20][R4.64], R7 ;  /* 0x0000000704000986 */ /* 0x0007e2000c101514 */
[----:B------:R-:W-:Y:S02]  /*460e0*/  LEA R6, P0, R3, R2, 0x1 ;  /* 0x0000000203067211 */ /* 0x000fe400078008ff */
[C---:B------:R-:W-:Y:S01]  /*460f0*/  LEA.HI.X.SX32 R9, R13.reuse, R0, 0x1, P5 ;  /* 0x000000000d097211 */ /* 0x040fe200028f0eff */
[----:B------:R-:W-:Y:S01]  /*46100*/  VIADD R13, R13, UR5 ;  /* 0x000000050d0d7c36 */ /* 0x000fe20008000000 */
[----:B------:R-:W-:Y:S02]  /*46110*/  F2FP.BF16.F32.PACK_AB R42, R43, R42 ;  /* 0x0000002a2b2a723e */ /* 0x000fe400000010ff */
[----:B---3--:R-:W-:Y:S02]  /*46120*/  LEA.HI.X.SX32 R7, R3, R0, 0x1, P0 ;  /* 0x0000000003077211 */ /* 0x008fe400000f0eff */
[----:B------:R-:W-:-:S03]  /*46130*/  LEA R4, P5, R13, R2, 0x1 ;  /* 0x000000020d047211 */ /* 0x000fc600078a08ff */
[----:B------:R3:W-:Y:S01]  /*46140*/  @P2 STG.E.U16 desc[UR20][R6.64], R42 ;  /* 0x0000002a06002986 */ /* 0x0007e2000c101514 */
[----:B-1----:R-:W-:Y:S01]  /*46150*/  ISETP.LT.AND P0, PT, R15, UR6, !P1 ;  /* 0x000000060f007c0c */ /* 0x002fe2000cf01270 */
[----:B------:R-:W1:Y:S02]  /*46160*/  LDCU UR6, c[0x0][0x39c] ;  /* 0x00007380ff0677ac */ /* 0x000e640008000800 */
[----:B------:R-:W5:Y:S04]  /*46170*/  LDL.LU R15, [R1+0x1158] ;  /* 0x00115800010f7983 */ /* 0x000f680000300800 */
[----:B------:R-:W1:Y:S01]  /*46180*/  LDL.LU R10, [R1+0xf14] ;  /* 0x000f1400010a7983 */ /* 0x000e620000300800 */
[----:B--2---:R-:W-:Y:S01]  /*46190*/  ISETP.LT.AND P2, PT, R17, UR4, !P1 ;  /* 0x0000000411007c0c */ /* 0x004fe2000cf41270 */
[----:B------:R-:W5:Y:S01]  /*461a0*/  LDCU UR4, c[0x0][0x39c] ;  /* 0x00007380ff0477ac */ /* 0x000f620008000800 */
[----:B------:R-:W-:Y:S01]  /*461b0*/  LEA.HI.X.SX32 R5, R13, R0, 0x1, P5 ;  /* 0x000000000d057211 */ /* 0x000fe200028f0eff */
[----:B------:R-:W2:Y:S01]  /*461c0*/  LDL.LU R17, [R1+0xf04] ;  /* 0x000f040001117983 */ /* 0x000ea20000300800 */
[----:B0-----:R-:W-:-:S02]  /*461d0*/  ISETP.LT.AND P5, PT, R14, UR9, !P1 ;  /* 0x000000090e007c0c */ /* 0x001fc4000cfa1270 */
[----:B------:R-:W-:Y:S01]  /*461e0*/  PRMT R3, R42, 0x7632, R3 ;  /* 0x000076322a037816 */ /* 0x000fe20000000003 */
[----:B------:R-:W2:Y:S01]  /*461f0*/  LDL.LU R14, [R1+0x1148] ;  /* 0x00114800010e7983 */ /* 0x000ea20000300800 */
[----:B------:R-:W-:Y:S01]  /*46200*/  F2FP.BF16.F32.PACK_AB R44, R45, R44 ;  /* 0x0000002c2d2c723e */ /* 0x000fe200000010ff */
[----:B------:R-:W-:Y:S01]  /*46210*/  VIADD R13, R13, UR5 ;  /* 0x000000050d0d7c36 */ /* 0x000fe20008000000 */
[----:B------:R-:W2:Y:S01]  /*46220*/  LDCU UR9, c[0x0][0x39c] ;  /* 0x00007380ff0977ac */ /* 0x000ea20008000800 */
[----:B------:R0:W-:Y:S04]  /*46230*/  @P4 STG.E.U16 desc[UR20][R8.64], R3 ;  /* 0x0000000308004986 */ /* 0x0001e8000c101514 */
[----:B------:R4:W-:Y:S01]  /*46240*/  @P3 STG.E.U16 desc[UR20][R4.64], R44 ;  /* 0x0000002c04003986 */ /* 0x0009e2000c101514 */
[C---:B---3--:R-:W-:Y:S01]  /*46250*/  LEA R6, P3, R13.reuse, R2, 0x1 ;  /* 0x000000020d067211 */ /* 0x048fe200078608ff */
[----:B0-----:R-:W-:-:S03]  /*46260*/  VIADD R3, R13, UR5 ;  /* 0x000000050d037c36 */ /* 0x001fc60008000000 */
[----:B------:R-:W-:Y:S01]  /*46270*/  LEA.HI.X.SX32 R7, R13, R0, 0x1, P3 ;  /* 0x000000000d077211 */ /* 0x000fe200018f0eff */
[C---:B------:R-:W-:Y:S01]  /*46280*/  VIADD R11, R3.reuse, UR5 ;  /* 0x00000005030b7c36 */ /* 0x040fe20008000000 */
[----:B------:R-:W-:Y:S02]  /*46290*/  LEA R8, P3, R3, R2, 0x1 ;  /* 0x0000000203087211 */ /* 0x000fe400078608ff */
[----:B----4-:R-:W-:Y:S02]  /*462a0*/  PRMT R5, R44, 0x7632, R5 ;  /* 0x000076322c057816 */ /* 0x010fe40000000005 */
[----:B------:R-:W-:Y:S02]  /*462b0*/  F2FP.BF16.F32.PACK_AB R46, R47, R46 ;  /* 0x0000002e2f2e723e */ /* 0x000fe400000010ff */
[----:B------:R-:W-:Y:S01]  /*462c0*/  LEA.HI.X.SX32 R9, R3, R0, 0x1, P3 ;  /* 0x0000000003097211 */ /* 0x000fe200018f0eff */
[C---:B------:R-:W-:Y:S01]  /*462d0*/  VIADD R3, R11.reuse, UR5 ;  /* 0x000000050b037c36 */ /* 0x040fe20008000000 */
[C---:B------:R-:W-:Y:S01]  /*462e0*/  LEA R4, P3, R11.reuse, R2, 0x1 ;  /* 0x000000020b047211 */ /* 0x040fe200078608ff */
[----:B------:R0:W-:Y:S04]  /*462f0*/  @P0 STG.E.U16 desc[UR20][R6.64], R5 ;  /* 0x0000000506000986 */ /* 0x0001e8000c101514 */
[----:B------:R-:W-:Y:S01]  /*46300*/  @P2 STG.E.U16 desc[UR20][R8.64], R46 ;  /* 0x0000002e08002986 */ /* 0x000fe2000c101514 */
[----:B------:R-:W-:Y:S01]  /*46310*/  ISETP.LT.AND P4, PT, R16, UR7, !P1 ;  /* 0x0000000710007c0c */ /* 0x000fe2000cf81270 */
[----:B------:R-:W3:Y:S02]  /*46320*/  LDCU UR7, c[0x0][0x39c] ;  /* 0x00007380ff0777ac */ /* 0x000ee40008000800 */
[----:B------:R-:W4:Y:S01]  /*46330*/  LDL.LU R16, [R1+0x1124] ;  /* 0x0011240001107983 */ /* 0x000f220000300800 */
[----:B0-----:R-:W-:-:S02]  /*46340*/  LEA.HI.X.SX32 R5, R11, R0, 0x1, P3 ;  /* 0x000000000b057211 */ /* 0x001fc400018f0eff */
[----:B-1----:R-:W-:Y:S01]  /*46350*/  ISETP.LT.AND P2, PT, R10, UR6, !P1 ;  /* 0x000000060a007c0c */ /* 0x002fe2000cf41270 */
[----:B------:R-:W0:Y:S01]  /*46360*/  LDCU UR6, c[0x0][0x39c] ;  /* 0x00007380ff0677ac */ /* 0x000e220008000800 */
[----:B------:R-:W-:Y:S02]  /*46370*/  LEA R10, P3, R3, R2, 0x1 ;  /* 0x00000002030a7211 */ /* 0x000fe400078608ff */
[----:B-----5:R-:W-:Y:S01]  /*46380*/  ISETP.LT.AND P0, PT, R15, UR4, !P1 ;  /* 0x000000040f007c0c */ /* 0x020fe2000cf01270 */
[----:B------:R-:W4:Y:S01]  /*46390*/  LDCU UR4, c[0x0][0x39c] ;  /* 0x00007380ff0477ac */ /* 0x000f220008000800 */
[----:B------:R-:W-:Y:S01]  /*463a0*/  LEA.HI.X.SX32 R11, R3, R0, 0x1, P3 ;  /* 0x00000000030b7211 */ /* 0x000fe200018f0eff */
[----:B------:R-:W0:Y:S01]  /*463b0*/  LDL.LU R15, [R1+0x10f4] ;  /* 0x0010f400010f7983 */ /* 0x000e220000300800 */
[----:B--2---:R-:W-:Y:S02]  /*463c0*/  ISETP.LT.AND P3, PT, R14, UR9, !P1 ;  /* 0x000000090e007c0c */ /* 0x004fe4000cf61270 */
[----:B------:R-:W-:Y:S01]  /*463d0*/  PRMT R7, R46, 0x7632, R7 ;  /* 0x000076322e077816 */ /* 0x000fe20000000007 */
[----:B------:R-:W2:Y:S01]  /*463e0*/  LDL.LU R14, [R1+0x102c] ;  /* 0x00102c00010e7983 */ /* 0x000ea20000300800 */
[----:B------:R-:W-:Y:S01]  /*463f0*/  F2FP.BF16.F32.PACK_AB R48, R49, R48 ;  /* 0x000000303130723e */ /* 0x000fe200000010ff */
[----:B------:R-:W-:Y:S01]  /*46400*/  VIADD R3, R3, UR5 ;  /* 0x0000000503037c36 */ /* 0x000fe20008000000 */
[----:B------:R-:W-:Y:S01]  /*46410*/  F2FP.BF16.F32.PACK_AB R50, R51, R50 ;  /* 0x000000323332723e */ /* 0x000fe200000010ff */
[----:B------:R1:W-:Y:S01]  /*46420*/  @P4 STG.E.U16 desc[UR20][R4.64], R7 ;  /* 0x0000000704004986 */ /* 0x0003e2000c101514 */
[----:B------:R-:W-:Y:S01]  /*46430*/  F2FP.BF16.F32.PACK_AB R52, R53, R52 ;  /* 0x000000343534723e */ /* 0x000fe200000010ff */
[----:B------:R-:W5:Y:S02]  /*46440*/  LDCU UR9, c[0x0][0x39c] ;  /* 0x00007380ff0977ac */ /* 0x000f640008000800 */
[----:B------:R-:W-:Y:S01]  /*46450*/  @P5 STG.E.U16 desc[UR20][R10.64], R48 ;  /* 0x000000300a005986 */ /* 0x000fe2000c101514 */
[----:B------:R-:W-:-:S03]  /*46460*/  LEA R6, P5, R3, R2, 0x1 ;  /* 0x0000000203067211 */ /* 0x000fc600078a08ff */
[----:B------:R-:W5:Y:S01]  /*46470*/  LDL.LU R13, [R1+0x1028] ;  /* 0x00102800010d7983 */ /* 0x000f620000300800 */
[----:B------:R-:W-:Y:S02]  /*46480*/  PRMT R12, R48, 0x7632, R12 ;  /* 0x00007632300c7816 */ /* 0x000fe4000000000c */
[----:B-1----:R-:W-:-:S05]  /*46490*/  LEA.HI.X.SX32 R7, R3, R0, 0x1, P5 ;  /* 0x0000000003077211 */ /* 0x002fca00028f0eff */
[----:B------:R1:W-:Y:S01]  /*464a0*/  @P0 STG.E.U16 desc[UR20][R6.64], R12 ;  /* 0x0000000c06000986 */ /* 0x0003e2000c101514 */
[----:B------:R-:W-:Y:S01]  /*464b0*/  VIADD R9, R3, UR5 ;  /* 0x0000000503097c36 */ /* 0x000fe20008000000 */
[----:B---3--:R-:W-:Y:S01]  /*464c0*/  ISETP.LT.AND P4, PT, R17, UR7, !P1 ;  /* 0x0000000711007c0c */ /* 0x008fe2000cf81270 */
[----:B------:R-:W2:Y:S01]  /*464d0*/  LDCU UR7, c[0x0][0x39c] ;  /* 0x00007380ff0777ac */ /* 0x000ea20008000800 */
[----:B-1----:R-:W3:Y:S02]  /*464e0*/  LDL.LU R12, [R1+0x101c] ;  /* 0x00101c00010c7983 */ /* 0x002ee40000300800 */
[C---:B------:R-:W-:Y:S02]  /*464f0*/  LEA R4, P5, R9.reuse, R2, 0x1 ;  /* 0x0000000209047211 */ /* 0x040fe400078a08ff */
[----:B------:R-:W3:Y:S01]  /*46500*/  LDL.LU R17, [R1+0xefc] ;  /* 0x000efc0001117983 */ /* 0x000ee20000300800 */
[C---:B------:R-:W-:Y:S01]  /*46510*/  VIADD R3, R9.reuse, UR5 ;  /* 0x0000000509037c36 */ /* 0x040fe20008000000 */
[----:B------:R-:W-:-:S04]  /*46520*/  LEA.HI.X.SX32 R5, R9, R0, 0x1, P5 ;  /* 0x0000000009057211 */ /* 0x000fc800028f0eff */
[C---:B------:R-:W-:Y:S01]  /*46530*/  LEA R8, P5, R3.reuse, R2, 0x1 ;  /* 0x0000000203087211 */ /* 0x040fe200078a08ff */
[----:B------:R1:W-:Y:S03]  /*46540*/  @P2 STG.E.U16 desc[UR20][R4.64], R50 ;  /* 0x0000003204002986 */ /* 0x0003e6000c101514 */
[----:B------:R-:W-:Y:S02]  /*46550*/  LEA.HI.X.SX32 R9, R3, R0, 0x1, P5 ;  /* 0x0000000003097211 */ /* 0x000fe400028f0eff */
[----:B----4-:R-:W-:Y:S01]  /*46560*/  ISETP.LT.AND P0, PT, R16, UR4, !P1 ;  /* 0x0000000410007c0c */ /* 0x010fe2000cf01270 */
[----:B------:R-:W5:Y:S01]  /*46570*/  LDCU UR4, c[0x0][0x39c] ;  /* 0x00007380ff0477ac */ /* 0x000f620008000800 */
[----:B------:R-:W4:Y:S01]  /*46580*/  LDL.LU R16, [R1+0xef0] ;  /* 0x000ef00001107983 */ /* 0x000f220000300800 */
[----:B-1----:R-:W-:Y:S02]  /*46590*/  PRMT R5, R50, 0x7632, R5 ;  /* 0x0000763232057816 */ /* 0x002fe40000000005 */
[----:B0-----:R-:W-:Y:S01]  /*465a0*/  ISETP.LT.AND P2, PT, R15, UR6, !P1 ;  /* 0x000000060f007c0c */ /* 0x001fe2000cf41270 */
[----:B------:R-:W-:-:S02]  /*465b0*/  VIADD R11, R3, UR5 ;  /* 0x00000005030b7c36 */ /* 0x000fc40008000000 */
[----:B------:R0:W-:Y:S01]  /*465c0*/  @P4 STG.E.U16 desc[UR20][R8.64], R5 ;  /* 0x0000000508004986 */ /* 0x0001e2000c101514 */
[----:B------:R-:W3:Y:S03]  /*465d0*/  LDCU UR6, c[0x0][0x39c] ;  /* 0x00007380ff0677ac */ /* 0x000ee60008000800 */
[----:B------:R-:W4:Y:S01]  /*465e0*/  LDL.LU R15, [R1+0x1010] ;  /* 0x00101000010f7983 */ /* 0x000f220000300800 */
[----:B--2---:R-:W-:Y:S01]  /*465f0*/  ISETP.LT.AND P4, PT, R14, UR7, !P1 ;  /* 0x000000070e007c0c */ /* 0x004fe2000cf81270 */
[C---:B------:R-:W-:Y:S02]  /*46600*/  VIADD R3, R11.reuse, UR5 ;  /* 0x000000050b037c36 */ /* 0x040fe40008000000 */
[----:B------:R-:W2:Y:S01]  /*46610*/  LDL.LU R14, [R1+0x1008] ;  /* 0x00100800010e7983 */ /* 0x000ea20000300800 */
[C---:B------:R-:W-:Y:S01]  /*46620*/  LEA R10, P5, R11.reuse, R2, 0x1 ;  /* 0x000000020b0a7211 */ /* 0x040fe200078a08ff */
[----:B------:R-:W4:Y:S03]  /*46630*/  LDCU UR7, c[0x0][0x39c] ;  /* 0x00007380ff0777ac */ /* 0x000f260008000800 */
[----:B------:R-:W-:-:S02]  /*46640*/  LEA.HI.X.SX32 R11, R11, R0, 0x1, P5 ;  /* 0x000000000b0b7211 */ /* 0x000fc400028f0eff */
[C---:B------:R-:W-:Y:S02]  /*46650*/  LEA R4, P5, R3.reuse, R2, 0x1 ;  /* 0x0000000203047211 */ /* 0x040fe400078a08ff */
[----:B------:R-:W-:Y:S01]  /*46660*/  PRMT R7, R52, 0x7632, R7 ;  /* 0x0000763234077816 */ /* 0x000fe20000000007 */
[----:B------:R-:W-:Y:S01]  /*46670*/  @P3 STG.E.U16 desc[UR20][R10.64], R52 ;  /* 0x000000340a003986 */ /* 0x000fe2000c101514 */
[C---:B0-----:R-:W-:Y:S01]  /*46680*/  LEA.HI.X.SX32 R5, R3.reuse, R0, 0x1, P5 ;  /* 0x0000000003057211 */ /* 0x041fe200028f0eff */
[----:B------:R-:W-:Y:S01]  /*46690*/  VIADD R3, R3, UR5 ;  /* 0x0000000503037c36 */ /* 0x000fe20008000000 */
[----:B-----5:R-:W-:Y:S01]  /*466a0*/  ISETP.LT.AND P3, PT, R13, UR4, !P1 ;  /* 0x000000040d007c0c */ /* 0x020fe2000cf61270 */
[----:B------:R-:W0:Y:S02]  /*466b0*/  LDCU UR4, c[0x0][0x39c] ;  /* 0x00007380ff0477ac */ /* 0x000e240008000800 */
[C---:B------:R-:W-:Y:S01]  /*466c0*/  VIADD R13, R3.reuse, UR5 ;  /* 0x00000005030d7c36 */ /* 0x040fe20008000000 */
[----:B------:R1:W-:Y:S01]  /*466d0*/  @P0 STG.E.U16 desc[UR20][R4.64], R7 ;  /* 0x0000000704000986 */ /* 0x0003e2000c101514 */
[----:B------:R-:W-:-:S02]  /*466e0*/  LEA R6, P0, R3, R2, 0x1 ;  /* 0x0000000203067211 */ /* 0x000fc400078008ff */
[----:B------:R-:W-:Y:S02]  /*466f0*/  F2FP.BF16.F32.PACK_AB R54, R55, R54 ;  /* 0x000000363736723e */ /* 0x000fe400000010ff */
[----:B------:R-:W-:-:S04]  /*46700*/  LEA R8, P5, R13, R2, 0x1 ;  /* 0x000000020d087211 */ /* 0x000fc800078a08ff */
[-C--:B------:R-:W-:Y:S02]  /*46710*/  LEA.HI.X.SX32 R9, R13, R0.reuse, 0x1, P5 ;  /* 0x000000000d097211 */ /* 0x080fe400028f0eff */
[----:B-1----:R-:W-:Y:S02]  /*46720*/  LEA.HI.X.SX32 R7, R3, R0, 0x1, P0 ;  /* 0x0000000003077211 */ /* 0x002fe400000f0eff */
[----:B---3--:R-:W-:Y:S01]  /*46730*/  ISETP.LT.AND P0, PT, R12, UR6, !P1 ;  /* 0x000000060c007c0c */ /* 0x008fe2000cf01270 */
[----:B------:R-:W-:Y:S01]  /*46740*/  VIADD R13, R13, UR5 ;  /* 0x000000050d0d7c36 */ /* 0x000fe20008000000 */
[----:B------:R-:W3:Y:S01]  /*46750*/  LDL.LU R12, [R1+0xff4] ;  /* 0x000ff400010c7983 */ /* 0x000ee20000300800 */
[----:B------:R-:W-:Y:S01]  /*46760*/  PRMT R3, R54, 0x7632, R3 ;  /* 0x0000763236037816 */ /* 0x000fe20000000003 */
[----:B------:R-:W3:Y:S02]  /*46770*/  LDCU UR6, c[0x0][0x39c] ;  /* 0x00007380ff0677ac */ /* 0x000ee40008000800 */
[----:B------:R-:W5:Y:S04]  /*46780*/  LDL.LU R10, [R1+0xf88] ;  /* 0x000f8800010a7983 */ /* 0x000f680000300800 */
[----:B------:R1:W-:Y:S01]  /*46790*/  @P2 STG.E.U16 desc[UR20][R6.64], R54 ;  /* 0x0000003606002986 */ /* 0x0003e2000c101514 */
[----:B0-----:R-:W-:Y:S01]  /*467a0*/  ISETP.LT.AND P2, PT, R17, UR4, !P1 ;  /* 0x0000000411007c0c */ /* 0x001fe2000cf41270 */
[----:B------:R-:W2:Y:S02]  /*467b0*/  LDCU UR4, c[0x0][0x39c] ;  /* 0x00007380ff0477ac */ /* 0x000ea40008000800 */
[----:B------:R-:W-:Y:S01]  /*467c0*/  @P4 STG.E.U16 desc[UR20][R8.64], R3 ;  /* 0x0000000308004986 */ /* 0x000fe2000c101514 */
[----:B------:R-:W-:-:S02]  /*467d0*/  LEA R4, P4, R13, R2, 0x1 ;  /* 0x000000020d047211 */ /* 0x000fc400078808ff */
[----:B------:R-:W-:Y:S02]  /*467e0*/  F2FP.BF16.F32.PACK_AB R56, R57, R56 ;  /* 0x000000383938723e */ /* 0x000fe400000010ff */
[C---:B------:R-:W-:Y:S01]  /*467f0*/  LEA.HI.X.SX32 R5, R13.reuse, R0, 0x1, P4 ;  /* 0x000000000d057211 */ /* 0x040fe200020f0eff */
[----:B------:R-:W-:-:S04]  /*46800*/  VIADD R13, R13, UR5 ;  /* 0x000000050d0d7c36 */ /* 0x000fc80008000000 */
[----:B------:R0:W-:Y:S01]  /*46810*/  @P3 STG.E.U16 desc[UR20][R4.64], R56 ;  /* 0x0000003804003986 */ /* 0x0001e2000c101514 */
[----:B-1----:R-:W-:-:S04]  /*46820*/  LEA R6, P3, R13, R2, 0x1 ;  /* 0x000000020d067211 */ /* 0x002fc800078608ff */
[----:B------:R-:W-:Y:S02]  /*46830*/  LEA.HI.X.SX32 R7, R13, R0, 0x1, P3 ;  /* 0x000000000d077211 */ /* 0x000fe400018f0eff */
[----:B0-----:R-:W-:-:S05]  /*46840*/  PRMT R5, R56, 0x7632, R5 ;  /* 0x0000763238057816 */ /* 0x001fca0000000005 */
[----:B------:R0:W-:Y:S01]  /*46850*/  @P0 STG.E.U16 desc[UR20][R6.64], R5 ;  /* 0x0000000506000986 */ /* 0x0001e2000c101514 */
[----:B----4-:R-:W-:Y:S01]  /*46860*/  ISETP.LT.AND P5, PT, R16, UR7, !P1 ;  /* 0x0000000710007c0c */ /* 0x010fe2000cfa1270 */
[----:B------:R-:W-:Y:S01]  /*46870*/  VIADD R3, R13, UR5 ;  /* 0x000000050d037c36 */ /* 0x000fe20008000000 */
[----:B------:R-:W5:Y:S01]  /*46880*/  LDCU UR7, c[0x0][0x39c] ;  /* 0x00007380ff0777ac */ /* 0x000f620008000800 */
[----:B--2---:R-:W-:Y:S02]  /*46890*/  ISETP.LT.AND P0, PT, R14, UR4, !P1 ;  /* 0x000000040e007c0c */ /* 0x004fe4000cf01270 */
[C---:B------:R-:W-:Y:S01]  /*468a0*/  VIADD R11, R3.reuse, UR5 ;  /* 0x00000005030b7c36 */ /* 0x040fe20008000000 */
[----:B------:R-:W2:Y:S01]  /*468b0*/  LDL.LU R14, [R1+0xf84] ;  /* 0x000f8400010e7983 */ /* 0x000ea20000300800 */
[C---:B------:R-:W-:Y:S01]  /*468c0*/  LEA R8, P3, R3.reuse, R2, 0x1 ;  /* 0x0000000203087211 */ /* 0x040fe200078608ff */
[----:B------:R-:W2:Y:S02]  /*468d0*/  LDCU UR4, c[0x0][0x39c] ;  /* 0x00007380ff0477ac */ /* 0x000ea40008000800 */
[----:B------:R-:W4:Y:S04]  /*468e0*/  LDL.LU R18, [R1+0xf7c] ;  /* 0x000f7c0001127983 */ /* 0x000f280000300800 */
[----:B------:R-:W4:Y:S01]  /*468f0*/  LDL.LU R16, [R1+0xeec] ;  /* 0x000eec0001107983 */ /* 0x000f220000300800 */
[----:B------:R-:W-:-:S02]  /*46900*/  LEA.HI.X.SX32 R9, R3, R0, 0x1, P3 ;  /* 0x0000000003097211 */ /* 0x000fc400018f0eff */
[----:B------:R-:W-:Y:S02]  /*46910*/  LEA R4, P3, R11, R2, 0x1 ;  /* 0x000000020b047211 */ /* 0x000fe400078608ff */
[----:B------:R-:W-:Y:S02]  /*46920*/  F2FP.BF16.F32.PACK_AB R58, R59, R58 ;  /* 0x0000003a3b3a723e */ /* 0x000fe400000010ff */
[C---:B0-----:R-:W-:Y:S01]  /*46930*/  LEA.HI.X.SX32 R5, R11.reuse, R0, 0x1, P3 ;  /* 0x000000000b057211 */ /* 0x041fe200018f0eff */
[----:B------:R-:W-:Y:S01]  /*46940*/  VIADD R11, R11, UR5 ;  /* 0x000000050b0b7c36 */ /* 0x000fe20008000000 */
[----:B------:R-:W-:Y:S01]  /*46950*/  PRMT R7, R58, 0x7632, R7 ;  /* 0x000076323a077816 */ /* 0x000fe20000000007 */
[----:B------:R0:W-:Y:S02]  /*46960*/  @P2 STG.E.U16 desc[UR20][R8.64], R58 ;  /* 0x0000003a08002986 */ /* 0x0001e4000c101514 */
[----:B------:R-:W-:Y:S02]  /*46970*/  VIADD R3, R11, UR5 ;  /* 0x000000050b037c36 */ /* 0x000fe40008000000 */
[----:B------:R1:W-:Y:S01]  /*46980*/  @P5 STG.E.U16 desc[UR20][R4.64], R7 ;  /* 0x0000000704005986 */ /* 0x0003e2000c101514 */
[----:B------:R-:W-:Y:S01]  /*46990*/  ISETP.LT.AND P4, PT, R15, UR9, !P1 ;  /* 0x000000090f007c0c */ /* 0x000fe2000cf81270 */
[----:B0-----:R-:W-:Y:S01]  /*469a0*/  VIADD R9, R3, UR5 ;  /* 0x0000000503097c36 */ /* 0x001fe20008000000 */
[----:B-----5:R-:W-:-:S03]  /*469b0*/  ISETP.LT.AND P2, PT, R10, UR7, !P1 ;  /* 0x000000070a007c0c */ /* 0x020fc6000cf41270 */
[----:B------:R-:W-:Y:S01]  /*469c0*/  VIADD R13, R9, UR5 ;  /* 0x00000005090d7c36 */ /* 0x000fe20008000000 */
[C---:B------:R-:W-:Y:S01]  /*469d0*/  LEA R10, P5, R11.reuse, R2, 0x1 ;  /* 0x000000020b0a7211 */ /* 0x040fe200078a08ff */
[----:B------:R-:W0:Y:S03]  /*469e0*/  LDCU UR7, c[0x0][0x39c] ;  /* 0x00007380ff0777ac */ /* 0x000e260008000800 */
[----:B------:R-:W-:Y:S02]  /*469f0*/  LEA.HI.X.SX32 R11, R11, R0, 0x1, P5 ;  /* 0x000000000b0b7211 */ /* 0x000fe400028f0eff */
[----:B------:R-:W-:Y:S02]  /*46a00*/  LEA R6, P5, R3, R2, 0x1 ;  /* 0x0000000203067211 */ /* 0x000fe400078a08ff */
[----:B------:R-:W-:Y:S02]  /*46a10*/  F2FP.BF16.F32.PACK_AB R60, R61, R60 ;  /* 0x0000003c3d3c723e */ /* 0x000fe400000010ff */
[----:B-1----:R-:W-:Y:S01]  /*46a20*/  LEA.HI.X.SX32 R7, R3, R0, 0x1, P5 ;  /* 0x0000000003077211 */ /* 0x002fe200028f0eff */
[----:B------:R-:W-:Y:S01]  /*46a30*/  VIADD R3, R13, UR5 ;  /* 0x000000050d037c36 */ /* 0x000fe20008000000 */
[----:B---3--:R-:W-:Y:S01]  /*46a40*/  ISETP.LT.AND P3, PT, R12, UR6, !P1 ;  /* 0x000000060c007c0c */ /* 0x008fe2000cf61270 */
[----:B------:R-:W4:Y:S01]  /*46a50*/  LDCU UR6, c[0x0][0x39c] ;  /* 0x00007380ff0677ac */ /* 0x000f220008000800 */
[----:B------:R-:W-:Y:S01]  /*46a60*/  PRMT R5, R60, 0x7632, R5 ;  /* 0x000076323c057816 */ /* 0x000fe20000000005 */
[----:B------:R-:W-:Y:S01]  /*46a70*/  VIADD R15, R3, UR5 ;  /* 0x00000005030f7c36 */ /* 0x000fe20008000000 */
[----:B------:R-:W-:Y:S01]  /*46a80*/  @P4 STG.E.U16 desc[UR20][R10.64], R60 ;  /* 0x0000003c0a004986 */ /* 0x000fe2000c101514 */
[----:B------:R-:W-:-:S02]  /*46a90*/  LEA R4, P4, R9, R2, 0x1 ;  /* 0x0000000209047211 */ /* 0x000fc400078808ff */
[----:B------:R-:W-:Y:S01]  /*46aa0*/  LEA R8, P5, R13, R2, 0x1 ;  /* 0x000000020d087211 */ /* 0x000fe200078a08ff */
[----:B------:R-:W-:Y:S01]  /*46ab0*/  VIADD R17, R15, UR5 ;  /* 0x000000050f117c36 */ /* 0x000fe20008000000 */
[----:B------:R1:W-:Y:S03]  /*46ac0*/  @P0 STG.E.U16 desc[UR20][R6.64], R5 ;  /* 0x0000000506000986 */ /* 0x0003e6000c101514 */
[----:B------:R-:W-:Y:S01]  /*46ad0*/  VIADD R19, R17, UR5 ;  /* 0x0000000511137c36 */ /* 0x000fe20008000000 */
[-C--:B-1----:R-:W-:Y:S02]  /*46ae0*/  LEA.HI.X.SX32 R5, R9, R0.reuse, 0x1, P4 ;  /* 0x0000000009057211 */ /* 0x082fe400020f0eff */
[----:B------:R-:W-:Y:S02]  /*46af0*/  LEA.HI.X.SX32 R9, R13, R0, 0x1, P5 ;  /* 0x000000000d097211 */ /* 0x000fe400028f0eff */
[----:B------:R-:W-:-:S02]  /*46b00*/  LEA R12, P5, R15, R2, 0x1 ;  /* 0x000000020f0c7211 */ /* 0x000fc400078a08ff */
[----:B------:R-:W-:Y:S02]  /*46b10*/  LEA R10, P0, R3, R2, 0x1 ;  /* 0x00000002030a7211 */ /* 0x000fe400078008ff */
[-C--:B------:R-:W-:Y:S02]  /*46b20*/  LEA.HI.X.SX32 R13, R15, R0.reuse, 0x1, P5 ;  /* 0x000000000f0d7211 */ /* 0x080fe400028f0eff */
[----:B------:R-:W-:Y:S02]  /*46b30*/  LEA.HI.X.SX32 R11, R3, R0, 0x1, P0 ;  /* 0x00000000030b7211 */ /* 0x000fe400000f0eff */
[----:B------:R-:W-:Y:S02]  /*46b40*/  F2FP.BF16.F32.PACK_AB R62, R63, R62 ;  /* 0x0000003e3f3e723e */ /* 0x000fe400000010ff */
[----:B------:R-:W-:Y:S02]  /*46b50*/  F2FP.BF16.F32.PACK_AB R64, R65, R64 ;  /* 0x000000404140723e */ /* 0x000fe400000010ff */
[----:B------:R-:W-:-:S02]  /*46b60*/  F2FP.BF16.F32.PACK_AB R66, R67, R66 ;  /* 0x000000424342723e */ /* 0x000fc400000010ff */
[----:B------:R-:W-:Y:S01]  /*46b70*/  PRMT R6, R64, 0x7632, R6 ;  /* 0x0000763240067816 */ /* 0x000fe20000000006 */
[----:B------:R1:W-:Y:S01]  /*46b80*/  @P3 STG.E.U16 desc[UR20][R4.64], R62 ;  /* 0x0000003e04003986 */ /* 0x0003e2000c101514 */
[----:B------:R-:W-:Y:S02]  /*46b90*/  PRMT R7, R66, 0x7632, R7 ;  /* 0x0000763242077816 */ /* 0x000fe40000000007 */
[----:B--2---:R-:W-:Y:S02]  /*46ba0*/  ISETP.LT.AND P4, PT, R14, UR4, !P1 ;  /* 0x000000040e007c0c */ /* 0x004fe4000cf81270 */
[C---:B------:R-:W-:Y:S02]  /*46bb0*/  LEA R14, P5, R19.reuse, R2, 0x1 ;  /* 0x00000002130e7211 */ /* 0x040fe400078a08ff */
[----:B----4-:R-:W-:Y:S02]  /*46bc0*/  ISETP.LT.AND P0, PT, R18, UR6, !P1 ;  /* 0x0000000612007c0c */ /* 0x010fe4000cf01270 */
[----:B------:R-:W-:-:S02]  /*46bd0*/  LEA.HI.X.SX32 R15, R19, R0, 0x1, P5 ;  /* 0x00000000130f7211 */ /* 0x000fc400028f0eff */
[----:B0-----:R-:W-:Y:S02]  /*46be0*/  ISETP.LT.AND P1, PT, R16, UR7, !P1 ;  /* 0x0000000710007c0c */ /* 0x001fe4000cf21270 */
[----:B------:R-:W-:-:S04]  /*46bf0*/  LEA R2, P5, R17, R2, 0x1 ;  /* 0x0000000211027211 */ /* 0x000fc800078a08ff */
[----:B------:R-:W-:Y:S02]  /*46c00*/  LEA.HI.X.SX32 R3, R17, R0, 0x1, P5 ;  /* 0x0000000011037211 */ /* 0x000fe400028f0eff */
[----:B------:R-:W-:-:S05]  /*46c10*/  PRMT R0, R62, 0x7632, R0 ;  /* 0x000076323e007816 */ /* 0x000fca0000000000 */
[----:B------:R1:W-:Y:S04]  /*46c20*/  @P2 STG.E.U16 desc[UR20][R8.64], R0 ;  /* 0x0000000008002986 */ /* 0x0003e8000c101514 */
[----:B------:R1:W-:Y:S04]  /*46c30*/  @P4 STG.E.U16 desc[UR20][R10.64], R64 ;  /* 0x000000400a004986 */ /* 0x0003e8000c101514 */
[----:B------:R1:W-:Y:S04]  /*46c40*/  @P0 STG.E.U16 desc[UR20][R12.64], R6 ;  /* 0x000000060c000986 */ /* 0x0003e8000c101514 */
[----:B------:R1:W-:Y:S04]  /*46c50*/  @P1 STG.E.U16 desc[UR20][R2.64], R66 ;  /* 0x0000004202001986 */ /* 0x0003e8000c101514 */
[----:B------:R1:W-:Y:S01]  /*46c60*/  @P6 STG.E.U16 desc[UR20][R14.64], R7 ;  /* 0x000000070e006986 */ /* 0x0003e2000c101514 */
[----:B------:R-:W-:Y:S06]  /*46c70*/  BAR.SYNC.DEFER_BLOCKING 0x0 ;  /* 0x0000000000007b1d */ /* 0x000fec0000010000 */
[----:B------:R-:W-:Y:S05]  /*46c80*/  BRA.U UP0, `(.L_x_14) ;  /* 0x0000000100a07547 */ /* 0x000fea000b800000 */
[----:B------:R-:W0:Y:S01]  /*46c90*/  S2UR UR5, SR_CgaCtaId ;  /* 0x00000000000579c3 */ /* 0x000e220000008800 */
[----:B------:R-:W-:Y:S01]  /*46ca0*/  NOP ;  /* 0x0000000000007918 */ /* 0x000fe20000000000 */
[----:B------:R-:W-:Y:S01]  /*46cb0*/  UMOV UR4, 0x50 ;  /* 0x0000005000047882 */ /* 0x000fe20000000000 */
[----:B-1----:R-:W-:Y:S02]  /*46cc0*/  IMAD.U32 R0, RZ, RZ, UR8 ;  /* 0x00000008ff007e24 */ /* 0x002fe4000f8e00ff */
[----:B------:R-:W-:Y:S02]  /*46cd0*/  IMAD.MOV.U32 R3, RZ, RZ, 0xffff ;  /* 0x0000ffffff037424 */ /* 0x000fe400078e00ff */
[----:B------:R-:W-:Y:S01]  /*46ce0*/  IMAD.MOV.U32 R7, RZ, RZ, 0x1 ;  /* 0x00000001ff077424 */ /* 0x000fe200078e00ff */
[----:B------:R-:W-:-:S04]  /*46cf0*/  LOP3.LUT R0, R0, 0xffff, RZ, 0xc0, !PT ;  /* 0x0000ffff00007812 */ /* 0x000fc800078ec0ff */
[----:B------:R-:W-:-:S05]  /*46d00*/  SHF.R.U32.HI R0, RZ, 0x5, R0 ;  /* 0x00000005ff007819 */ /* 0x000fca0000011600 */
[----:B------:R-:W-:Y:S01]  /*46d10*/  VIADD R2, R0, 0x10 ;  /* 0x0000001000027836 */ /* 0x000fe20000000000 */
[----:B------:R-:W-:Y:S01]  /*46d20*/  SHF.L.U32 R0, R3, R0, RZ ;  /* 0x0000000003007219 */ /* 0x000fe200000006ff */
[----:B0-----:R-:W-:-:S03]  /*46d30*/  ULEA UR6, UR5, UR4, 0x18 ;  /* 0x0000000405067291 */ /* 0x001fc6000f8ec0ff */
[----:B------:R-:W-:-:S04]  /*46d40*/  SHF.L.U32 R3, R7, R2, RZ ;  /* 0x0000000207037219 */ /* 0x000fc800000006ff */
[----:B------:R-:W-:Y:S02]  /*46d50*/  LOP3.LUT R0, R3, R0, RZ, 0xfc, !PT ;  /* 0x0000000003007212 */ /* 0x000fe400078efcff */
[----:B------:R-:W0:Y:S02]  /*46d60*/  LDS R5, [UR6] ;  /* 0x00000006ff057984 */ /* 0x000e240008000800 */
[C---:B------:R-:W-:Y:S02]  /*46d70*/  LOP3.LUT R2, R0.reuse, 0xffff, RZ, 0xc0, !PT ;  /* 0x0000ffff00027812 */ /* 0x040fe400078ec0ff */
[----:B0-----:R-:W-:-:S04]  /*46d80*/  LOP3.LUT R3, R0, 0xffff, R5, 0x80, !PT ;  /* 0x0000ffff00037812 */ /* 0x001fc800078e8005 */
[----:B------:R-:W-:-:S13]  /*46d90*/  ISETP.NE.AND P0, PT, R3, R2, PT ;  /* 0x000000020300720c */ /* 0x000fda0003f05270 */
[----:B------:R-:W-:Y:S05]  /*46da0*/  @P0 BRA `(.L_x_15) ;  /* 0x0000000000500947 */ /* 0x000fea0003800000 */
[----:B------:R-:W-:Y:S02]  /*46db0*/  SHF.R.U32.HI R5, RZ, 0x10, R5 ;  /* 0x00000010ff057819 */ /* 0x000fe40000011605 */
[----:B------:R-:W-:-:S04]  /*46dc0*/  SHF.R.U32.HI R2, RZ, 0x10, R0 ;  /* 0x00000010ff027819 */ /* 0x000fc80000011600 */
[----:B------:R-:W-:-:S04]  /*46dd0*/  LOP3.LUT R5, R5, R2, RZ, 0xc0, !PT ;  /* 0x0000000205057212 */ /* 0x000fc800078ec0ff */
[----:B------:R-:W-:-:S13]  /*46de0*/  ISETP.NE.AND P0, PT, R5, R2, PT ;  /* 0x000000020500720c */ /* 0x000fda0003f05270 */
[----:B------:R-:W-:Y:S05]  /*46df0*/  @P0 BRA `(.L_x_16) ;  /* 0x0000000000300947 */ /* 0x000fea0003800000 */
[----:B------:R-:W-:Y:S01]  /*46e00*/  R2UR UR4, R0 ;  /* 0x00000000000472ca */ /* 0x000fe200000e0000 */
[----:B------:R-:W-:Y:S01]  /*46e10*/  VOTEU.ANY UR5, UPT, PT ;  /* 0x0000000000057886 */ /* 0x000fe200038e0100 */
[----:B------:R-:W0:Y:S01]  /*46e20*/  S2R R0, SR_LANEID ;  /* 0x0000000000007919 */ /* 0x000e220000000000 */
[----:B------:R-:W-:-:S10]  /*46e30*/  UFLO.U32 UR5, UR5 ;  /* 0x00000005000572bd */ /* 0x000fd400080e0000 */
[----:B------:R-:W-:-:S06]  /*46e40*/  ULOP3.LUT UR4, URZ, UR4, URZ, 0x33, !UPT ;  /* 0x00000004ff047292 */ /* 0x000fcc000f8e33ff */
[----:B------:R-:W-:-:S04]  /*46e50*/  IMAD.U32 R2, RZ, RZ, UR4 ;  /* 0x00000004ff027e24 */ /* 0x000fc8000f8e00ff */
[----:B------:R-:W1:Y:S02]  /*46e60*/  REDUX UR7, R2 ;  /* 0x00000000020773c4 */ /* 0x000e640000000000 */
[----:B------:R2:W-:Y:S01]  /*46e70*/  UTCATOMSWS.AND URZ, UR4 ;  /* 0x0000000400ff79e3 */ /* 0x0005e20008000000 */
[----:B0-----:R-:W-:Y:S01]  /*46e80*/  ISETP.EQ.U32.AND P0, PT, R0, UR5, PT ;  /* 0x0000000500007c0c */ /* 0x001fe2000bf02070 */
[----:B-1----:R-:W-:-:S12]  /*46e90*/  IMAD.U32 R0, RZ, RZ, UR7 ;  /* 0x00000007ff007e24 */ /* 0x002fd8000f8e00ff */
[----:B------:R2:W-:Y:S01]  /*46ea0*/  @P0 ATOMS.AND RZ, [UR6], R0 ;  /* 0x00000000ffff098c */ /* 0x0005e2000a800006 */
[----:B------:R-:W-:Y:S05]  /*46eb0*/  BRA `(.L_x_14) ;  /* 0x0000000000147947 */ /* 0x000fea0003800000 */
.L_x_16:
[----:B------:R-:W-:-:S07]  /*46ec0*/  MOV R2, 0x46ee0 ;  /* 0x00046ee000027802 */ /* 0x000fce0000000f00 */
[----:B------:R-:W-:Y:S05]  /*46ed0*/  CALL.REL.NOINC `($__internal_0_$__cuda_sm10x_tcgen05_guardrail_trap_col_being_dealloced_not_returned_by_alloc) ;  /* 0x00000000002c7944 */ /* 0x000fea0003c00000 */
[----:B------:R-:W-:Y:S05]  /*46ee0*/  BRA `(.L_x_14) ;  /* 0x0000000000087947 */ /* 0x000fea0003800000 */
.L_x_15:
[----:B------:R-:W-:-:S07]  /*46ef0*/  MOV R2, 0x46f10 ;  /* 0x00046f1000027802 */ /* 0x000fce0000000f00 */
[----:B------:R-:W-:Y:S05]  /*46f00*/  CALL.REL.NOINC `($__internal_2_$__cuda_sm10x_tcgen05_guardrail_trap_unallocated_columns_being_dealloced) ;  /* 0x0000000000387944 */ /* 0x000fea0003c00000 */
.L_x_14:
[----:B------:R-:W-:Y:S01]  /*46f10*/  NOP ;  /* 0x0000000000007918 */ /* 0x000fe20000000000 */
[----:B--2---:R-:W-:Y:S05]  /*46f20*/  EXIT ;  /* 0x000000000000794d */ /* 0x004fea0003800000 */
.L_x_9:
[----:B------:R-:W0:Y:S02]  /*46f30*/  SYNCS.PHASECHK.TRANS64.TRYWAIT P3, [UR6], R5 ;  /* 0x00000005ff0075a7 */ /* 0x000e240008061106 */
[----:B0-----:R-:W-:Y:S05]  /*46f40*/  @!P3 BRA `(.L_x_9) ;  /* 0xfffffffc00f8b947 */ /* 0x001fea000383ffff */
[----:B------:R-:W-:Y:S05]  /*46f50*/  BRA `(.L_x_17) ;  /* 0xfffffe5c00ec7947 */ /* 0x000fea000383ffff */
.L_x_13:
[----:B------:R-:W2:Y:S02]  /*46f60*/  SYNCS.PHASECHK.TRANS64.TRYWAIT P3, [UR6], R8 ;  /* 0x00000008ff0075a7 */ /* 0x000ea40008061106 */
[----:B--2---:R-:W-:Y:S05]  /*46f70*/  @!P3 BRA `(.L_x_13) ;  /* 0xfffffffc00f8b947 */ /* 0x004fea000383ffff */
[----:B------:R-:W-:Y:S05]  /*46f80*/  BRA `(.L_x_12) ;  /* 0xffffff5000d47947 */ /* 0x000fea000383ffff */
        .weak           $__internal_0_$__cuda_sm10x_tcgen05_guardrail_trap_col_being_dealloced_not_returned_by_alloc
        .type           $__internal_0_$__cuda_sm10x_tcgen05_guardrail_trap_col_being_dealloced_not_returned_by_alloc,@function
        .size           $__internal_0_$__cuda_sm10x_tcgen05_guardrail_trap_col_being_dealloced_not_returned_by_alloc,($__internal_1_$__cuda_sm10x_tcgen05_guardrail_trap_phase_invalid_during_alloc - $__internal_0_$__cuda_sm10x_tcgen05_guardrail_trap_col_being_dealloced_not_returned_by_alloc)
$__internal_0_$__cuda_sm10x_tcgen05_guardrail_trap_col_being_dealloced_not_returned_by_alloc:
[----:B------:R-:W-:Y:S05]  /*46f90*/  BPT.TRAP 0x1 ;  /* 0x000000040000795c */ /* 0x000fea0000300000 */
[----:B------:R-:W-:-:S04]  /*46fa0*/  IMAD.MOV.U32 R3, RZ, RZ, 0x0 ;  /* 0x00000000ff037424 */ /* 0x000fc800078e00ff */
[----:B------:R-:W-:Y:S05]  /*46fb0*/  RET.REL.NODEC R2 `(matmul_kernel) ;  /* 0xfffffb9002107950 */ /* 0x000fea0003c3ffff */
        .weak           $__internal_1_$__cuda_sm10x_tcgen05_guardrail_trap_phase_invalid_during_alloc
        .type           $__internal_1_$__cuda_sm10x_tcgen05_guardrail_trap_phase_invalid_during_alloc,@function
        .size           $__internal_1_$__cuda_sm10x_tcgen05_guardrail_trap_phase_invalid_during_alloc,($__internal_2_$__cuda_sm10x_tcgen05_guardrail_trap_unallocated_columns_being_dealloced - $__internal_1_$__cuda_sm10x_tcgen05_guardrail_trap_phase_invalid_during_alloc)
$__internal_1_$__cuda_sm10x_tcgen05_guardrail_trap_phase_invalid_during_alloc:
[----:B------:R-:W-:Y:S05]  /*46fc0*/  BPT.TRAP 0x1 ;  /* 0x000000040000795c */ /* 0x000fea0000300000 */
[----:B------:R-:W-:-:S04]  /*46fd0*/  IMAD.MOV.U32 R3, RZ, RZ, 0x0 ;  /* 0x00000000ff037424 */ /* 0x000fc800078e00ff */
[----:B------:R-:W-:Y:S05]  /*46fe0*/  RET.REL.NODEC R2 `(matmul_kernel) ;  /* 0xfffffb9002047950 */ /* 0x000fea0003c3ffff */
        .weak           $__internal_2_$__cuda_sm10x_tcgen05_guardrail_trap_unallocated_columns_being_dealloced
        .type           $__internal_2_$__cuda_sm10x_tcgen05_guardrail_trap_unallocated_columns_being_dealloced,@function
        .size           $__internal_2_$__cuda_sm10x_tcgen05_guardrail_trap_unallocated_columns_being_dealloced,(.L_x_21 - $__internal_2_$__cuda_sm10x_tcgen05_guardrail_trap_unallocated_columns_being_dealloced)
$__internal_2_$__cuda_sm10x_tcgen05_guardrail_trap_unallocated_columns_being_dealloced:
[----:B------:R-:W-:Y:S05]  /*46ff0*/  BPT.TRAP 0x1 ;  /* 0x000000040000795c */ /* 0x000fea0000300000 */
[----:B------:R-:W-:-:S04]  /*47000*/  IMAD.MOV.U32 R3, RZ, RZ, 0x0 ;  /* 0x00000000ff037424 */ /* 0x000fc800078e00ff */
[----:B------:R-:W-:Y:S05]  /*47010*/  RET.REL.NODEC R2 `(matmul_kernel) ;  /* 0xfffffb8c02f87950 */ /* 0x000fea0003c3ffff */
.L_x_18:
[----:B------:R-:W-:-:S00]  /*47020*/  BRA `(.L_x_18) ;  /* 0xfffffffc00fc7947 */ /* 0x000fc0000383ffff */
[----:B------:R-:W-:-:S00]  /*47030*/  NOP ;  /* 0x0000000000007918 */ /* 0x000fc00000000000 */
        /* <DEDUP_REMOVED lines=12> */
.L_x_21:


//--------------------- .nv.shared.matmul_kernel  --------------------------
	.section	.nv.shared.matmul_kernel,"aw",@nobits
	.sectionflags	@""
	.align	16
	.zero		1024


//--------------------- .nv.shared.reserved.0     --------------------------
	.section	.nv.shared.reserved.0,"aw",@nobits
	.align	8
	.weak		__nv_reservedSMEM_offset_0_alias
	.size		__nv_reservedSMEM_offset_0_alias, 0, 64
	.other		__nv_reservedSMEM_offset_0_alias,@"STO_CUDA_RESERVED_SHARED STV_DEFAULT"
__nv_reservedSMEM_offset_0_alias:
	.zero		0
.nv.shared.reserved.0:
	.zero		64
	.weak		__nv_reservedSMEM_allocation_phase
	.type		__nv_reservedSMEM_allocation_phase,@object
	.size		__nv_reservedSMEM_allocation_phase,(.L_0 - __nv_reservedSMEM_allocation_phase)
__nv_reservedSMEM_allocation_phase:
	.zero		1
.L_0:
	.zero		7
	.weak		__nv_reservedSMEM_devtool_atexit_pc
	.type		__nv_reservedSMEM_devtool_atexit_pc,@object
	.size		__nv_reservedSMEM_devtool_atexit_pc,(__nv_reservedSMEM_allocation_mask - __nv_reservedSMEM_devtool_atexit_pc)
__nv_reservedSMEM_devtool_atexit_pc:
	.zero		8
	.weak		__nv_reservedSMEM_allocation_mask
	.type		__nv_reservedSMEM_allocation_mask,@object
	.size		__nv_reservedSMEM_allocation_mask,(.L_2 - __nv_reservedSMEM_allocation_mask)
__nv_reservedSMEM_allocation_mask:
	.zero		4
.L_2:


//--------------------- .nv.constant0.matmul_kernel --------------------------
	.section	.nv.constant0.matmul_kernel,"a",@progbits
	.sectionflags	@""
	.align	4
.nv.constant0.matmul_kernel:
	.zero		976


//--------------------- SYMBOLS --------------------------

	.type		.nv.reservedSmem.offset0,@object
	.size		.nv.reservedSmem.offset0,0x4
	.type		.nv.reservedSmem.cap,@object
	.size		.nv.reservedSmem.cap,0x4
